def matmul_kernel(
    a_ptr,
    b_ptr,
    c_ptr,
    M,
    N,
    K,
    stride_am,
    stride_ak,
    stride_bk,
    stride_bn,
    stride_cm,
    stride_cn,
    BLOCK_M: tl.constexpr,
    BLOCK_N: tl.constexpr,
    BLOCK_K: tl.constexpr,
    GROUP_M: tl.constexpr,
):
    pid = tl.program_id(axis=0)
    num_pid_m = tl.cdiv(M, BLOCK_M)
    num_pid_n = tl.cdiv(N, BLOCK_N)
    num_pid_in_group = GROUP_M * num_pid_n
    group_id = pid // num_pid_in_group
    first_pid_m = group_id * GROUP_M
    group_size_m = min(num_pid_m - first_pid_m, GROUP_M)
    pid_m = first_pid_m + ((pid % num_pid_in_group) % group_size_m)
    pid_n = (pid % num_pid_in_group) // group_size_m

    offs_am = (pid_m * BLOCK_M + tl.arange(0, BLOCK_M)) % M
    offs_bn = (pid_n * BLOCK_N + tl.arange(0, BLOCK_N)) % N
    offs_k = tl.arange(0, BLOCK_K)
    a_ptrs = a_ptr + offs_am[:, None] * stride_am + offs_k[None, :] * stride_ak
    b_ptrs = b_ptr + offs_k[:, None] * stride_bk + offs_bn[None, :] * stride_bn

    acc = tl.zeros((BLOCK_M, BLOCK_N), dtype=tl.float32)
    for kk in range(0, tl.cdiv(K, BLOCK_K)):
        a = tl.load(a_ptrs, mask=offs_k[None, :] < K - kk * BLOCK_K, other=0.0)
        b = tl.load(b_ptrs, mask=offs_k[:, None] < K - kk * BLOCK_K, other=0.0)
        acc = tl.dot(a, b, acc)
        a_ptrs += BLOCK_K * stride_ak
        b_ptrs += BLOCK_K * stride_bk

    c = acc.to(c_ptr.dtype.element_ty)
    offs_cm = pid_m * BLOCK_M + tl.arange(0, BLOCK_M)
    offs_cn = pid_n * BLOCK_N + tl.arange(0, BLOCK_N)
    c_ptrs = c_ptr + offs_cm[:, None] * stride_cm + offs_cn[None, :] * stride_cn
    mask = (offs_cm[:, None] < M) & (offs_cn[None, :] < N)
    tl.store(c_ptrs, c, mask=mask)

# config = {"BLOCK_K": 128, "BLOCK_M": 128, "BLOCK_N": 16, "GROUP_M": 8, "arch": "sm_100", "dtype": "fp8e4m3", "num_ctas": 1, "num_stages": 3, "num_warps": 4}
# arch = sm_100


// ===== COMPILED SASS (sm_100a) =====

	.target	sm_100a

	.elftype	@"ET_EXEC"


//--------------------- .note.nv.tkinfo           --------------------------
	.section	.note.nv.tkinfo,"",@"SHT_NOTE"
	.sectionflags	@"SHF_NOTE_NV_TKINFO"
	.tkinfo
        /*0018*/ 	.word	0x00000081
        /*0030*/ 	.string	""
        /*0030*/ 	.string	"ptxas-blackwell"
        /*0030*/ 	.string	"Cuda compilation tools, release 12.9, V12.9.86"
        /*0030*/ 	.string	"Build cuda_12.9.r12.9/compiler.36037853_0"
        /*0030*/ 	.string	"-v  -suppress-debug-info  -lineinfo  -arch sm_100a "



//--------------------- .note.nv.cuver            --------------------------
	.section	.note.nv.cuver,"",@"SHT_NOTE"
	.sectionflags	@"SHF_NOTE_NV_CUVER"
        /*0018*/ 	.short	0x0001
        /*001a*/ 	.short	0x0064
        /*001c*/ 	.short	0x0001
        /*001e*/ 	.short	0x0000
        /*0020*/ 	.short	0x0001
        /*0022*/ 	.short	0x0000


//--------------------- .nv.info                  --------------------------
	.section	.nv.info,"",@"SHT_CUDA_INFO"
	.align	4


	//----- nvinfo : EIATTR_REGCOUNT
	.align		4
        /*0000*/ 	.byte	0x04, 0x2f
        /*0002*/ 	.short	(.L_4 - .L_3)
	.align		4
.L_3:
        /*0004*/ 	.word	index@(matmul_kernel)
        /*0008*/ 	.word	0x00000028


	//----- nvinfo : EIATTR_FRAME_SIZE
	.align		4
.L_4:
        /*000c*/ 	.byte	0x04, 0x11
        /*000e*/ 	.short	(.L_6 - .L_5)
	.align		4
.L_5:
        /*0010*/ 	.word	index@($__internal_2_$__cuda_sm10x_tcgen05_guardrail_trap_unallocated_columns_being_dealloced)
        /*0014*/ 	.word	0x00000870


	//----- nvinfo : EIATTR_FRAME_SIZE
	.align		4
.L_6:
        /*0018*/ 	.byte	0x04, 0x11
        /*001a*/ 	.short	(.L_8 - .L_7)
	.align		4
.L_7:
        /*001c*/ 	.word	index@($__internal_1_$__cuda_sm10x_tcgen05_guardrail_trap_phase_invalid_during_alloc)
        /*0020*/ 	.word	0x00000870


	//----- nvinfo : EIATTR_FRAME_SIZE
	.align		4
.L_8:
        /*0024*/ 	.byte	0x04, 0x11
        /*0026*/ 	.short	(.L_10 - .L_9)
	.align		4
.L_9:
        /*0028*/ 	.word	index@($__internal_0_$__cuda_sm10x_tcgen05_guardrail_trap_col_being_dealloced_not_returned_by_alloc)
        /*002c*/ 	.word	0x00000870


	//----- nvinfo : EIATTR_FRAME_SIZE
	.align		4
.L_10:
        /*0030*/ 	.byte	0x04, 0x11
        /*0032*/ 	.short	(.L_12 - .L_11)
	.align		4
.L_11:
        /*0034*/ 	.word	index@(matmul_kernel)
        /*0038*/ 	.word	0x00000870


	//----- nvinfo : EIATTR_MIN_STACK_SIZE
	.align		4
.L_12:
        /*003c*/ 	.byte	0x04, 0x12
        /*003e*/ 	.short	(.L_14 - .L_13)
	.align		4
.L_13:
        /*0040*/ 	.word	index@(matmul_kernel)
        /*0044*/ 	.word	0x00000870
.L_14:


//--------------------- .nv.info.matmul_kernel    --------------------------
	.section	.nv.info.matmul_kernel,"",@"SHT_CUDA_INFO"
	.sectionflags	@""
	.align	4


	//----- nvinfo : EIATTR_CUDA_API_VERSION
	.align		4
        /*0000*/ 	.byte	0x04, 0x37
        /*0002*/ 	.short	(.L_16 - .L_15)
.L_15:
        /*0004*/ 	.word	0x00000081


	//----- nvinfo : EIATTR_KPARAM_INFO
	.align		4
.L_16:
        /*0008*/ 	.byte	0x04, 0x17
        /*000a*/ 	.short	(.L_18 - .L_17)
.L_17:
        /*000c*/ 	.word	0x00000000
        /*0010*/ 	.short	0x000d
        /*0012*/ 	.short	0x0048
        /*0014*/ 	.byte	0x00, 0xf4, 0x21, 0x00


	//----- nvinfo : EIATTR_KPARAM_INFO
	.align		4
.L_18:
        /*0018*/ 	.byte	0x04, 0x17
        /*001a*/ 	.short	(.L_20 - .L_19)
.L_19:
        /*001c*/ 	.word	0x00000000
        /*0020*/ 	.short	0x000c
        /*0022*/ 	.short	0x0040
        /*0024*/ 	.byte	0x00, 0xf4, 0x21, 0x00


	//----- nvinfo : EIATTR_KPARAM_INFO
	.align		4
.L_20:
        /*0028*/ 	.byte	0x04, 0x17
        /*002a*/ 	.short	(.L_22 - .L_21)
.L_21:
        /*002c*/ 	.word	0x00000000
        /*0030*/ 	.short	0x000b
        /*0032*/ 	.short	0x0038
        /*0034*/ 	.byte	0x00, 0xf0, 0x11, 0x00


	//----- nvinfo : EIATTR_KPARAM_INFO
	.align		4
.L_22:
        /*0038*/ 	.byte	0x04, 0x17
        /*003a*/ 	.short	(.L_24 - .L_23)
.L_23:
        /*003c*/ 	.word	0x00000000
        /*0040*/ 	.short	0x000a
        /*0042*/ 	.short	0x0034
        /*0044*/ 	.byte	0x00, 0xf0, 0x11, 0x00


	//----- nvinfo : EIATTR_KPARAM_INFO
	.align		4
.L_24:
        /*0048*/ 	.byte	0x04, 0x17
        /*004a*/ 	.short	(.L_26 - .L_25)
.L_25:
        /*004c*/ 	.word	0x00000000
        /*0050*/ 	.short	0x0009
        /*0052*/ 	.short	0x0030
        /*0054*/ 	.byte	0x00, 0xf0, 0x11, 0x00


	//----- nvinfo : EIATTR_KPARAM_INFO
	.align		4
.L_26:
        /*0058*/ 	.byte	0x04, 0x17
        /*005a*/ 	.short	(.L_28 - .L_27)
.L_27:
        /*005c*/ 	.word	0x00000000
        /*0060*/ 	.short	0x0008
        /*0062*/ 	.short	0x002c
        /*0064*/ 	.byte	0x00, 0xf0, 0x11, 0x00


	//----- nvinfo : EIATTR_KPARAM_INFO
	.align		4
.L_28:
        /*0068*/ 	.byte	0x04, 0x17
        /*006a*/ 	.short	(.L_30 - .L_29)
.L_29:
        /*006c*/ 	.word	0x00000000
        /*0070*/ 	.short	0x0007
        /*0072*/ 	.short	0x0028
        /*0074*/ 	.byte	0x00, 0xf0, 0x11, 0x00


	//----- nvinfo : EIATTR_KPARAM_INFO
	.align		4
.L_30:
        /*0078*/ 	.byte	0x04, 0x17
        /*007a*/ 	.short	(.L_32 - .L_31)
.L_31:
        /*007c*/ 	.word	0x00000000
        /*0080*/ 	.short	0x0006
        /*0082*/ 	.short	0x0024
        /*0084*/ 	.byte	0x00, 0xf0, 0x11, 0x00


	//----- nvinfo : EIATTR_KPARAM_INFO
	.align		4
.L_32:
        /*0088*/ 	.byte	0x04, 0x17
        /*008a*/ 	.short	(.L_34 - .L_33)
.L_33:
        /*008c*/ 	.word	0x00000000
        /*0090*/ 	.short	0x0005
        /*0092*/ 	.short	0x0020
        /*0094*/ 	.byte	0x00, 0xf0, 0x11, 0x00


	//----- nvinfo : EIATTR_KPARAM_INFO
	.align		4
.L_34:
        /*0098*/ 	.byte	0x04, 0x17
        /*009a*/ 	.short	(.L_36 - .L_35)
.L_35:
        /*009c*/ 	.word	0x00000000
        /*00a0*/ 	.short	0x0004
        /*00a2*/ 	.short	0x001c
        /*00a4*/ 	.byte	0x00, 0xf0, 0x11, 0x00


	//----- nvinfo : EIATTR_KPARAM_INFO
	.align		4
.L_36:
        /*00a8*/ 	.byte	0x04, 0x17
        /*00aa*/ 	.short	(.L_38 - .L_37)
.L_37:
        /*00ac*/ 	.word	0x00000000
        /*00b0*/ 	.short	0x0003
        /*00b2*/ 	.short	0x0018
        /*00b4*/ 	.byte	0x00, 0xf0, 0x11, 0x00


	//----- nvinfo : EIATTR_KPARAM_INFO
	.align		4
.L_38:
        /*00b8*/ 	.byte	0x04, 0x17
        /*00ba*/ 	.short	(.L_40 - .L_39)
.L_39:
        /*00bc*/ 	.word	0x00000000
        /*00c0*/ 	.short	0x0002
        /*00c2*/ 	.short	0x0010
        /*00c4*/ 	.byte	0x00, 0xf4, 0x21, 0x00


	//----- nvinfo : EIATTR_KPARAM_INFO
	.align		4
.L_40:
        /*00c8*/ 	.byte	0x04, 0x17
        /*00ca*/ 	.short	(.L_42 - .L_41)
.L_41:
        /*00cc*/ 	.word	0x00000000
        /*00d0*/ 	.short	0x0001
        /*00d2*/ 	.short	0x0008
        /*00d4*/ 	.byte	0x00, 0xf4, 0x21, 0x00


	//----- nvinfo : EIATTR_KPARAM_INFO
	.align		4
.L_42:
        /*00d8*/ 	.byte	0x04, 0x17
        /*00da*/ 	.short	(.L_44 - .L_43)
.L_43:
        /*00dc*/ 	.word	0x00000000
        /*00e0*/ 	.short	0x0000
        /*00e2*/ 	.short	0x0000
        /*00e4*/ 	.byte	0x00, 0xf4, 0x21, 0x00


	//----- nvinfo : EIATTR_AT_ENTRY_FRAGMENTS
	.align		4
.L_44:
        /*00e8*/ 	.byte	0x04, 0x4f
        /*00ea*/ 	.short	(.L_46 - .L_45)


	//   ....[0]....
.L_45:
        /*00ec*/ 	.word	0x00000004


	//----- nvinfo : EIATTR_RESERVED_SMEM_USED
	.align		4
.L_46:
        /*00f0*/ 	.byte	0x01, 0x41
	.zero		2


	//----- nvinfo : EIATTR_SPARSE_MMA_MASK
	.align		4
        /*00f4*/ 	.byte	0x03, 0x50
        /*00f6*/ 	.short	0x0000


	//----- nvinfo : EIATTR_TCGEN05_1CTA_USED
	.align		4
        /*00f8*/ 	.byte	0x01, 0x51
	.zero		2


	//----- nvinfo : EIATTR_MAXREG_COUNT
	.align		4
        /*00fc*/ 	.byte	0x03, 0x1b
        /*00fe*/ 	.short	0x00ff


	//----- nvinfo : EIATTR_NUM_BARRIERS
	.align		4
        /*0100*/ 	.byte	0x02, 0x4c
        /*0102*/ 	.byte	0x01
	.zero		1


	//----- nvinfo : EIATTR_ANNOTATIONS
	.align		4
        /*0104*/ 	.byte	0x04, 0x55
        /*0106*/ 	.short	(.L_48 - .L_47)


	//   ....[0]....
.L_47:
        /*0108*/ 	.word	0x00000001
        /*010c*/ 	.byte	0x40, 0x0a, 0x00, 0x00, 0x01, 0x00, 0x00, 0x00, 0x80, 0x0c, 0x00, 0x00, 0x01, 0x00, 0x00, 0x00
        /* <DEDUP_REMOVED lines=815> */
        /*340c*/ 	.byte	0x50, 0x35, 0x01, 0x00, 0x01, 0x00, 0x00, 0x00, 0x20, 0x36, 0x01, 0x00


	//----- nvinfo : EIATTR_INT_WARP_WIDE_INSTR_OFFSETS
	.align		4
.L_48:
        /*3418*/ 	.byte	0x04, 0x31
        /*341a*/ 	.short	(.L_50 - .L_49)


	//   ....[0]....
.L_49:
        /*341c*/ 	.word	0x00000cb0


	//   ....[1]....
        /*3420*/ 	.word	0x00000cf0


	//   ....[2]....
        /*3424*/ 	.word	0x00006ca0


	//   ....[3]....
        /*3428*/ 	.word	0x00013ff0


	//   ....[4]....
        /*342c*/ 	.word	0x00014040


	//----- nvinfo : EIATTR_COOP_GROUP_MASK_REGIDS
	.align		4
.L_50:
        /*3430*/ 	.byte	0x04, 0x29
        /*3432*/ 	.short	(.L_52 - .L_51)


	//   ....[0]....
.L_51:
        /*3434*/ 	.word	0xffffffff


	//   ....[1]....
        /*3438*/ 	.word	0xffffffff


	//   ....[2]....
        /*343c*/ 	.word	0xffffffff


	//   ....[3]....
        /*3440*/ 	.word	0xffffffff


	//----- nvinfo : EIATTR_COOP_GROUP_INSTR_OFFSETS
	.align		4
.L_52:
        /*3444*/ 	.byte	0x04, 0x28
        /*3446*/ 	.short	(.L_54 - .L_53)


	//   ....[0]....
.L_53:
        /*3448*/ 	.word	0x00000070


	//   ....[1]....
        /*344c*/ 	.word	0x00000320


	//   ....[2]....
        /*3450*/ 	.word	0x00013e90


	//   ....[3]....
        /*3454*/ 	.word	0x000140f0


	//----- nvinfo : EIATTR_VRC_CTA_INIT_COUNT
	.align		4
.L_54:
        /*3458*/ 	.byte	0x02, 0x4a
        /*345a*/ 	.byte	0x80
	.zero		1


	//----- nvinfo : EIATTR_MBARRIER_INSTR_OFFSETS
	.align		4
        /*345c*/ 	.byte	0x04, 0x39
        /*345e*/ 	.short	(.L_56 - .L_55)


	//   ....[0]....
.L_55:
        /*3460*/ 	.word	0x00000fa0
        /*3464*/ 	.word	0x000000ff
        /*3468*/ 	.word	0x00000000
        /*346c*/ 	.short	0x0100
        /*346e*/ 	.byte	0x0b
	.zero		1


	//   ....[1]....
        /*3470*/ 	.word	0x00006ce0
        /*3474*/ 	.word	0x000000ff
        /*3478*/ 	.word	0x00009008
        /*347c*/ 	.short	0x0100
        /*347e*/ 	.byte	0x07
	.zero		1


	//   ....[2]....
        /*3480*/ 	.word	0x0000a510
        /*3484*/ 	.word	0x000000ff
        /*3488*/ 	.word	0x00000000
        /*348c*/ 	.short	0x010a
        /*348e*/ 	.byte	0x0b
	.zero		1


	//   ....[3]....
        /*3490*/ 	.word	0x00013600
        /*3494*/ 	.word	0x000000ff
        /*3498*/ 	.word	0x00000000
        /*349c*/ 	.short	0x010a
        /*349e*/ 	.byte	0x0b
	.zero		1


	//   ....[4]....
        /*34a0*/ 	.word	0x00013660
        /*34a4*/ 	.word	0x000000ff
        /*34a8*/ 	.word	0x00009000
        /*34ac*/ 	.short	0x0108
        /*34ae*/ 	.byte	0x07
	.zero		1


	//   ....[5]....
        /*34b0*/ 	.word	0x00013690
        /*34b4*/ 	.word	0x000000ff
        /*34b8*/ 	.word	0x00009008
        /*34bc*/ 	.short	0x0108
        /*34be*/ 	.byte	0x07
	.zero		1


	//   ....[6]....
        /*34c0*/ 	.word	0x00014110
        /*34c4*/ 	.word	0x000000ff
        /*34c8*/ 	.word	0x00000000
        /*34cc*/ 	.short	0x010a
        /*34ce*/ 	.byte	0x0b
	.zero		1


	//   ....[7]....
        /*34d0*/ 	.word	0x00014140
        /*34d4*/ 	.word	0x000000ff
        /*34d8*/ 	.word	0x00000000
        /*34dc*/ 	.short	0x010a
        /*34de*/ 	.byte	0x0b
	.zero		1


	//----- nvinfo : EIATTR_NUM_MBARRIERS
	.align		4
.L_56:
        /*34e0*/ 	.byte	0x03, 0x38
        /*34e2*/ 	.short	0x0002


	//----- nvinfo : EIATTR_EXIT_INSTR_OFFSETS
	.align		4
        /*34e4*/ 	.byte	0x04, 0x1c
        /*34e6*/ 	.short	(.L_58 - .L_57)


	//   ....[0]....
.L_57:
        /*34e8*/ 	.word	0x00014100


	//----- nvinfo : EIATTR_REQNTID
	.align		4
.L_58:
        /*34ec*/ 	.byte	0x04, 0x10
        /*34ee*/ 	.short	(.L_60 - .L_59)
.L_59:
        /*34f0*/ 	.word	0x00000080
        /*34f4*/ 	.word	0x00000001
        /*34f8*/ 	.word	0x00000001


	//----- nvinfo : EIATTR_CRS_STACK_SIZE
	.align		4
.L_60:
        /*34fc*/ 	.byte	0x04, 0x1e
        /*34fe*/ 	.short	(.L_62 - .L_61)
.L_61:
        /*3500*/ 	.word	0x00000000


	//----- nvinfo : EIATTR_CBANK_PARAM_SIZE
	.align		4
.L_62:
        /*3504*/ 	.byte	0x03, 0x19
        /*3506*/ 	.short	0x0050


	//----- nvinfo : EIATTR_PARAM_CBANK
	.align		4
        /*3508*/ 	.byte	0x04, 0x0a
        /*350a*/ 	.short	(.L_64 - .L_63)
	.align		4
.L_63:
        /*350c*/ 	.word	index@(.nv.constant0.matmul_kernel)
        /*3510*/ 	.short	0x0380
        /*3512*/ 	.short	0x0050


	//----- nvinfo : EIATTR_SW_WAR
	.align		4
.L_64:
        /*3514*/ 	.byte	0x04, 0x36
        /*3516*/ 	.short	(.L_66 - .L_65)
.L_65:
        /*3518*/ 	.word	0x00000008
.L_66:


//--------------------- .nv.compat                --------------------------
	.section	.nv.compat,"",@"SHT_CUDA_COMPAT_INFO"
	.align	4
        /*0000*/ 	.byte	0x02, 0x02, 0x02, 0x00, 0x02, 0x05, 0x05, 0x00, 0x02, 0x03, 0x00, 0x00, 0x02, 0x06, 0x01, 0x00


//--------------------- .nv.callgraph             --------------------------
	.section	.nv.callgraph,"",@"SHT_CUDA_CALLGRAPH"
	.align	4
	.sectionentsize	8
	.align		4
        /*0000*/ 	.word	0x00000000
	.align		4
        /*0004*/ 	.word	0xffffffff
	.align		4
        /*0008*/ 	.word	0x00000000
	.align		4
        /*000c*/ 	.word	0xfffffffe
	.align		4
        /*0010*/ 	.word	0x00000000
	.align		4
        /*0014*/ 	.word	0xfffffffd
	.align		4
        /*0018*/ 	.word	0x00000000
	.align		4
        /*001c*/ 	.word	0xfffffffc


//--------------------- .text.matmul_kernel       --------------------------
	.section	.text.matmul_kernel,"ax",@progbits
	.align	128
        .global         matmul_kernel
        .type           matmul_kernel,@function
        .size           matmul_kernel,(.L_x_20 - matmul_kernel)
        .other          matmul_kernel,@"STO_CUDA_ENTRY STV_DEFAULT"
matmul_kernel:
.text.matmul_kernel:
[----:B------:R-:W0:Y:S01]  /*0000*/  LDC R1, c[0x0][0x37c] ;  /* 0x0000df00ff017b82 */ /* 0x000e220000000800 */
[----:B------:R-:W1:Y:S01]  /*0010*/  S2R R0, SR_TID.X ;  /* 0x0000000000007919 */ /* 0x000e620000002100 */
[----:B0-----:R-:W-:Y:S01]  /*0020*/  VIADD R1, R1, 0xfffff790 ;  /* 0xfffff79001017836 */ /* 0x001fe20000000000 */
[----:B-1----:R-:W-:-:S13]  /*0030*/  ISETP.GE.U32.AND P0, PT, R0, 0x20, PT ;  /* 0x000000200000780c */ /* 0x002fda0003f06070 */
[----:B------:R-:W-:Y:S02]  /*0040*/  VOTEU.ANY UP0, P0 ;  /* 0x0000000000ff7886 */ /* 0x000fe40000000100 */
[----:B------:R-:W-:Y:S05]  /*0050*/  BRA.U UP0, `(.L_x_0) ;  /* 0x0000000100b47547 */ /* 0x000fea000b800000 */
[----:B------:R-:W0:Y:S01]  /*0060*/  S2UR UR6, SR_CgaCtaId ;  /* 0x00000000000679c3 */ /* 0x000e220000008800 */
[----:B------:R-:W-:Y:S01]  /*0070*/  NOP ;  /* 0x0000000000007918 */ /* 0x000fe20000000000 */
[----:B------:R-:W-:Y:S02]  /*0080*/  UMOV UR4, 0x40 ;  /* 0x0000004000047882 */ /* 0x000fe40000000000 */
[----:B0-----:R-:W-:-:S09]  /*0090*/  ULEA UR4, UR6, UR4, 0x18 ;  /* 0x0000000406047291 */ /* 0x001fd2000f8ec0ff */
[----:B------:R-:W0:Y:S01]  /*00a0*/  LDS.U8 R2, [UR4] ;  /* 0x00000004ff027984 */ /* 0x000e220008000000 */
[----:B------:R-:W-:Y:S02]  /*00b0*/  UMOV UR4, 0x400 ;  /* 0x0000040000047882 */ /* 0x000fe40000000000 */
[----:B------:R-:W-:Y:S01]  /*00c0*/  ULEA UR4, UR6, UR4, 0x18 ;  /* 0x0000000406047291 */ /* 0x000fe2000f8ec0ff */
[----:B0-----:R-:W-:-:S13]  /*00d0*/  ISETP.NE.AND P0, PT, R2, RZ, PT ;  /* 0x000000ff0200720c */ /* 0x001fda0003f05270 */
[----:B------:R-:W-:Y:S05]  /*00e0*/  @P0 BRA `(.L_x_1) ;  /* 0x0000000000780947 */ /* 0x000fea0003800000 */
[----:B------:R-:W-:-:S13]  /*00f0*/  ELECT P0, URZ, PT ;  /* 0x0000000000ff782f */ /* 0x000fda0003800000 */
[----:B------:R-:W-:Y:S05]  /*0100*/  @!P0 BRA `(.L_x_2) ;  /* 0x0000000000808947 */ /* 0x000fea0003800000 */
[----:B------:R-:W-:Y:S01]  /*0110*/  UMOV UR5, 0x1 ;  /* 0x0000000100057882 */ /* 0x000fe20000000000 */
[----:B------:R-:W-:-:S04]  /*0120*/  IMAD.MOV.U32 R5, RZ, RZ, 0x1 ;  /* 0x00000001ff057424 */ /* 0x000fc800078e00ff */
[----:B------:R-:W-:Y:S04]  /*0130*/  DEPBAR.LE SB0, 0x36 ;  /* 0x00008d800000791a */ /* 0x000fe80000000000 */
[----:B------:R-:W0:Y:S02]  /*0140*/  UTCATOMSWS.FIND_AND_SET.ALIGN UP1, UR5, UR5 ;  /* 0x00000005000575e3 */ /* 0x000e240008020800 */
[----:B0-----:R-:W-:-:S04]  /*0150*/  PLOP3.LUT P0, PT, PT, PT, UP1, 0x80, 0x8 ;  /* 0x000000000008781c */ /* 0x001fc80003f0f018 */
[----:B------:R-:W-:-:S04]  /*0160*/  SEL R2, RZ, 0xffffffff, !P0 ;  /* 0xffffffffff027807 */ /* 0x000fc80004000000 */
[----:B------:R-:W-:Y:S01]  /*0170*/  ISETP.NE.AND P0, PT, R2, RZ, PT ;  /* 0x000000ff0200720c */ /* 0x000fe20003f05270 */
[----:B------:R-:W-:-:S12]  /*0180*/  IMAD.U32 R2, RZ, RZ, UR5 ;  /* 0x00000005ff027e24 */ /* 0x000fd8000f8e00ff */
[----:B------:R-:W-:Y:S05]  /*0190*/  @P0 BRA `(.L_x_3) ;  /* 0x0000000000240947 */ /* 0x000fea0003800000 */
.L_x_4:
[----:B------:R-:W-:Y:S05]  /*01a0*/  NANOSLEEP 0x64 ;  /* 0x000000640000795d */ /* 0x000fea0003800000 */
[----:B------:R-:W-:-:S05]  /*01b0*/  UMOV UR5, 0x1 ;  /* 0x0000000100057882 */ /* 0x000fca0000000000 */
[----:B------:R-:W-:Y:S04]  /*01c0*/  DEPBAR.LE SB0, 0x36 ;  /* 0x00008d800000791a */ /* 0x000fe80000000000 */
[----:B------:R-:W0:Y:S02]  /*01d0*/  UTCATOMSWS.FIND_AND_SET.ALIGN UP1, UR5, UR5 ;  /* 0x00000005000575e3 */ /* 0x000e240008020800 */
[----:B0-----:R-:W-:-:S04]  /*01e0*/  PLOP3.LUT P0, PT, PT, PT, UP1, 0x80, 0x8 ;  /* 0x000000000008781c */ /* 0x001fc80003f0f018 */
[----:B------:R-:W-:-:S04]  /*01f0*/  SEL R2, RZ, 0xffffffff, !P0 ;  /* 0xffffffffff027807 */ /* 0x000fc80004000000 */
[----:B------:R-:W-:Y:S01]  /*0200*/  ISETP.NE.AND P0, PT, R2, RZ, PT ;  /* 0x000000ff0200720c */ /* 0x000fe20003f05270 */
[----:B------:R-:W-:-:S12]  /*0210*/  IMAD.U32 R2, RZ, RZ, UR5 ;  /* 0x00000005ff027e24 */ /* 0x000fd8000f8e00ff */
[----:B------:R-:W-:Y:S05]  /*0220*/  @!P0 BRA `(.L_x_4) ;  /* 0xfffffffc00dc8947 */ /* 0x000fea000383ffff */
.L_x_3:
[C---:B------:R-:W-:Y:S01]  /*0230*/  VIADD R4, R2.reuse, 0x10 ;  /* 0x0000001002047836 */ /* 0x040fe20000000000 */
[----:B------:R-:W-:Y:S01]  /*0240*/  UMOV UR5, 0x50 ;  /* 0x0000005000057882 */ /* 0x000fe20000000000 */
[C---:B------:R-:W-:Y:S01]  /*0250*/  SHF.L.U32 R3, R5.reuse, R2, RZ ;  /* 0x0000000205037219 */ /* 0x040fe200000006ff */
[----:B------:R-:W-:Y:S01]  /*0260*/  ULEA UR5, UR6, UR5, 0x18 ;  /* 0x0000000506057291 */ /* 0x000fe2000f8ec0ff */
[----:B------:R-:W-:Y:S01]  /*0270*/  IMAD.SHL.U32 R2, R2, 0x20, RZ ;  /* 0x0000002002027824 */ /* 0x000fe200078e00ff */
[----:B------:R-:W-:-:S04]  /*0280*/  SHF.L.U32 R4, R5, R4, RZ ;  /* 0x0000000405047219 */ /* 0x000fc800000006ff */
[----:B------:R-:W-:-:S05]  /*0290*/  LOP3.LUT R3, R4, R3, RZ, 0xfc, !PT ;  /* 0x0000000304037212 */ /* 0x000fca00078efcff */
[----:B------:R0:W-:Y:S04]  /*02a0*/  ATOMS.OR RZ, [UR5], R3 ;  /* 0x00000003ffff798c */ /* 0x0001e8000b000005 */
[----:B------:R0:W-:Y:S01]  /*02b0*/  STS [UR4], R2 ;  /* 0x00000002ff007988 */ /* 0x0001e20008000804 */
[----:B------:R-:W-:Y:S05]  /*02c0*/  BRA `(.L_x_2) ;  /* 0x0000000000107947 */ /* 0x000fea0003800000 */
.L_x_1:
[----:B------:R-:W-:-:S05]  /*02d0*/  IMAD.MOV.U32 R2, RZ, RZ, -0x1 ;  /* 0xffffffffff027424 */ /* 0x000fca00078e00ff */
[----:B------:R0:W-:Y:S02]  /*02e0*/  STS [UR4], R2 ;  /* 0x00000002ff007988 */ /* 0x0001e40008000804 */
[----:B0-----:R-:W-:-:S07]  /*02f0*/  MOV R2, 0x310 ;  /* 0x0000031000027802 */ /* 0x001fce0000000f00 */
[----:B------:R-:W-:Y:S05]  /*0300*/  CALL.REL.NOINC `($__internal_1_$__cuda_sm10x_tcgen05_guardrail_trap_phase_invalid_during_alloc) ;  /* 0x0000013c00a47944 */ /* 0x000fea0003c00000 */
.L_x_2:
[----:B------:R-:W-:Y:S05]  /*0310*/  WARPSYNC.ALL ;  /* 0x0000000000007948 */ /* 0x000fea0003800000 */
[----:B------:R-:W-:Y:S01]  /*0320*/  NOP ;  /* 0x0000000000007918 */ /* 0x000fe20000000000 */
.L_x_0:
[----:B------:R-:W1:Y:S01]  /*0330*/  LDCU.64 UR12, c[0x0][0x398] ;  /* 0x00007300ff0c77ac */ /* 0x000e620008000a00 */
[----:B------:R-:W2:Y:S01]  /*0340*/  S2R R5, SR_CTAID.X ;  /* 0x0000000000057919 */ /* 0x000ea20000002500 */
[----:B------:R-:W3:Y:S01]  /*0350*/  S2UR UR8, SR_CTAID.X ;  /* 0x00000000000879c3 */ /* 0x000ee20000002500 */
[----:B------:R-:W-:Y:S01]  /*0360*/  LOP3.LUT R8, R0, 0x7f, RZ, 0xc0, !PT ;  /* 0x0000007f00087812 */ /* 0x000fe200078ec0ff */
[----:B------:R-:W4:Y:S01]  /*0370*/  LDCU.64 UR18, c[0x0][0x358] ;  /* 0x00006b00ff1277ac */ /* 0x000f220008000a00 */
[----:B------:R-:W-:Y:S02]  /*0380*/  SHF.R.U32.HI R0, RZ, 0x5, R0 ;  /* 0x00000005ff007819 */ /* 0x000fe40000011600 */
[----:B------:R-:W-:Y:S01]  /*0390*/  ISETP.NE.U32.AND P1, PT, R8, RZ, PT ;  /* 0x000000ff0800720c */ /* 0x000fe20003f25070 */
[----:B------:R-:W0:Y:S01]  /*03a0*/  LDCU.128 UR20, c[0x0][0x380] ;  /* 0x00007000ff1477ac */ /* 0x000e220008000c00 */
[----:B------:R-:W-:Y:S01]  /*03b0*/  R2UR UR15, R0 ;  /* 0x00000000000f72ca */ /* 0x000fe200000e0000 */
[----:B------:R-:W5:Y:S01]  /*03c0*/  LDC R10, c[0x0][0x3a0] ;  /* 0x0000e800ff0a7b82 */ /* 0x000f620000000800 */
[----:B------:R-:W-:Y:S01]  /*03d0*/  UMOV UR14, 0x1 ;  /* 0x00000001000e7882 */ /* 0x000fe20000000000 */
[----:B-1----:R-:W-:-:S06]  /*03e0*/  UIADD3 UR4, UPT, UPT, UR13, 0xf, URZ ;  /* 0x0000000f0d047890 */ /* 0x002fcc000fffe0ff */
[----:B------:R-:W1:Y:S08]  /*03f0*/  LDC.64 R14, c[0x0][0x3a8] ;  /* 0x0000ea00ff0e7b82 */ /* 0x000e700000000a00 */
[----:B------:R-:W-:Y:S01]  /*0400*/  BAR.SYNC.DEFER_BLOCKING 0x0 ;  /* 0x0000000000007b1d */ /* 0x000fe20000010000 */
[----:B------:R-:W-:Y:S01]  /*0410*/  ISETP.NE.AND P4, PT, RZ, UR12, PT ;  /* 0x0000000cff007c0c */ /* 0x000fe2000bf85270 */
[----:B------:R-:W-:-:S04]  /*0420*/  USHF.R.S32.HI UR5, URZ, 0x1f, UR4 ;  /* 0x0000001fff057899 */ /* 0x000fc80008011404 */
[----:B------:R-:W-:-:S03]  /*0430*/  ULEA.HI UR5, UR5, UR4, URZ, 0x4 ;  /* 0x0000000405057291 */ /* 0x000fc6000f8f20ff */
[----:B------:R-:W-:Y:S01]  /*0440*/  UMOV UR4, URZ ;  /* 0x000000ff00047c82 */ /* 0x000fe20008000000 */
[----:B------:R-:W-:Y:S01]  /*0450*/  USHF.R.S32.HI UR5, URZ, 0x4, UR5 ;  /* 0x00000004ff057899 */ /* 0x000fe20008011405 */
[----:B--2---:R-:W-:-:S03]  /*0460*/  IABS R5, R5 ;  /* 0x0000000500057213 */ /* 0x004fc60000000000 */
[----:B------:R-:W-:Y:S01]  /*0470*/  USHF.L.U32 UR6, UR5, 0x3, URZ ;  /* 0x0000000305067899 */ /* 0x000fe200080006ff */
[----:B-----5:R-:W-:Y:S01]  /*0480*/  VIADD R0, R10, 0xffffffff ;  /* 0xffffffff0a007836 */ /* 0x020fe20000000000 */
[----:B------:R-:W-:-:S04]  /*0490*/  R2UR UR9, R5 ;  /* 0x00000000050972ca */ /* 0x000fc800000e0000 */
[----:B------:R-:W-:Y:S01]  /*04a0*/  IMAD.U32 R4, RZ, RZ, UR6 ;  /* 0x00000006ff047e24 */ /* 0x000fe2000f8e00ff */
[----:B------:R-:W-:-:S04]  /*04b0*/  ISETP.GE.U32.AND P3, PT, R0, 0x7fffff80, PT ;  /* 0x7fffff800000780c */ /* 0x000fc80003f66070 */
[-C--:B0-----:R-:W-:Y:S02]  /*04c0*/  IABS R2, R4.reuse ;  /* 0x0000000400027213 */ /* 0x081fe40000000000 */
[----:B------:R-:W-:Y:S02]  /*04d0*/  IABS R4, R4 ;  /* 0x0000000400047213 */ /* 0x000fe40000000000 */
[----:B------:R-:W-:-:S13]  /*04e0*/  R2UR UR10, R2 ;  /* 0x00000000020a72ca */ /* 0x000fda00000e0000 */
[----:B------:R-:W0:Y:S08]  /*04f0*/  I2F.RP R2, UR10 ;  /* 0x0000000a00027d06 */ /* 0x000e300008209400 */
[----:B0-----:R-:W0:Y:S02]  /*0500*/  MUFU.RCP R2, R2 ;  /* 0x0000000200027308 */ /* 0x001e240000001000 */
[----:B0-----:R-:W-:-:S02]  /*0510*/  VIADD R3, R2, 0xffffffe ;  /* 0x0ffffffe02037836 */ /* 0x001fc40000000000 */
[----:B------:R-:W-:-:S04]  /*0520*/  IMAD.MOV R2, RZ, RZ, -R4 ;  /* 0x000000ffff027224 */ /* 0x000fc800078e0a04 */
[----:B------:R-:W0:Y:S02]  /*0530*/  F2I.FTZ.U32.TRUNC.NTZ R3, R3 ;  /* 0x0000000300037305 */ /* 0x000e24000021f000 */
[----:B0-----:R-:W-:-:S13]  /*0540*/  R2UR UR5, R3 ;  /* 0x00000000030572ca */ /* 0x001fda00000e0000 */
[----:B------:R-:W-:-:S04]  /*0550*/  UIADD3 UR7, UPT, UPT, URZ, -UR5, URZ ;  /* 0x80000005ff077290 */ /* 0x000fc8000fffe0ff */
[----:B------:R-:W-:-:S04]  /*0560*/  UIMAD UR7, UR7, UR10, URZ ;  /* 0x0000000a070772a4 */ /* 0x000fc8000f8e02ff */
[----:B------:R-:W-:-:S03]  /*0570*/  UIMAD.WIDE.U32 UR4, UR5, UR7, UR4 ;  /* 0x00000007050472a5 */ /* 0x000fc6000f8e0004 */
[----:B------:R-:W-:Y:S01]  /*0580*/  R2UR UR7, R2 ;  /* 0x00000000020772ca */ /* 0x000fe200000e0000 */
[----:B------:R-:W-:-:S12]  /*0590*/  UIMAD.WIDE.U32 UR4, UR5, UR9, URZ ;  /* 0x00000009050472a5 */ /* 0x000fd8000f8e00ff */
[----:B------:R-:W-:-:S04]  /*05a0*/  UIMAD UR4, UR5, UR7, UR9 ;  /* 0x00000007050472a4 */ /* 0x000fc8000f8e0209 */
[----:B------:R-:W-:-:S11]  /*05b0*/  UISETP.GT.U32.AND UP1, UPT, UR10, UR4, UPT ;  /* 0x000000040a00728c */ /* 0x000fd6000bf24070 */
[----:B------:R-:W-:Y:S02]  /*05c0*/  @!UP1 UIADD3 UR4, UPT, UPT, UR4, -UR10, URZ ;  /* 0x8000000a04049290 */ /* 0x000fe4000fffe0ff */
[----:B------:R-:W-:Y:S02]  /*05d0*/  @!UP1 UIADD3 UR5, UPT, UPT, UR5, 0x1, URZ ;  /* 0x0000000105059890 */ /* 0x000fe4000fffe0ff */
[----:B------:R-:W-:Y:S02]  /*05e0*/  UISETP.GE.U32.AND UP2, UPT, UR4, UR10, UPT ;  /* 0x0000000a0400728c */ /* 0x000fe4000bf46070 */
[----:B---3--:R-:W-:-:S04]  /*05f0*/  ULOP3.LUT UR4, UR8, UR6, URZ, 0x3c, !UPT ;  /* 0x0000000608047292 */ /* 0x008fc8000f8e3cff */
[----:B------:R-:W-:Y:S02]  /*0600*/  UISETP.GE.AND UP1, UPT, UR4, URZ, UPT ;  /* 0x000000ff0400728c */ /* 0x000fe4000bf26270 */
[----:B------:R-:W-:-:S03]  /*0610*/  UIADD3 UR4, UPT, UPT, UR12, 0x7f, URZ ;  /* 0x0000007f0c047890 */ /* 0x000fc6000fffe0ff */
[----:B------:R-:W-:Y:S02]  /*0620*/  @UP2 UIADD3 UR5, UPT, UPT, UR5, 0x1, URZ ;  /* 0x0000000105052890 */ /* 0x000fe4000fffe0ff */
[----:B------:R-:W-:-:S05]  /*0630*/  UISETP.NE.AND UP2, UPT, UR6, URZ, UPT ;  /* 0x000000ff0600728c */ /* 0x000fca000bf45270 */
[----:B------:R-:W-:Y:S01]  /*0640*/  UMOV UR7, UR5 ;  /* 0x0000000500077c82 */ /* 0x000fe20008000000 */
[----:B------:R-:W-:Y:S02]  /*0650*/  USHF.R.S32.HI UR5, URZ, 0x1f, UR4 ;  /* 0x0000001fff057899 */ /* 0x000fe40008011404 */
[----:B------:R-:W-:Y:S02]  /*0660*/  @!UP1 UIADD3 UR7, UPT, UPT, -UR7, URZ, URZ ;  /* 0x000000ff07079290 */ /* 0x000fe4000fffe1ff */
[----:B------:R-:W-:Y:S02]  /*0670*/  ULEA.HI UR5, UR5, UR4, URZ, 0x7 ;  /* 0x0000000405057291 */ /* 0x000fe4000f8f38ff */
[----:B------:R-:W-:Y:S01]  /*0680*/  @!UP2 ULOP3.LUT UR7, URZ, UR6, URZ, 0x33, !UPT ;  /* 0x00000006ff07a292 */ /* 0x000fe2000f8e33ff */
[----:B------:R-:W-:-:S03]  /*0690*/  UMOV UR4, URZ ;  /* 0x000000ff00047c82 */ /* 0x000fc60008000000 */
[----:B------:R-:W-:Y:S02]  /*06a0*/  USHF.L.U32 UR9, UR7, 0x3, URZ ;  /* 0x0000000307097899 */ /* 0x000fe400080006ff */
[----:B------:R-:W-:Y:S02]  /*06b0*/  UIADD3 UR7, UPT, UPT, -UR7, URZ, URZ ;  /* 0x000000ff07077290 */ /* 0x000fe4000fffe1ff */
[----:B------:R-:W-:Y:S02]  /*06c0*/  ULEA.HI.SX32 UR5, UR5, -UR9, 0x19 ;  /* 0x8000000905057291 */ /* 0x000fe4000f8fcaff */
[----:B------:R-:W-:Y:S02]  /*06d0*/  UIMAD UR8, UR6, UR7, UR8 ;  /* 0x00000007060872a4 */ /* 0x000fe4000f8e0208 */
[----:B------:R-:W-:-:S04]  /*06e0*/  UISETP.LT.AND UP1, UPT, UR5, 0x8, UPT ;  /* 0x000000080500788c */ /* 0x000fc8000bf21270 */
[----:B------:R-:W-:Y:S01]  /*06f0*/  USEL UR10, UR5, 0x8, UP1 ;  /* 0x00000008050a7887 */ /* 0x000fe20008800000 */
[----:B------:R-:W-:-:S05]  /*0700*/  IMAD.U32 R5, RZ, RZ, UR8 ;  /* 0x00000008ff057e24 */ /* 0x000fca000f8e00ff */
[----:B------:R-:W-:Y:S01]  /*0710*/  IMAD.U32 R4, RZ, RZ, UR10 ;  /* 0x0000000aff047e24 */ /* 0x000fe2000f8e00ff */
[----:B------:R-:W-:-:S04]  /*0720*/  IABS R5, R5 ;  /* 0x0000000500057213 */ /* 0x000fc80000000000 */
[-C--:B------:R-:W-:Y:S02]  /*0730*/  IABS R2, R4.reuse ;  /* 0x0000000400027213 */ /* 0x080fe40000000000 */
[----:B------:R-:W-:Y:S02]  /*0740*/  IABS R4, R4 ;  /* 0x0000000400047213 */ /* 0x000fe40000000000 */
[----:B------:R-:W-:Y:S02]  /*0750*/  R2UR UR11, R2 ;  /* 0x00000000020b72ca */ /* 0x000fe400000e0000 */
[----:B------:R-:W-:-:S11]  /*0760*/  R2UR UR7, R5 ;  /* 0x00000000050772ca */ /* 0x000fd600000e0000 */
        /* <DEDUP_REMOVED lines=10> */
[----:B------:R-:W-:Y:S01]  /*0810*/  UIMAD.WIDE.U32 UR4, UR5, UR7, URZ ;  /* 0x00000007050472a5 */ /* 0x000fe2000f8e00ff */
[----:B------:R-:W-:-:S05]  /*0820*/  IMAD.U32 R2, RZ, RZ, UR12 ;  /* 0x0000000cff027e24 */ /* 0x000fca000f8e00ff */
[----:B------:R-:W-:-:S04]  /*0830*/  IABS R5, R2 ;  /* 0x0000000200057213 */ /* 0x000fc80000000000 */
[----:B------:R-:W0:Y:S02]  /*0840*/  I2F.RP R4, R5 ;  /* 0x0000000500047306 */ /* 0x000e240000209400 */
[----:B------:R-:W-:Y:S01]  /*0850*/  UIMAD UR4, UR5, UR6, UR7 ;  /* 0x00000006050472a4 */ /* 0x000fe2000f8e0207 */
[----:B------:R-:W2:Y:S02]  /*0860*/  S2UR UR6, SR_CgaCtaId ;  /* 0x00000000000679c3 */ /* 0x000ea40000008800 */
[----:B------:R-:W-:Y:S01]  /*0870*/  UMOV UR7, 0x400 ;  /* 0x0000040000077882 */ /* 0x000fe20000000000 */
[----:B------:R-:W-:Y:S02]  /*0880*/  UISETP.GT.U32.AND UP1, UPT, UR11, UR4, UPT ;  /* 0x000000040b00728c */ /* 0x000fe4000bf24070 */
[----:B0-----:R-:W0:Y:S09]  /*0890*/  MUFU.RCP R4, R4 ;  /* 0x0000000400047308 */ /* 0x001e320000001000 */
[----:B------:R-:W-:-:S02]  /*08a0*/  @!UP1 UIADD3 UR4, UPT, UPT, UR4, -UR11, URZ ;  /* 0x8000000b04049290 */ /* 0x000fc4000fffe0ff */
[----:B------:R-:W-:Y:S02]  /*08b0*/  @!UP1 UIADD3 UR5, UPT, UPT, UR5, 0x1, URZ ;  /* 0x0000000105059890 */ /* 0x000fe4000fffe0ff */
[----:B------:R-:W-:Y:S02]  /*08c0*/  UISETP.GE.U32.AND UP2, UPT, UR4, UR11, UPT ;  /* 0x0000000b0400728c */ /* 0x000fe4000bf46070 */
[----:B------:R-:W-:-:S04]  /*08d0*/  ULOP3.LUT UR4, UR8, UR10, URZ, 0x3c, !UPT ;  /* 0x0000000a08047292 */ /* 0x000fc8000f8e3cff */
[----:B------:R-:W-:Y:S02]  /*08e0*/  UISETP.GE.AND UP1, UPT, UR4, URZ, UPT ;  /* 0x000000ff0400728c */ /* 0x000fe4000bf26270 */
[----:B--2---:R-:W-:-:S03]  /*08f0*/  ULEA UR7, UR6, UR7, 0x18 ;  /* 0x0000000706077291 */ /* 0x004fc6000f8ec0ff */
[----:B------:R-:W-:Y:S01]  /*0900*/  @UP2 UIADD3 UR5, UPT, UPT, UR5, 0x1, URZ ;  /* 0x0000000105052890 */ /* 0x000fe2000fffe0ff */
[----:B0-----:R-:W-:Y:S01]  /*0910*/  VIADD R2, R4, 0xffffffe ;  /* 0x0ffffffe04027836 */ /* 0x001fe20000000000 */
[----:B------:R-:W-:-:S03]  /*0920*/  UISETP.NE.AND UP2, UPT, UR10, URZ, UPT ;  /* 0x000000ff0a00728c */ /* 0x000fc6000bf45270 */
[----:B------:R0:W2:Y:S01]  /*0930*/  F2I.FTZ.U32.TRUNC.NTZ R3, R2 ;  /* 0x0000000200037305 */ /* 0x0000a2000021f000 */
[----:B------:R-:W-:-:S07]  /*0940*/  @!UP1 UIADD3 UR5, UPT, UPT, -UR5, URZ, URZ ;  /* 0x000000ff05059290 */ /* 0x000fce000fffe1ff */
[----:B------:R-:W-:Y:S01]  /*0950*/  @!UP2 ULOP3.LUT UR5, URZ, UR10, URZ, 0x33, !UPT ;  /* 0x0000000aff05a292 */ /* 0x000fe2000f8e33ff */
[----:B0-----:R-:W-:-:S03]  /*0960*/  IMAD.MOV.U32 R2, RZ, RZ, RZ ;  /* 0x000000ffff027224 */ /* 0x001fc600078e00ff */
[----:B------:R-:W-:Y:S01]  /*0970*/  UIADD3 UR4, UPT, UPT, -UR5, URZ, URZ ;  /* 0x000000ff05047290 */ /* 0x000fe2000fffe1ff */
[----:B--2---:R-:W-:-:S03]  /*0980*/  IMAD.MOV R6, RZ, RZ, -R3 ;  /* 0x000000ffff067224 */ /* 0x004fc600078e0a03 */
[----:B------:R-:W-:Y:S01]  /*0990*/  UIMAD UR4, UR10, UR4, UR8 ;  /* 0x000000040a0472a4 */ /* 0x000fe2000f8e0208 */
[----:B------:R-:W0:Y:S01]  /*09a0*/  LDCU UR10, c[0x0][0x3a4] ;  /* 0x00007480ff0a77ac */ /* 0x000e220008000800 */
[----:B------:R-:W-:Y:S02]  /*09b0*/  IMAD R7, R6, R5, RZ ;  /* 0x0000000506077224 */ /* 0x000fe400078e02ff */
[----:B------:R-:W-:Y:S02]  /*09c0*/  UIADD3 UR4, UPT, UPT, UR9, UR4, URZ ;  /* 0x0000000409047290 */ /* 0x000fe4000fffe0ff */
[----:B------:R-:W-:-:S04]  /*09d0*/  IMAD.HI.U32 R2, R3, R7, R2 ;  /* 0x0000000703027227 */ /* 0x000fc800078e0002 */
[----:B------:R-:W-:Y:S01]  /*09e0*/  IMAD.U32 R4, RZ, RZ, UR4 ;  /* 0x00000004ff047e24 */ /* 0x000fe2000f8e00ff */
[----:B------:R-:W-:-:S03]  /*09f0*/  USHF.L.U32 UR4, UR15, 0x15, URZ ;  /* 0x000000150f047899 */ /* 0x000fc600080006ff */
[----:B------:R-:W-:Y:S01]  /*0a00*/  IMAD R9, R4, 0x80, R8 ;  /* 0x0000008004097824 */ /* 0x000fe200078e0208 */
[----:B------:R-:W-:Y:S01]  /*0a10*/  ULOP3.LUT UR4, UR4, 0x600000, URZ, 0xc0, !UPT ;  /* 0x0060000004047892 */ /* 0x000fe2000f8ec0ff */
[----:B------:R-:W-:-:S03]  /*0a20*/  IMAD.U32 R4, RZ, RZ, UR13 ;  /* 0x0000000dff047e24 */ /* 0x000fc6000f8e00ff */
[----:B------:R-:W-:Y:S01]  /*0a30*/  IABS R6, R9 ;  /* 0x0000000900067213 */ /* 0x000fe20000000000 */
[----:B------:R-:W-:Y:S01]  /*0a40*/  STL [R1+0x650], R9 ;  /* 0x0006500901007387 */ /* 0x000fe20000100800 */
[----:B------:R-:W-:Y:S02]  /*0a50*/  IABS R13, R4 ;  /* 0x00000004000d7213 */ /* 0x000fe40000000000 */
[----:B------:R-:W-:Y:S01]  /*0a60*/  ISETP.GE.AND P6, PT, R9, RZ, PT ;  /* 0x000000ff0900720c */ /* 0x000fe20003fc6270 */
[----:B------:R-:W-:Y:S01]  /*0a70*/  IMAD.MOV.U32 R4, RZ, RZ, R6 ;  /* 0x000000ffff047224 */ /* 0x000fe200078e0006 */
[----:B------:R-:W2:Y:S01]  /*0a80*/  I2F.RP R3, R13 ;  /* 0x0000000d00037306 */ /* 0x000ea20000209400 */
[----:B------:R-:W3:Y:S02]  /*0a90*/  LDS R6, [UR7] ;  /* 0x00000007ff067984 */ /* 0x000ee40008000800 */
[----:B------:R-:W-:-:S04]  /*0aa0*/  IMAD.HI.U32 R2, R2, R4, RZ ;  /* 0x0000000402027227 */ /* 0x000fc800078e00ff */
[----:B------:R-:W-:-:S04]  /*0ab0*/  IMAD.MOV R2, RZ, RZ, -R2 ;  /* 0x000000ffff027224 */ /* 0x000fc800078e0a02 */
[C---:B------:R-:W-:Y:S02]  /*0ac0*/  IMAD R2, R5.reuse, R2, R4 ;  /* 0x0000000205027224 */ /* 0x040fe400078e0204 */
[----:B------:R-:W-:Y:S01]  /*0ad0*/  VIADD R4, R10, 0xffffffef ;  /* 0xffffffef0a047836 */ /* 0x000fe20000000000 */
[----:B--2---:R-:W2:Y:S01]  /*0ae0*/  MUFU.RCP R3, R3 ;  /* 0x0000000300037308 */ /* 0x004ea20000001000 */
[----:B------:R-:W-:Y:S01]  /*0af0*/  BAR.SYNC.DEFER_BLOCKING 0x0 ;  /* 0x0000000000007b1d */ /* 0x000fe20000010000 */
[----:B------:R-:W-:Y:S02]  /*0b00*/  ISETP.GT.U32.AND P0, PT, R5, R2, PT ;  /* 0x000000020500720c */ /* 0x000fe40003f04070 */
[----:B------:R-:W-:-:S11]  /*0b10*/  ISETP.GE.U32.AND P2, PT, R4, 0x7fffff70, PT ;  /* 0x7fffff700400780c */ /* 0x000fd60003f46070 */
[----:B------:R-:W-:Y:S02]  /*0b20*/  @!P0 IMAD.IADD R2, R2, 0x1, -R5 ;  /* 0x0000000102028824 */ /* 0x000fe400078e0a05 */
[----:B--2---:R-:W-:Y:S02]  /*0b30*/  VIADD R16, R3, 0xffffffe ;  /* 0x0ffffffe03107836 */ /* 0x004fe40000000000 */
[----:B------:R-:W-:Y:S01]  /*0b40*/  VIADD R3, R10, 0xfffffff7 ;  /* 0xfffffff70a037836 */ /* 0x000fe20000000000 */
[----:B------:R-:W-:Y:S01]  /*0b50*/  ISETP.GT.U32.AND P0, PT, R5, R2, PT ;  /* 0x000000020500720c */ /* 0x000fe20003f04070 */
[----:B------:R2:W5:Y:S01]  /*0b60*/  F2I.FTZ.U32.TRUNC.NTZ R17, R16 ;  /* 0x0000001000117305 */ /* 0x000562000021f000 */
[----:B---3--:R-:W-:Y:S01]  /*0b70*/  R2UR UR8, R6 ;  /* 0x00000000060872ca */ /* 0x008fe200000e0000 */
[----:B--2---:R-:W-:-:S10]  /*0b80*/  IMAD.MOV.U32 R16, RZ, RZ, RZ ;  /* 0x000000ffff107224 */ /* 0x004fd400078e00ff */
[----:B------:R-:W-:Y:S01]  /*0b90*/  @!P0 IMAD.IADD R2, R2, 0x1, -R5 ;  /* 0x0000000102028824 */ /* 0x000fe200078e0a05 */
[----:B------:R-:W-:Y:S01]  /*0ba0*/  ISETP.GE.U32.AND P0, PT, R3, 0x7fffff78, PT ;  /* 0x7fffff780300780c */ /* 0x000fe20003f06070 */
[----:B------:R-:W-:Y:S02]  /*0bb0*/  VIADD R3, R10, 0xffffffe7 ;  /* 0xffffffe70a037836 */ /* 0x000fe40000000000 */
[----:B-----5:R-:W-:Y:S02]  /*0bc0*/  IMAD.MOV R0, RZ, RZ, -R17 ;  /* 0x000000ffff007224 */ /* 0x020fe400078e0a11 */
[----:B------:R-:W-:Y:S01]  /*0bd0*/  @!P6 IMAD.MOV R2, RZ, RZ, -R2 ;  /* 0x000000ffff02e224 */ /* 0x000fe200078e0a02 */
[----:B------:R-:W-:Y:S01]  /*0be0*/  ISETP.GE.U32.AND P5, PT, R3, 0x7fffff68, PT ;  /* 0x7fffff680300780c */ /* 0x000fe20003fa6070 */
[----:B------:R-:W-:-:S04]  /*0bf0*/  IMAD R3, R0, R13, RZ ;  /* 0x0000000d00037224 */ /* 0x000fc800078e02ff */
[----:B------:R-:W-:Y:S01]  /*0c00*/  IMAD.HI.U32 R16, R17, R3, R16 ;  /* 0x0000000311107227 */ /* 0x000fe200078e0010 */
[----:B01--4-:R-:W-:Y:S07]  /*0c10*/  BRA.U UP0, `(.L_x_5) ;  /* 0x0000000100187547 */ /* 0x013fee000b800000 */
[----:B------:R-:W-:Y:S01]  /*0c20*/  ELECT P6, URZ, PT ;  /* 0x0000000000ff782f */ /* 0x000fe200038c0000 */
[----:B------:R-:W-:Y:S01]  /*0c30*/  IMAD.MOV.U32 R0, RZ, RZ, 0x1 ;  /* 0x00000001ff007424 */ /* 0x000fe200078e00ff */
[----:B------:R-:W-:Y:S01]  /*0c40*/  UMOV UR9, 0x40 ;  /* 0x0000004000097882 */ /* 0x000fe20000000000 */
[----:B------:R-:W-:Y:S01]  /*0c50*/  UVIRTCOUNT.DEALLOC.SMPOOL 0x80 ;  /* 0x000000800000784c */ /* 0x000fe20000000000 */
[----:B------:R-:W-:-:S09]  /*0c60*/  ULEA UR9, UR6, UR9, 0x18 ;  /* 0x0000000906097291 */ /* 0x000fd2000f8ec0ff */
[----:B------:R0:W-:Y:S03]  /*0c70*/  @P6 STS.U8 [UR9], R0 ;  /* 0x00000000ff006988 */ /* 0x0001e60008000009 */
.L_x_5:
[----:B------:R-:W-:Y:S01]  /*0c80*/  STL [R1+0x78c], R10 ;  /* 0x00078c0a01007387 */ /* 0x000fe20000100800 */
[----:B------:R-:W-:Y:S01]  /*0c90*/  UIADD3 UR9, UPT, UPT, UR8, UR4, URZ ;  /* 0x0000000408097290 */ /* 0x000fe2000fffe0ff */
[----:B------:R-:W-:Y:S01]  /*0ca0*/  @!P4 LOP3.LUT R2, RZ, UR12, RZ, 0x33, !PT ;  /* 0x0000000cff02cc12 */ /* 0x000fe2000f8e33ff */
[----:B------:R-:W-:Y:S01]  /*0cb0*/  VOTEU.ALL UP1, P1 ;  /* 0x0000000000ff7886 */ /* 0x000fe20000820000 */
[----:B------:R-:W-:Y:S01]  /*0cc0*/  STL [R1+0x79c], R10 ;  /* 0x00079c0a01007387 */ /* 0x000fe20000100800 */
[----:B------:R-:W-:Y:S01]  /*0cd0*/  UIADD3 UR11, UPT, UPT, UR7, 0x9000, URZ ;  /* 0x00009000070b7890 */ /* 0x000fe2000fffe0ff */
[----:B------:R-:W-:Y:S01]  /*0ce0*/  IMAD.SHL.U32 R3, R14, 0x8, RZ ;  /* 0x000000080e037824 */ /* 0x000fe200078e00ff */
[----:B------:R-:W-:Y:S01]  /*0cf0*/  VOTEU.ALL UP2, P1 ;  /* 0x0000000000ff7886 */ /* 0x000fe20000840000 */
[----:B------:R-:W-:Y:S01]  /*0d00*/  STL [R1+0x7ac], R10 ;  /* 0x0007ac0a01007387 */ /* 0x000fe20000100800 */
[----:B------:R-:W-:-:S04]  /*0d10*/  @!UP1 UIADD3 UR16, UPT, UPT, -UR14, 0x100000, URZ ;  /* 0x001000000e109890 */ /* 0x000fc8000fffe1ff */
[----:B------:R-:W-:Y:S02]  /*0d20*/  @!UP1 USHF.L.U32 UR17, UR16, 0xb, URZ ;  /* 0x0000000b10119899 */ /* 0x000fe400080006ff */
[----:B------:R-:W-:Y:S01]  /*0d30*/  @!UP1 USHF.L.U32 UR16, UR16, 0x1, URZ ;  /* 0x0000000110109899 */ /* 0x000fe200080006ff */
[----:B------:R-:W-:Y:S01]  /*0d40*/  IMAD R2, R2, UR10, RZ ;  /* 0x0000000a02027c24 */ /* 0x000fe2000f8e02ff */
[----:B------:R-:W-:Y:S01]  /*0d50*/  PRMT R25, RZ, 0x7610, R25 ;  /* 0x00007610ff197816 */ /* 0x000fe20000000019 */
[----:B------:R-:W-:Y:S01]  /*0d60*/  STL [R1+0x7bc], R10 ;  /* 0x0007bc0a01007387 */ /* 0x000fe20000100800 */
[----:B------:R-:W-:Y:S01]  /*0d70*/  IMAD.SHL.U32 R7, R14, 0x10, RZ ;  /* 0x000000100e077824 */ /* 0x000fe200078e00ff */
[----:B------:R-:W-:Y:S01]  /*0d80*/  PRMT R24, RZ, 0x7610, R24 ;  /* 0x00007610ff187816 */ /* 0x000fe20000000018 */
[----:B------:R-:W1:Y:S01]  /*0d90*/  LDCU UR6, c[0x0][0x3b0] ;  /* 0x00007600ff0677ac */ /* 0x000e620008000800 */
[----:B------:R-:W-:Y:S04]  /*0da0*/  STL [R1+0x7cc], R10 ;  /* 0x0007cc0a01007387 */ /* 0x000fe80000100800 */
        /* <DEDUP_REMOVED lines=20> */
[----:B------:R-:W-:Y:S01]  /*0ef0*/  STL [R1+0x764], R12 ;  /* 0x0007640c01007387 */ /* 0x000fe20000100800 */
[----:B------:R-:W-:Y:S03]  /*0f00*/  STTM.x16 tmem[UR9], RZ ;  /* 0x000000ff000079ed */ /* 0x000fe60008240009 */
[----:B------:R-:W-:Y:S01]  /*0f10*/  STL [R1+0x774], R12 ;  /* 0x0007740c01007387 */ /* 0x000fe20000100800 */
[----:B------:R-:W2:Y:S03]  /*0f20*/  FENCE.VIEW.ASYNC.T ;  /* 0x00000000000073c6 */ /* 0x000ea60000000200 */
[----:B------:R-:W-:Y:S01]  /*0f30*/  STL [R1+0x744], R17 ;  /* 0x0007441101007387 */ /* 0x000fe20000100800 */
[----:B--2---:R-:W-:Y:S06]  /*0f40*/  BAR.SYNC.DEFER_BLOCKING 0x0 ;  /* 0x0000000000007b1d */ /* 0x004fec0000010000 */
[----:B------:R-:W-:Y:S04]  /*0f50*/  STL [R1+0x758], R17 ;  /* 0x0007581101007387 */ /* 0x000fe80000100800 */
[----:B------:R-:W-:Y:S04]  /*0f60*/  STL [R1+0x770], R17 ;  /* 0x0007701101007387 */ /* 0x000fe80000100800 */
[----:B------:R-:W-:Y:S04]  /*0f70*/  STL [R1+0x778], R17 ;  /* 0x0007781101007387 */ /* 0x000fe80000100800 */
[----:B------:R2:W-:Y:S04]  /*0f80*/  STL [R1+0x740], R35 ;  /* 0x0007402301007387 */ /* 0x0005e80000100800 */
[----:B------:R-:W3:Y:S02]  /*0f90*/  FENCE.VIEW.ASYNC.S ;  /* 0x00000000000073c6 */ /* 0x000ee40000000000 */
[----:B---3--:R-:W3:Y:S02]  /*0fa0*/  @!UP2 SYNCS.EXCH.64 URZ, [UR11], UR16 ;  /* 0x000000100bffa5b2 */ /* 0x008ee40008000100 */
[----:B------:R-:W-:Y:S04]  /*0fb0*/  STL [R1+0x73c], R34 ;  /* 0x00073c2201007387 */ /* 0x000fe80000100800 */
[----:B------:R-:W-:Y:S04]  /*0fc0*/  STL [R1+0x748], R34 ;  /* 0x0007482201007387 */ /* 0x000fe80000100800 */
[----:B------:R-:W-:Y:S04]  /*0fd0*/  STL [R1+0x75c], R34 ;  /* 0x00075c2201007387 */ /* 0x000fe80000100800 */
[----:B------:R-:W-:Y:S01]  /*0fe0*/  STL [R1+0x768], R34 ;  /* 0x0007682201007387 */ /* 0x000fe20000100800 */
[----:B--2---:R-:W2:Y:S03]  /*0ff0*/  LDC R35, c[0x0][0x3a0] ;  /* 0x0000e800ff237b82 */ /* 0x004ea60000000800 */
[----:B------:R-:W-:Y:S04]  /*1000*/  STL [R1+0x77c], R34 ;  /* 0x00077c2201007387 */ /* 0x000fe80000100800 */
[----:B------:R-:W-:Y:S04]  /*1010*/  STL [R1+0x730], R19 ;  /* 0x0007301301007387 */ /* 0x000fe80000100800 */
[----:B------:R-:W-:Y:S04]  /*1020*/  STL [R1+0x74c], R19 ;  /* 0x00074c1301007387 */ /* 0x000fe80000100800 */
[----:B------:R-:W-:Y:S04]  /*1030*/  STL [R1+0x760], R19 ;  /* 0x0007601301007387 */ /* 0x000fe80000100800 */
[----:B------:R-:W-:Y:S04]  /*1040*/  STL [R1+0x76c], R19 ;  /* 0x00076c1301007387 */ /* 0x000fe80000100800 */
[----:B------:R-:W-:Y:S01]  /*1050*/  STL [R1+0x72c], R18 ;  /* 0x00072c1201007387 */ /* 0x000fe20000100800 */
[----:B0-2---:R-:W-:-:S03]  /*1060*/  VIADD R0, R35, 0xffffffdf ;  /* 0xffffffdf23007836 */ /* 0x005fc60000000000 */
[----:B------:R-:W-:Y:S01]  /*1070*/  STL [R1+0x734], R18 ;  /* 0x0007341201007387 */ /* 0x000fe20000100800 */
[----:B------:R-:W-:Y:S01]  /*1080*/  PRMT R22, RZ, 0x7610, R22 ;  /* 0x00007610ff167816 */ /* 0x000fe20000000016 */
[----:B------:R-:W-:Y:S01]  /*1090*/  VIADD R6, R35, 0xffffffd7 ;  /* 0xffffffd723067836 */ /* 0x000fe20000000000 */
[----:B------:R-:W-:Y:S01]  /*10a0*/  ISETP.GE.U32.AND P4, PT, R0, 0x7fffff60, PT ;  /* 0x7fffff600000780c */ /* 0x000fe20003f86070 */
[----:B------:R-:W-:Y:S01]  /*10b0*/  STL [R1+0x728], R36 ;  /* 0x0007282401007387 */ /* 0x000fe20000100800 */
[----:B------:R-:W-:-:S03]  /*10c0*/  IADD3 R0, P6, PT, R2, UR20, RZ ;  /* 0x0000001402007c10 */ /* 0x000fc6000ffde0ff */
[----:B------:R-:W-:Y:S01]  /*10d0*/  STL [R1+0x738], R36 ;  /* 0x0007382401007387 */ /* 0x000fe20000100800 */
[----:B------:R-:W-:Y:S01]  /*10e0*/  LEA.HI.X.SX32 R2, R2, UR21, 0x1, P6 ;  /* 0x0000001502027c11 */ /* 0x000fe2000b0f0eff */
[----:B------:R-:W-:Y:S02]  /*10f0*/  @!P3 IMAD.MOV.U32 R4, RZ, RZ, R0 ;  /* 0x000000ffff04b224 */ /* 0x000fe400078e0000 */
[----:B------:R-:W-:Y:S02]  /*1100*/  STL [R1+0x724], R32 ;  /* 0x0007242001007387 */ /* 0x000fe40000100800 */
[----:B------:R-:W-:Y:S01]  /*1110*/  @!P3 IMAD.MOV.U32 R5, RZ, RZ, R2 ;  /* 0x000000ffff05b224 */ /* 0x000fe200078e0002 */
[----:B---3--:R-:W-:Y:S01]  /*1120*/  BAR.SYNC.DEFER_BLOCKING 0x0 ;  /* 0x0000000000007b1d */ /* 0x008fe20000010000 */
[----:B------:R-:W-:-:S05]  /*1130*/  IADD3 R8, P6, PT, R3, R0, RZ ;  /* 0x0000000003087210 */ /* 0x000fca0007fde0ff */
[----:B------:R-:W-:Y:S04]  /*1140*/  STL [R1+0x720], R33 ;  /* 0x0007202101007387 */ /* 0x000fe80000100800 */
[----:B------:R-:W-:Y:S04]  /*1150*/  STL [R1+0x71c], R31 ;  /* 0x00071c1f01007387 */ /* 0x000fe80000100800 */
[----:B------:R-:W-:Y:S04]  /*1160*/  STL [R1+0x718], R30 ;  /* 0x0007181e01007387 */ /* 0x000fe80000100800 */
[----:B------:R-:W-:Y:S04]  /*1170*/  STL [R1+0x714], R21 ;  /* 0x0007141501007387 */ /* 0x000fe80000100800 */
[----:B------:R-:W-:Y:S04]  /*1180*/  STL [R1+0x710], R29 ;  /* 0x0007101d01007387 */ /* 0x000fe80000100800 */
[----:B------:R0:W2:Y:S04]  /*1190*/  @!P3 LDG.E.U8 R25, desc[UR18][R4.64] ;  /* 0x000000120419b981 */ /* 0x0000a8000c1e1100 */
[----:B------:R-:W-:Y:S04]  /*11a0*/  STL [R1+0x70c], R20 ;  /* 0x00070c1401007387 */ /* 0x000fe80000100800 */
[----:B------:R-:W-:Y:S01]  /*11b0*/  STL [R1+0x708], R27 ;  /* 0x0007081b01007387 */ /* 0x000fe20000100800 */
[----:B0-----:R-:W-:-:S02]  /*11c0*/  LEA.HI.X.SX32 R5, R3, R2, 0x1, P6 ;  /* 0x0000000203057211 */ /* 0x001fc400030f0eff */
[----:B------:R-:W-:Y:S01]  /*11d0*/  IADD3 R11, P6, PT, R7, R0, RZ ;  /* 0x00000000070b7210 */ /* 0x000fe20007fde0ff */
[----:B------:R-:W-:Y:S01]  /*11e0*/  STL [R1+0x704], R28 ;  /* 0x0007041c01007387 */ /* 0x000fe20000100800 */
[----:B------:R-:W-:-:S03]  /*11f0*/  @!P0 IMAD.MOV.U32 R4, RZ, RZ, R8 ;  /* 0x000000ffff048224 */ /* 0x000fc600078e0008 */
[----:B------:R-:W-:Y:S01]  /*1200*/  STL [R1+0x700], R16 ;  /* 0x0007001001007387 */ /* 0x000fe20000100800 */
[----:B------:R-:W-:Y:S01]  /*1210*/  LEA.HI.X.SX32 R7, R7, R2, 0x1, P6 ;  /* 0x0000000207077211 */ /* 0x000fe200030f0eff */
[----:B------:R-:W-:Y:S02]  /*1220*/  IMAD R3, R14, 0x18, RZ ;  /* 0x000000180e037824 */ /* 0x000fe400078e02ff */
[----:B------:R-:W-:Y:S04]  /*1230*/  STL [R1+0x6fc], R13 ;  /* 0x0006fc0d01007387 */ /* 0x000fe80000100800 */
[----:B------:R-:W-:Y:S04]  /*1240*/  STL [R1+0x6f8], R37 ;  /* 0x0006f82501007387 */ /* 0x000fe80000100800 */
[----:B------:R-:W-:Y:S04]  /*1250*/  STL [R1+0x698], R15 ;  /* 0x0006980f01007387 */ /* 0x000fe80000100800 */
[----:B------:R-:W-:Y:S04]  /*1260*/  STL [R1+0x6d0], R15 ;  /* 0x0006d00f01007387 */ /* 0x000fe80000100800 */
[----:B------:R0:W-:Y:S04]  /*1270*/  STL [R1+0x1a0], R8 ;  /* 0x0001a00801007387 */ /* 0x0001e80000100800 */
[----:B------:R3:W-:Y:S04]  /*1280*/  STL [R1+0x19c], R5 ;  /* 0x00019c0501007387 */ /* 0x0007e80000100800 */
[----:B------:R4:W2:Y:S01]  /*1290*/  @!P0 LDG.E.U8 R24, desc[UR18][R4.64] ;  /* 0x0000001204188981 */ /* 0x0008a2000c1e1100 */
[----:B0-----:R-:W-:-:S03]  /*12a0*/  IADD3 R8, P6, PT, R3, R0, RZ ;  /* 0x0000000003087210 */ /* 0x001fc60007fde0ff */
[----:B------:R-:W-:Y:S01]  /*12b0*/  STL [R1+0x1e0], R11 ;  /* 0x0001e00b01007387 */ /* 0x000fe20000100800 */
[----:B------:R-:W-:Y:S01]  /*12c0*/  PRMT R23, RZ, 0x7610, R23 ;  /* 0x00007610ff177816 */ /* 0x000fe20000000017 */
[----:B----4-:R-:W-:Y:S02]  /*12d0*/  @!P2 IMAD.MOV.U32 R4, RZ, RZ, R11 ;  /* 0x000000ffff04a224 */ /* 0x010fe400078e000b */
[----:B---3--:R-:W-:Y:S01]  /*12e0*/  @!P2 IMAD.MOV.U32 R5, RZ, RZ, R7 ;  /* 0x000000ffff05a224 */ /* 0x008fe200078e0007 */
[----:B------:R0:W-:Y:S04]  /*12f0*/  STL [R1+0x1dc], R7 ;  /* 0x0001dc0701007387 */ /* 0x0001e80000100800 */
[----:B------:R3:W4:Y:S01]  /*1300*/  @!P2 LDG.E.U8 R22, desc[UR18][R4.64] ;  /* 0x000000120416a981 */ /* 0x000722000c1e1100 */
[----:B0-----:R-:W-:Y:S01]  /*1310*/  IMAD.SHL.U32 R7, R14, 0x20, RZ ;  /* 0x000000200e077824 */ /* 0x001fe200078e00ff */
[----:B---3--:R-:W-:Y:S01]  /*1320*/  LEA.HI.X.SX32 R5, R3, R2, 0x1, P6 ;  /* 0x0000000203057211 */ /* 0x008fe200030f0eff */
[----:B------:R-:W-:-:S02]  /*1330*/  @!P5 IMAD.MOV.U32 R4, RZ, RZ, R8 ;  /* 0x000000ffff04d224 */ /* 0x000fc400078e0008 */
[----:B------:R-:W-:Y:S01]  /*1340*/  VIADD R3, R35, 0xffffffbf ;  /* 0xffffffbf23037836 */ /* 0x000fe20000000000 */
[----:B------:R-:W-:Y:S02]  /*1350*/  IADD3 R11, P6, PT, R7, R0, RZ ;  /* 0x00000000070b7210 */ /* 0x000fe40007fde0ff */
[----:B------:R0:W3:Y:S02]  /*1360*/  @!P5 LDG.E.U8 R23, desc[UR18][R4.64] ;  /* 0x000000120417d981 */ /* 0x0000e4000c1e1100 */
[----:B------:R-:W-:Y:S01]  /*1370*/  ISETP.GE.U32.AND P5, PT, R3, 0x7fffff40, PT ;  /* 0x7fffff400300780c */ /* 0x000fe20003fa6070 */
[----:B------:R-:W-:Y:S01]  /*1380*/  IMAD R3, R14, 0x28, RZ ;  /* 0x000000280e037824 */ /* 0x000fe200078e02ff */
[----:B------:R-:W-:Y:S01]  /*1390*/  ISETP.GE.U32.AND P3, PT, R6, 0x7fffff58, PT ;  /* 0x7fffff580600780c */ /* 0x000fe20003f66070 */
[----:B------:R-:W-:Y:S01]  /*13a0*/  STL [R1+0x398], R8 ;  /* 0x0003980801007387 */ /* 0x000fe20000100800 */
[----:B------:R-:W-:-:S03]  /*13b0*/  PRMT R26, RZ, 0x7610, R26 ;  /* 0x00007610ff1a7816 */ /* 0x000fc6000000001a */
[----:B------:R1:W-:Y:S01]  /*13c0*/  STL [R1+0x394], R5 ;  /* 0x0003940501007387 */ /* 0x0003e20000100800 */
[----:B0-----:R-:W-:-:S03]  /*13d0*/  @!P4 IMAD.MOV.U32 R4, RZ, RZ, R11 ;  /* 0x000000ffff04c224 */ /* 0x001fc600078e000b */
[----:B------:R-:W-:Y:S01]  /*13e0*/  STL [R1+0x3c8], R11 ;  /* 0x0003c80b01007387 */ /* 0x000fe20000100800 */
[----:B-1----:R-:W-:Y:S02]  /*13f0*/  LEA.HI.X.SX32 R5, R7, R2, 0x1, P6 ;  /* 0x0000000207057211 */ /* 0x002fe400030f0eff */
[----:B------:R-:W-:-:S03]  /*1400*/  IADD3 R8, P6, PT, R3, R0, RZ ;  /* 0x0000000003087210 */ /* 0x000fc60007fde0ff */
[----:B------:R0:W-:Y:S04]  /*1410*/  STL [R1+0x3c4], R5 ;  /* 0x0003c40501007387 */ /* 0x0001e80000100800 */
[----:B------:R0:W2:Y:S02]  /*1420*/  @!P4 LDG.E.U8 R26, desc[UR18][R4.64] ;  /* 0x00000012041ac981 */ /* 0x0000a4000c1e1100 */
[----:B0-----:R-:W-:Y:S01]  /*1430*/  IMAD.MOV.U32 R5, RZ, RZ, R8 ;  /* 0x000000ffff057224 */ /* 0x001fe200078e0008 */
[----:B------:R-:W-:Y:S01]  /*1440*/  LEA.HI.X.SX32 R4, R3, R2, 0x1, P6 ;  /* 0x0000000203047211 */ /* 0x000fe200030f0eff */
[----:B------:R-:W-:Y:S03]  /*1450*/  STL [R1+0x3f8], R8 ;  /* 0x0003f80801007387 */ /* 0x000fe60000100800 */
[----:B------:R-:W-:Y:S01]  /*1460*/  @!P3 LOP3.LUT R5, R5, R4, RZ, 0x3c, !PT ;  /* 0x000000040505b212 */ /* 0x000fe200078e3cff */
[----:B------:R0:W-:Y:S01]  /*1470*/  STL [R1+0x3f4], R4 ;  /* 0x0003f40401007387 */ /* 0x0001e20000100800 */
[----:B------:R-:W-:-:S02]  /*1480*/  PRMT R10, RZ, 0x7610, R10 ;  /* 0x00007610ff0a7816 */ /* 0x000fc4000000000a */
[----:B0-----:R-:W-:-:S04]  /*1490*/  @!P3 LOP3.LUT R4, R5, R4, RZ, 0x3c, !PT ;  /* 0x000000040504b212 */ /* 0x001fc800078e3cff */
[----:B------:R-:W-:-:S05]  /*14a0*/  @!P3 LOP3.LUT R5, R5, R4, RZ, 0x3c, !PT ;  /* 0x000000040505b212 */ /* 0x000fca00078e3cff */
[----:B------:R-:W2:Y:S01]  /*14b0*/  @!P3 LDG.E.U8 R10, desc[UR18][R4.64] ;  /* 0x00000012040ab981 */ /* 0x000ea2000c1e1100 */
[----:B------:R-:W-:-:S05]  /*14c0*/  IMAD R7, R14, 0x30, RZ ;  /* 0x000000300e077824 */ /* 0x000fca00078e02ff */
[----:B------:R-:W-:-:S05]  /*14d0*/  IADD3 R8, P6, PT, R7, R0, RZ ;  /* 0x0000000007087210 */ /* 0x000fca0007fde0ff */
[----:B------:R-:W-:Y:S01]  /*14e0*/  STL [R1+0x428], R8 ;  /* 0x0004280801007387 */ /* 0x000fe20000100800 */
[----:B------:R-:W-:-:S05]  /*14f0*/  VIADD R6, R35, 0xffffffcf ;  /* 0xffffffcf23067836 */ /* 0x000fca0000000000 */
[----:B------:R-:W-:Y:S01]  /*1500*/  ISETP.GE.U32.AND P0, PT, R6, 0x7fffff50, PT ;  /* 0x7fffff500600780c */ /* 0x000fe20003f06070 */
[----:B------:R-:W-:Y:S01]  /*1510*/  VIADD R6, R35, 0xffffffc7 ;  /* 0xffffffc723067836 */ /* 0x000fe20000000000 */
[----:B------:R-:W-:Y:S01]  /*1520*/  LEA.HI.X.SX32 R11, R7, R2, 0x1, P6 ;  /* 0x00000002070b7211 */ /* 0x000fe200030f0eff */
[----:B------:R-:W-:Y:S01]  /*1530*/  IMAD R3, R14, 0x38, RZ ;  /* 0x000000380e037824 */ /* 0x000fe200078e02ff */
[----:B--2---:R0:W-:Y:S04]  /*1540*/  STL [R1+0x160], R10 ;  /* 0x0001600a01007387 */ /* 0x0041e80000100800 */
[----:B0-----:R-:W2:Y:S01]  /*1550*/  LDL.LU R10, [R1+0x7d8] ;  /* 0x0007d800010a7983 */ /* 0x001ea20000300800 */
[----:B------:R-:W-:-:S04]  /*1560*/  ISETP.GE.U32.AND P2, PT, R6, 0x7fffff48, PT ;  /* 0x7fffff480600780c */ /* 0x000fc80003f46070 */
[----:B------:R-:W-:Y:S01]  /*1570*/  @!P0 IMAD.MOV.U32 R4, RZ, RZ, R8 ;  /* 0x000000ffff048224 */ /* 0x000fe200078e0008 */
[----:B------:R-:W-:Y:S01]  /*1580*/  PRMT R9, RZ, 0x7610, R9 ;  /* 0x00007610ff097816 */ /* 0x000fe20000000009 */
[----:B------:R-:W-:Y:S01]  /*1590*/  @!P0 IMAD.MOV.U32 R5, RZ, RZ, R11 ;  /* 0x000000ffff058224 */ /* 0x000fe200078e000b */
[----:B------:R-:W-:-:S04]  /*15a0*/  IADD3 R7, P6, PT, R3, R0, RZ ;  /* 0x0000000003077210 */ /* 0x000fc80007fde0ff */
[----:B------:R0:W3:Y:S04]  /*15b0*/  @!P0 LDG.E.U8 R9, desc[UR18][R4.64] ;  /* 0x0000001204098981 */ /* 0x0000e8000c1e1100 */
[----:B------:R1:W-:Y:S01]  /*15c0*/  STL [R1+0x424], R11 ;  /* 0x0004240b01007387 */ /* 0x0003e20000100800 */
[----:B0-----:R-:W-:Y:S01]  /*15d0*/  IMAD.MOV.U32 R5, RZ, RZ, R7 ;  /* 0x000000ffff057224 */ /* 0x001fe200078e0007 */
[----:B------:R-:W-:Y:S02]  /*15e0*/  LEA.HI.X.SX32 R4, R3, R2, 0x1, P6 ;  /* 0x0000000203047211 */ /* 0x000fe400030f0eff */
[----:B-1----:R-:W4:Y:S02]  /*15f0*/  LDL.LU R11, [R1+0x7d4] ;  /* 0x0007d400010b7983 */ /* 0x002f240000300800 */
[----:B------:R-:W-:-:S02]  /*1600*/  @!P2 LOP3.LUT R5, R5, R4, RZ, 0x3c, !PT ;  /* 0x000000040505a212 */ /* 0x000fc400078e3cff */
[----:B------:R-:W4:Y:S04]  /*1610*/  LDL.LU R8, [R1+0x7d0] ;  /* 0x0007d00001087983 */ /* 0x000f280000300800 */
[----:B------:R-:W-:Y:S04]  /*1620*/  STL [R1+0x5e4], R7 ;  /* 0x0005e40701007387 */ /* 0x000fe80000100800 */
[----:B------:R0:W-:Y:S02]  /*1630*/  STL [R1+0x5dc], R4 ;  /* 0x0005dc0401007387 */ /* 0x0001e40000100800 */
[----:B0-----:R-:W-:-:S04]  /*1640*/  @!P2 LOP3.LUT R4, R5, R4, RZ, 0x3c, !PT ;  /* 0x000000040504a212 */ /* 0x001fc800078e3cff */
[----:B------:R-:W-:Y:S02]  /*1650*/  @!P2 LOP3.LUT R5, R5, R4, RZ, 0x3c, !PT ;  /* 0x000000040505a212 */ /* 0x000fe400078e3cff */
[----:B--2---:R-:W-:-:S06]  /*1660*/  PRMT R10, RZ, 0x7610, R10 ;  /* 0x00007610ff0a7816 */ /* 0x004fcc000000000a */
[----:B------:R0:W2:Y:S01]  /*1670*/  @!P2 LDG.E.U8 R10, desc[UR18][R4.64] ;  /* 0x00000012040aa981 */ /* 0x0000a2000c1e1100 */
[----:B------:R-:W-:Y:S02]  /*1680*/  IMAD.SHL.U32 R7, R14, 0x40, RZ ;  /* 0x000000400e077824 */ /* 0x000fe400078e00ff */
[C---:B------:R-:W-:Y:S01]  /*1690*/  VIADD R6, R35.reuse, 0xffffffb7 ;  /* 0xffffffb723067836 */ /* 0x040fe20000000000 */
[----:B---3--:R1:W-:Y:S04]  /*16a0*/  STL [R1+0x15c], R9 ;  /* 0x00015c0901007387 */ /* 0x0083e80000100800 */
[----:B------:R-:W-:Y:S01]  /*16b0*/  ISETP.GE.U32.AND P4, PT, R6, 0x7fffff38, PT ;  /* 0x7fffff380600780c */ /* 0x000fe20003f86070 */
[----:B------:R-:W-:Y:S01]  /*16c0*/  VIADD R6, R35, 0xffffffaf ;  /* 0xffffffaf23067836 */ /* 0x000fe20000000000 */
[----:B-1----:R-:W-:-:S04]  /*16d0*/  IADD3 R9, P6, PT, R7, R0, RZ ;  /* 0x0000000007097210 */ /* 0x002fc80007fde0ff */
[----:B------:R-:W-:Y:S02]  /*16e0*/  ISETP.GE.U32.AND P3, PT, R6, 0x7fffff30, PT ;  /* 0x7fffff300600780c */ /* 0x000fe40003f66070 */
[----:B0-----:R-:W-:Y:S01]  /*16f0*/  LEA.HI.X.SX32 R4, R7, R2, 0x1, P6 ;  /* 0x0000000207047211 */ /* 0x001fe200030f0eff */
[----:B------:R-:W-:Y:S02]  /*1700*/  IMAD.MOV.U32 R5, RZ, RZ, R9 ;  /* 0x000000ffff057224 */ /* 0x000fe400078e0009 */
[----:B------:R-:W-:-:S03]  /*1710*/  VIADD R6, R35, 0xffffffa7 ;  /* 0xffffffa723067836 */ /* 0x000fc60000000000 */
[-C--:B------:R-:W-:Y:S02]  /*1720*/  @!P5 LOP3.LUT R5, R5, R4.reuse, RZ, 0x3c, !PT ;  /* 0x000000040505d212 */ /* 0x080fe400078e3cff */
[----:B------:R-:W-:Y:S01]  /*1730*/  ISETP.GE.U32.AND P0, PT, R6, 0x7fffff28, PT ;  /* 0x7fffff280600780c */ /* 0x000fe20003f06070 */
[----:B------:R-:W-:Y:S01]  /*1740*/  IMAD R6, R14, 0x48, RZ ;  /* 0x000000480e067824 */ /* 0x000fe200078e02ff */
[----:B----4-:R-:W-:Y:S02]  /*1750*/  PRMT R11, RZ, 0x7610, R11 ;  /* 0x00007610ff0b7816 */ /* 0x010fe4000000000b */
[----:B------:R-:W-:Y:S01]  /*1760*/  PRMT R8, RZ, 0x7610, R8 ;  /* 0x00007610ff087816 */ /* 0x000fe20000000008 */
[----:B--2---:R0:W-:Y:S04]  /*1770*/  STL [R1+0x13c], R10 ;  /* 0x00013c0a01007387 */ /* 0x0041e80000100800 */
[----:B0-----:R-:W2:Y:S04]  /*1780*/  LDL.LU R10, [R1+0x7cc] ;  /* 0x0007cc00010a7983 */ /* 0x001ea80000300800 */
[----:B------:R-:W-:Y:S04]  /*1790*/  STL [R1+0x5e0], R9 ;  /* 0x0005e00901007387 */ /* 0x000fe80000100800 */
[----:B------:R0:W-:Y:S02]  /*17a0*/  STL [R1+0x5d0], R4 ;  /* 0x0005d00401007387 */ /* 0x0001e40000100800 */
[----:B0-----:R-:W-:-:S02]  /*17b0*/  @!P5 LOP3.LUT R4, R5, R4, RZ, 0x3c, !PT ;  /* 0x000000040504d212 */ /* 0x001fc400078e3cff */
[----:B------:R-:W-:Y:S02]  /*17c0*/  IADD3 R9, P6, PT, R6, R0, RZ ;  /* 0x0000000006097210 */ /* 0x000fe40007fde0ff */
[----:B------:R-:W-:-:S05]  /*17d0*/  @!P5 LOP3.LUT R5, R5, R4, RZ, 0x3c, !PT ;  /* 0x000000040505d212 */ /* 0x000fca00078e3cff */
[----:B------:R0:W3:Y:S02]  /*17e0*/  @!P5 LDG.E.U8 R11, desc[UR18][R4.64] ;  /* 0x00000012040bd981 */ /* 0x0000e4000c1e1100 */
[----:B0-----:R-:W-:Y:S01]  /*17f0*/  IMAD.MOV.U32 R5, RZ, RZ, R9 ;  /* 0x000000ffff057224 */ /* 0x001fe200078e0009 */
[----:B------:R-:W-:Y:S01]  /*1800*/  LEA.HI.X.SX32 R4, R6, R2, 0x1, P6 ;  /* 0x0000000206047211 */ /* 0x000fe200030f0eff */
[----:B------:R-:W-:Y:S03]  /*1810*/  STL [R1+0x5d4], R9 ;  /* 0x0005d40901007387 */ /* 0x000fe60000100800 */
[-C--:B------:R-:W-:Y:S01]  /*1820*/  @!P4 LOP3.LUT R5, R5, R4.reuse, RZ, 0x3c, !PT ;  /* 0x000000040505c212 */ /* 0x080fe200078e3cff */
[----:B------:R0:W-:Y:S03]  /*1830*/  STL [R1+0x5c0], R4 ;  /* 0x0005c00401007387 */ /* 0x0001e60000100800 */
[----:B0-----:R-:W-:-:S04]  /*1840*/  @!P4 LOP3.LUT R4, R5, R4, RZ, 0x3c, !PT ;  /* 0x000000040504c212 */ /* 0x001fc800078e3cff */
[----:B------:R-:W-:-:S05]  /*1850*/  @!P4 LOP3.LUT R5, R5, R4, RZ, 0x3c, !PT ;  /* 0x000000040505c212 */ /* 0x000fca00078e3cff */
[----:B------:R-:W4:Y:S01]  /*1860*/  @!P4 LDG.E.U8 R8, desc[UR18][R4.64] ;  /* 0x000000120408c981 */ /* 0x000f22000c1e1100 */
[----:B------:R-:W-:-:S05]  /*1870*/  VIADD R3, R35, 0xffffff9f ;  /* 0xffffff9f23037836 */ /* 0x000fca0000000000 */
[----:B------:R-:W-:Y:S01]  /*1880*/  ISETP.GE.U32.AND P2, PT, R3, 0x7fffff20, PT ;  /* 0x7fffff200300780c */ /* 0x000fe20003f46070 */
[----:B------:R-:W-:-:S05]  /*1890*/  IMAD R3, R14, 0x50, RZ ;  /* 0x000000500e037824 */ /* 0x000fca00078e02ff */
[----:B------:R-:W-:-:S05]  /*18a0*/  IADD3 R9, P6, PT, R3, R0, RZ ;  /* 0x0000000003097210 */ /* 0x000fca0007fde0ff */
[----:B------:R-:W-:Y:S04]  /*18b0*/  STL [R1+0x5c8], R9 ;  /* 0x0005c80901007387 */ /* 0x000fe80000100800 */
[----:B---3--:R-:W-:Y:S04]  /*18c0*/  STL [R1+0x154], R11 ;  /* 0x0001540b01007387 */ /* 0x008fe80000100800 */
[----:B----4-:R0:W-:Y:S04]  /*18d0*/  STL [R1+0x148], R8 ;  /* 0x0001480801007387 */ /* 0x0101e80000100800 */
[----:B0-----:R-:W3:Y:S01]  /*18e0*/  LDL.LU R8, [R1+0x7c8] ;  /* 0x0007c80001087983 */ /* 0x001ee20000300800 */
[----:B------:R-:W-:Y:S01]  /*18f0*/  LEA.HI.X.SX32 R11, R3, R2, 0x1, P6 ;  /* 0x00000002030b7211 */ /* 0x000fe200030f0eff */
[----:B------:R-:W-:Y:S01]  /*1900*/  IMAD R6, R14, 0x58, RZ ;  /* 0x000000580e067824 */ /* 0x000fe200078e02ff */
[----:B--2---:R-:W-:Y:S01]  /*1910*/  PRMT R10, RZ, 0x7610, R10 ;  /* 0x00007610ff0a7816 */ /* 0x004fe2000000000a */
[----:B------:R-:W-:-:S02]  /*1920*/  @!P3 IMAD.MOV.U32 R4, RZ, RZ, R9 ;  /* 0x000000ffff04b224 */ /* 0x000fc400078e0009 */
[----:B------:R-:W-:Y:S01]  /*1930*/  @!P3 IMAD.MOV.U32 R5, RZ, RZ, R11 ;  /* 0x000000ffff05b224 */ /* 0x000fe200078e000b */
[----:B------:R-:W-:-:S04]  /*1940*/  IADD3 R3, P6, PT, R6, R0, RZ ;  /* 0x0000000006037210 */ /* 0x000fc80007fde0ff */
[----:B------:R0:W2:Y:S01]  /*1950*/  @!P3 LDG.E.U8 R10, desc[UR18][R4.64] ;  /* 0x00000012040ab981 */ /* 0x0000a2000c1e1100 */
[----:B------:R-:W-:Y:S01]  /*1960*/  LEA.HI.X.SX32 R6, R6, R2, 0x1, P6 ;  /* 0x0000000206067211 */ /* 0x000fe200030f0eff */
[----:B0-----:R-:W-:Y:S02]  /*1970*/  VIADD R4, R35, 0xffffff87 ;  /* 0xffffff8723047836 */ /* 0x001fe40000000000 */
[----:B------:R-:W-:-:S03]  /*1980*/  IMAD.MOV.U32 R5, RZ, RZ, R3 ;  /* 0x000000ffff057224 */ /* 0x000fc600078e0003 */
[----:B------:R-:W-:Y:S01]  /*1990*/  ISETP.GE.U32.AND P3, PT, R4, 0x7fffff08, PT ;  /* 0x7fffff080400780c */ /* 0x000fe20003f66070 */
[----:B------:R-:W-:-:S05]  /*19a0*/  IMAD.MOV.U32 R4, RZ, RZ, R6 ;  /* 0x000000ffff047224 */ /* 0x000fca00078e0006 */
[----:B------:R-:W-:-:S04]  /*19b0*/  @!P0 LOP3.LUT R5, R5, R4, RZ, 0x3c, !PT ;  /* 0x0000000405058212 */ /* 0x000fc800078e3cff */
[C---:B------:R-:W-:Y:S01]  /*19c0*/  @!P0 LOP3.LUT R4, R5.reuse, R4, RZ, 0x3c, !PT ;  /* 0x0000000405048212 */ /* 0x040fe200078e3cff */
[----:B------:R0:W-:Y:S03]  /*19d0*/  STL [R1+0x5c4], R11 ;  /* 0x0005c40b01007387 */ /* 0x0001e60000100800 */
[----:B------:R-:W-:Y:S01]  /*19e0*/  @!P0 LOP3.LUT R5, R5, R4, RZ, 0x3c, !PT ;  /* 0x0000000405058212 */ /* 0x000fe200078e3cff */
[----:B0-----:R-:W4:Y:S04]  /*19f0*/  LDL.LU R11, [R1+0x7c4] ;  /* 0x0007c400010b7983 */ /* 0x001f280000300800 */
[----:B------:R-:W4:Y:S01]  /*1a00*/  LDL.LU R9, [R1+0x7c0] ;  /* 0x0007c00001097983 */ /* 0x000f220000300800 */
[----:B---3--:R-:W-:-:S06]  /*1a10*/  PRMT R8, RZ, 0x7610, R8 ;  /* 0x00007610ff087816 */ /* 0x008fcc0000000008 */
[----:B------:R0:W3:Y:S01]  /*1a20*/  @!P0 LDG.E.U8 R8, desc[UR18][R4.64] ;  /* 0x0000001204088981 */ /* 0x0000e2000c1e1100 */
[----:B------:R-:W-:-:S03]  /*1a30*/  VIADD R7, R35, 0xffffff97 ;  /* 0xffffff9723077836 */ /* 0x000fc60000000000 */
[----:B--2---:R1:W-:Y:S02]  /*1a40*/  STL [R1+0x144], R10 ;  /* 0x0001440a01007387 */ /* 0x0043e40000100800 */
[----:B------:R-:W-:Y:S01]  /*1a50*/  ISETP.GE.U32.AND P5, PT, R7, 0x7fffff18, PT ;  /* 0x7fffff180700780c */ /* 0x000fe20003fa6070 */
[----:B------:R-:W-:Y:S01]  /*1a60*/  VIADD R7, R35, 0xffffff8f ;  /* 0xffffff8f23077836 */ /* 0x000fe20000000000 */
[----:B-1----:R-:W2:Y:S04]  /*1a70*/  LDL.LU R10, [R1+0x7bc] ;  /* 0x0007bc00010a7983 */ /* 0x002ea80000300800 */
[----:B------:R1:W-:Y:S01]  /*1a80*/  STL [R1+0x5bc], R3 ;  /* 0x0005bc0301007387 */ /* 0x0003e20000100800 */
[----:B------:R-:W-:Y:S01]  /*1a90*/  ISETP.GE.U32.AND P4, PT, R7, 0x7fffff10, PT ;  /* 0x7fffff100700780c */ /* 0x000fe20003f86070 */
[----:B-1----:R-:W-:-:S05]  /*1aa0*/  IMAD R3, R14, 0x60, RZ ;  /* 0x000000600e037824 */ /* 0x002fca00078e02ff */
[C---:B------:R-:W-:Y:S01]  /*1ab0*/  IADD3 R7, P6, PT, R3.reuse, R0, RZ ;  /* 0x0000000003077210 */ /* 0x040fe20007fde0ff */
[----:B------:R1:W-:Y:S03]  /*1ac0*/  STL [R1+0x4f4], R6 ;  /* 0x0004f40601007387 */ /* 0x0003e60000100800 */
[----:B0-----:R-:W-:Y:S01]  /*1ad0*/  LEA.HI.X.SX32 R4, R3, R2, 0x1, P6 ;  /* 0x0000000203047211 */ /* 0x001fe200030f0eff */
[----:B------:R-:W-:Y:S01]  /*1ae0*/  IMAD.MOV.U32 R5, RZ, RZ, R7 ;  /* 0x000000ffff057224 */ /* 0x000fe200078e0007 */
[----:B------:R-:W-:Y:S01]  /*1af0*/  STL [R1+0x51c], R7 ;  /* 0x00051c0701007387 */ /* 0x000fe20000100800 */
[----:B-1----:R-:W-:-:S03]  /*1b00*/  VIADD R6, R35, 0xfffffff6 ;  /* 0xfffffff623067836 */ /* 0x002fc60000000000 */
[-C--:B------:R-:W-:Y:S01]  /*1b10*/  @!P2 LOP3.LUT R5, R5, R4.reuse, RZ, 0x3c, !PT ;  /* 0x000000040505a212 */ /* 0x080fe200078e3cff */
[----:B------:R0:W-:Y:S01]  /*1b20*/  STL [R1+0x518], R4 ;  /* 0x0005180401007387 */ /* 0x0001e20000100800 */
[----:B------:R-:W-:Y:S01]  /*1b30*/  ISETP.GE.U32.AND P0, PT, R6, 0x7fffff77, PT ;  /* 0x7fffff770600780c */ /* 0x000fe20003f06070 */
[----:B------:R-:W-:Y:S01]  /*1b40*/  IMAD R6, R14, 0x68, RZ ;  /* 0x000000680e067824 */ /* 0x000fe200078e02ff */
[----:B----4-:R-:W-:Y:S02]  /*1b50*/  PRMT R11, RZ, 0x7610, R11 ;  /* 0x00007610ff0b7816 */ /* 0x010fe4000000000b */
[----:B0-----:R-:W-:-:S04]  /*1b60*/  @!P2 LOP3.LUT R4, R5, R4, RZ, 0x3c, !PT ;  /* 0x000000040504a212 */ /* 0x001fc800078e3cff */
[----:B------:R-:W-:-:S05]  /*1b70*/  @!P2 LOP3.LUT R5, R5, R4, RZ, 0x3c, !PT ;  /* 0x000000040505a212 */ /* 0x000fca00078e3cff */
[----:B------:R0:W4:Y:S01]  /*1b80*/  @!P2 LDG.E.U8 R11, desc[UR18][R4.64] ;  /* 0x00000012040ba981 */ /* 0x000122000c1e1100 */
[----:B------:R-:W-:-:S03]  /*1b90*/  PRMT R9, RZ, 0x7610, R9 ;  /* 0x00007610ff097816 */ /* 0x000fc60000000009 */
[----:B---3--:R1:W-:Y:S02]  /*1ba0*/  STL [R1+0x140], R8 ;  /* 0x0001400801007387 */ /* 0x0083e40000100800 */
[----:B-1----:R-:W-:-:S04]  /*1bb0*/  IADD3 R8, P6, PT, R6, R0, RZ ;  /* 0x0000000006087210 */ /* 0x002fc80007fde0ff */
[----:B0-----:R-:W-:Y:S01]  /*1bc0*/  LEA.HI.X.SX32 R4, R6, R2, 0x1, P6 ;  /* 0x0000000206047211 */ /* 0x001fe200030f0eff */
[----:B------:R-:W-:Y:S01]  /*1bd0*/  IMAD.MOV.U32 R5, RZ, RZ, R8 ;  /* 0x000000ffff057224 */ /* 0x000fe200078e0008 */
[----:B------:R-:W-:Y:S04]  /*1be0*/  STL [R1+0x544], R8 ;  /* 0x0005440801007387 */ /* 0x000fe80000100800 */
[-C--:B------:R-:W-:Y:S01]  /*1bf0*/  @!P5 LOP3.LUT R5, R5, R4.reuse, RZ, 0x3c, !PT ;  /* 0x000000040505d212 */ /* 0x080fe200078e3cff */
[----:B------:R0:W-:Y:S03]  /*1c00*/  STL [R1+0x540], R4 ;  /* 0x0005400401007387 */ /* 0x0001e60000100800 */
[----:B0-----:R-:W-:-:S04]  /*1c10*/  @!P5 LOP3.LUT R4, R5, R4, RZ, 0x3c, !PT ;  /* 0x000000040504d212 */ /* 0x001fc800078e3cff */
[----:B------:R-:W-:-:S05]  /*1c20*/  @!P5 LOP3.LUT R5, R5, R4, RZ, 0x3c, !PT ;  /* 0x000000040505d212 */ /* 0x000fca00078e3cff */
[----:B------:R-:W3:Y:S01]  /*1c30*/  @!P5 LDG.E.U8 R9, desc[UR18][R4.64] ;  /* 0x000000120409d981 */ /* 0x000ee2000c1e1100 */
[----:B------:R-:W-:-:S05]  /*1c40*/  IMAD R3, R14, 0x70, RZ ;  /* 0x000000700e037824 */ /* 0x000fca00078e02ff */
[----:B------:R-:W-:-:S05]  /*1c50*/  IADD3 R8, P6, PT, R3, R0, RZ ;  /* 0x0000000003087210 */ /* 0x000fca0007fde0ff */
[----:B------:R-:W-:Y:S04]  /*1c60*/  STL [R1+0x56c], R8 ;  /* 0x00056c0801007387 */ /* 0x000fe80000100800 */
[----:B----4-:R-:W-:Y:S04]  /*1c70*/  STL [R1+0x134], R11 ;  /* 0x0001340b01007387 */ /* 0x010fe80000100800 */
[----:B---3--:R0:W-:Y:S04]  /*1c80*/  STL [R1+0x130], R9 ;  /* 0x0001300901007387 */ /* 0x0081e80000100800 */
        /* <DEDUP_REMOVED lines=112> */
[----:B------:R0:W3:Y:S01]  /*2390*/  @!P0 LDG.E.U8 R9, desc[UR18][R4.64] ;  /* 0x0000001204098981 */ /* 0x0000e2000c1e1100 */
[----:B------:R-:W-:-:S05]  /*23a0*/  IMAD R3, R14, 0x39, RZ ;  /* 0x000000390e037824 */ /* 0x000fca00078e02ff */
[----:B------:R-:W-:-:S05]  /*23b0*/  IADD3 R8, P6, PT, R3, R0, RZ ;  /* 0x0000000003087210 */ /* 0x000fca0007fde0ff */
[----:B------:R-:W-:Y:S01]  /*23c0*/  STL [R1+0x458], R8 ;  /* 0x0004580801007387 */ /* 0x000fe20000100800 */
[----:B--2---:R-:W-:Y:S01]  /*23d0*/  PRMT R10, RZ, 0x7610, R10 ;  /* 0x00007610ff0a7816 */ /* 0x004fe2000000000a */
[----:B0-----:R-:W-:Y:S02]  /*23e0*/  @!P2 IMAD.MOV.U32 R4, RZ, RZ, R8 ;  /* 0x000000ffff04a224 */ /* 0x001fe400078e0008 */
[----:B----4-:R0:W-:Y:S02]  /*23f0*/  STL [R1+0x10c], R11 ;  /* 0x00010c0b01007387 */ /* 0x0101e40000100800 */
[----:B0-----:R-:W-:-:S05]  /*2400*/  LEA.HI.X.SX32 R11, R3, R2, 0x1, P6 ;  /* 0x00000002030b7211 */ /* 0x001fca00030f0eff */
[----:B------:R-:W-:-:S05]  /*2410*/  @!P2 IMAD.MOV.U32 R5, RZ, RZ, R11 ;  /* 0x000000ffff05a224 */ /* 0x000fca00078e000b */
[----:B------:R0:W2:Y:S04]  /*2420*/  @!P2 LDG.E.U8 R10, desc[UR18][R4.64] ;  /* 0x00000012040aa981 */ /* 0x0000a8000c1e1100 */
[----:B---3--:R1:W-:Y:S04]  /*2430*/  STL [R1+0x114], R9 ;  /* 0x0001140901007387 */ /* 0x0083e80000100800 */
[----:B-1----:R-:W3:Y:S04]  /*2440*/  LDL.LU R9, [R1+0x798] ;  /* 0x0007980001097983 */ /* 0x002ee80000300800 */
[----:B------:R1:W-:Y:S04]  /*2450*/  STL [R1+0x454], R11 ;  /* 0x0004540b01007387 */ /* 0x0003e80000100800 */
[----:B-1----:R-:W4:Y:S01]  /*2460*/  LDL.LU R11, [R1+0x794] ;  /* 0x00079400010b7983 */ /* 0x002f220000300800 */
[----:B------:R-:W-:-:S02]  /*2470*/  IMAD R6, R14, 0x41, RZ ;  /* 0x000000410e067824 */ /* 0x000fc400078e02ff */
[----:B0-----:R-:W-:Y:S01]  /*2480*/  VIADD R4, R35, 0xffffff9e ;  /* 0xffffff9e23047836 */ /* 0x001fe20000000000 */
[----:B------:R-:W4:Y:S02]  /*2490*/  LDL.LU R8, [R1+0x790] ;  /* 0x0007900001087983 */ /* 0x000f240000300800 */
[----:B------:R-:W-:-:S04]  /*24a0*/  IADD3 R3, P6, PT, R6, R0, RZ ;  /* 0x0000000006037210 */ /* 0x000fc80007fde0ff */
[----:B------:R-:W-:Y:S01]  /*24b0*/  LEA.HI.X.SX32 R6, R6, R2, 0x1, P6 ;  /* 0x0000000206067211 */ /* 0x000fe200030f0eff */
[----:B------:R-:W-:Y:S01]  /*24c0*/  IMAD.MOV.U32 R5, RZ, RZ, R3 ;  /* 0x000000ffff057224 */ /* 0x000fe200078e0003 */
[----:B------:R-:W-:Y:S01]  /*24d0*/  ISETP.GE.U32.AND P2, PT, R4, 0x7fffff1f, PT ;  /* 0x7fffff1f0400780c */ /* 0x000fe20003f46070 */
[----:B------:R-:W-:Y:S02]  /*24e0*/  VIADD R7, R35, 0xffffffae ;  /* 0xffffffae23077836 */ /* 0x000fe40000000000 */
[----:B------:R-:W-:-:S03]  /*24f0*/  IMAD.MOV.U32 R4, RZ, RZ, R6 ;  /* 0x000000ffff047224 */ /* 0x000fc600078e0006 */
[----:B------:R-:W-:Y:S02]  /*2500*/  ISETP.GE.U32.AND P3, PT, R7, 0x7fffff2f, PT ;  /* 0x7fffff2f0700780c */ /* 0x000fe40003f66070 */
[-C--:B------:R-:W-:Y:S01]  /*2510*/  @!P5 LOP3.LUT R5, R5, R4.reuse, RZ, 0x3c, !PT ;  /* 0x000000040505d212 */ /* 0x080fe200078e3cff */
[----:B--2---:R0:W-:Y:S01]  /*2520*/  STL [R1+0x110], R10 ;  /* 0x0001100a01007387 */ /* 0x0041e20000100800 */
[----:B------:R-:W-:Y:S02]  /*2530*/  VIADD R7, R35, 0xffffffa6 ;  /* 0xffffffa623077836 */ /* 0x000fe40000000000 */
[----:B------:R-:W-:Y:S01]  /*2540*/  @!P5 LOP3.LUT R4, R5, R4, RZ, 0x3c, !PT ;  /* 0x000000040504d212 */ /* 0x000fe200078e3cff */
[----:B0-----:R-:W2:Y:S04]  /*2550*/  LDL.LU R10, [R1+0x78c] ;  /* 0x00078c00010a7983 */ /* 0x001ea80000300800 */
[----:B------:R0:W-:Y:S01]  /*2560*/  STL [R1+0x480], R3 ;  /* 0x0004800301007387 */ /* 0x0001e20000100800 */
[----:B------:R-:W-:-:S02]  /*2570*/  ISETP.GE.U32.AND P0, PT, R7, 0x7fffff27, PT ;  /* 0x7fffff270700780c */ /* 0x000fc40003f06070 */
[----:B------:R-:W-:Y:S01]  /*2580*/  @!P5 LOP3.LUT R5, R5, R4, RZ, 0x3c, !PT ;  /* 0x000000040505d212 */ /* 0x000fe200078e3cff */
[----:B0-----:R-:W-:-:S05]  /*2590*/  IMAD R3, R14, 0x49, RZ ;  /* 0x000000490e037824 */ /* 0x001fca00078e02ff */
[----:B------:R-:W-:Y:S01]  /*25a0*/  IADD3 R7, P6, PT, R3, R0, RZ ;  /* 0x0000000003077210 */ /* 0x000fe20007fde0ff */
[----:B------:R-:W-:Y:S04]  /*25b0*/  STL [R1+0x47c], R6 ;  /* 0x00047c0601007387 */ /* 0x000fe80000100800 */
[----:B------:R-:W-:Y:S01]  /*25c0*/  STL [R1+0x4a8], R7 ;  /* 0x0004a80701007387 */ /* 0x000fe20000100800 */
[----:B---3--:R-:W-:-:S06]  /*25d0*/  PRMT R9, RZ, 0x7610, R9 ;  /* 0x00007610ff097816 */ /* 0x008fcc0000000009 */
[----:B------:R0:W3:Y:S02]  /*25e0*/  @!P5 LDG.E.U8 R9, desc[UR18][R4.64] ;  /* 0x000000120409d981 */ /* 0x0000e4000c1e1100 */
[----:B0-----:R-:W-:Y:S01]  /*25f0*/  IMAD.MOV.U32 R5, RZ, RZ, R7 ;  /* 0x000000ffff057224 */ /* 0x001fe200078e0007 */
[----:B------:R-:W-:-:S04]  /*2600*/  LEA.HI.X.SX32 R4, R3, R2, 0x1, P6 ;  /* 0x0000000203047211 */ /* 0x000fc800030f0eff */
[-C--:B------:R-:W-:Y:S01]  /*2610*/  @!P4 LOP3.LUT R5, R5, R4.reuse, RZ, 0x3c, !PT ;  /* 0x000000040505c212 */ /* 0x080fe200078e3cff */
[----:B------:R0:W-:Y:S01]  /*2620*/  STL [R1+0x4a4], R4 ;  /* 0x0004a40401007387 */ /* 0x0001e20000100800 */
[----:B----4-:R-:W-:Y:S02]  /*2630*/  PRMT R11, RZ, 0x7610, R11 ;  /* 0x00007610ff0b7816 */ /* 0x010fe4000000000b */
[----:B0-----:R-:W-:-:S04]  /*2640*/  @!P4 LOP3.LUT R4, R5, R4, RZ, 0x3c, !PT ;  /* 0x000000040504c212 */ /* 0x001fc800078e3cff */
[----:B------:R-:W-:-:S05]  /*2650*/  @!P4 LOP3.LUT R5, R5, R4, RZ, 0x3c, !PT ;  /* 0x000000040505c212 */ /* 0x000fca00078e3cff */
[----:B------:R0:W4:Y:S01]  /*2660*/  @!P4 LDG.E.U8 R11, desc[UR18][R4.64] ;  /* 0x00000012040bc981 */ /* 0x000122000c1e1100 */
[----:B------:R-:W-:-:S05]  /*2670*/  VIADD R6, R35, 0xffffff96 ;  /* 0xffffff9623067836 */ /* 0x000fca0000000000 */
[----:B------:R-:W-:Y:S01]  /*2680*/  ISETP.GE.U32.AND P5, PT, R6, 0x7fffff17, PT ;  /* 0x7fffff170600780c */ /* 0x000fe20003fa6070 */
[----:B------:R-:W-:Y:S01]  /*2690*/  IMAD R6, R14, 0x51, RZ ;  /* 0x000000510e067824 */ /* 0x000fe200078e02ff */
[----:B------:R-:W-:Y:S01]  /*26a0*/  PRMT R8, RZ, 0x7610, R8 ;  /* 0x00007610ff087816 */ /* 0x000fe20000000008 */
[----:B---3--:R1:W-:Y:S03]  /*26b0*/  STL [R1+0x104], R9 ;  /* 0x0001040901007387 */ /* 0x0083e60000100800 */
[----:B-1----:R-:W-:-:S04]  /*26c0*/  IADD3 R9, P6, PT, R6, R0, RZ ;  /* 0x0000000006097210 */ /* 0x002fc80007fde0ff */
[----:B0-----:R-:W-:Y:S01]  /*26d0*/  LEA.HI.X.SX32 R4, R6, R2, 0x1, P6 ;  /* 0x0000000206047211 */ /* 0x001fe200030f0eff */
[----:B------:R-:W-:Y:S01]  /*26e0*/  IMAD.MOV.U32 R5, RZ, RZ, R9 ;  /* 0x000000ffff057224 */ /* 0x000fe200078e0009 */
[----:B------:R-:W-:Y:S04]  /*26f0*/  STL [R1+0x4d0], R9 ;  /* 0x0004d00901007387 */ /* 0x000fe80000100800 */
[-C--:B------:R-:W-:Y:S01]  /*2700*/  @!P3 LOP3.LUT R5, R5, R4.reuse, RZ, 0x3c, !PT ;  /* 0x000000040505b212 */ /* 0x080fe200078e3cff */
[----:B----4-:R-:W-:Y:S04]  /*2710*/  STL [R1+0x108], R11 ;  /* 0x0001080b01007387 */ /* 0x010fe80000100800 */
[----:B------:R0:W-:Y:S02]  /*2720*/  STL [R1+0x4cc], R4 ;  /* 0x0004cc0401007387 */ /* 0x0001e40000100800 */
[----:B0-----:R-:W-:-:S04]  /*2730*/  @!P3 LOP3.LUT R4, R5, R4, RZ, 0x3c, !PT ;  /* 0x000000040504b212 */ /* 0x001fc800078e3cff */
[----:B------:R-:W-:-:S05]  /*2740*/  @!P3 LOP3.LUT R5, R5, R4, RZ, 0x3c, !PT ;  /* 0x000000040505b212 */ /* 0x000fca00078e3cff */
[----:B------:R0:W3:Y:S01]  /*2750*/  @!P3 LDG.E.U8 R8, desc[UR18][R4.64] ;  /* 0x000000120408b981 */ /* 0x0000e2000c1e1100 */
[----:B------:R-:W-:-:S05]  /*2760*/  IMAD R3, R14, 0x59, RZ ;  /* 0x000000590e037824 */ /* 0x000fca00078e02ff */
[----:B------:R-:W-:Y:S01]  /*2770*/  IADD3 R11, P6, PT, R3, R0, RZ ;  /* 0x00000000030b7210 */ /* 0x000fe20007fde0ff */
[----:B------:R-:W-:-:S03]  /*2780*/  IMAD R6, R14, 0x61, RZ ;  /* 0x000000610e067824 */ /* 0x000fc600078e02ff */
[----:B------:R-:W-:Y:S01]  /*2790*/  LEA.HI.X.SX32 R9, R3, R2, 0x1, P6 ;  /* 0x0000000203097211 */ /* 0x000fe200030f0eff */
[----:B0-----:R-:W-:Y:S01]  /*27a0*/  @!P0 IMAD.MOV.U32 R4, RZ, RZ, R11 ;  /* 0x000000ffff048224 */ /* 0x001fe200078e000b */
[----:B------:R-:W-:-:S03]  /*27b0*/  PRMT R34, RZ, 0x7610, R34 ;  /* 0x00007610ff227816 */ /* 0x000fc60000000022 */
[----:B------:R-:W-:Y:S01]  /*27c0*/  @!P0 IMAD.MOV.U32 R5, RZ, RZ, R9 ;  /* 0x000000ffff058224 */ /* 0x000fe200078e0009 */
[----:B------:R-:W-:-:S04]  /*27d0*/  IADD3 R3, P6, PT, R6, R0, RZ ;  /* 0x0000000006037210 */ /* 0x000fc80007fde0ff */
[----:B------:R0:W4:Y:S01]  /*27e0*/  @!P0 LDG.E.U8 R34, desc[UR18][R4.64] ;  /* 0x0000001204228981 */ /* 0x000122000c1e1100 */
[----:B------:R-:W-:Y:S02]  /*27f0*/  LEA.HI.X.SX32 R6, R6, R2, 0x1, P6 ;  /* 0x0000000206067211 */ /* 0x000fe400030f0eff */
[----:B--2---:R-:W-:Y:S01]  /*2800*/  PRMT R10, RZ, 0x7610, R10 ;  /* 0x00007610ff0a7816 */ /* 0x004fe2000000000a */
[----:B0-----:R-:W-:Y:S02]  /*2810*/  VIADD R4, R35, 0xfffffffe ;  /* 0xfffffffe23047836 */ /* 0x001fe40000000000 */
[----:B------:R-:W-:-:S03]  /*2820*/  IMAD.MOV.U32 R5, RZ, RZ, R3 ;  /* 0x000000ffff057224 */ /* 0x000fc600078e0003 */
[----:B------:R-:W-:Y:S01]  /*2830*/  ISETP.GE.U32.AND P0, PT, R4, 0x7fffff7f, PT ;  /* 0x7fffff7f0400780c */ /* 0x000fe20003f06070 */
[----:B------:R-:W-:Y:S02]  /*2840*/  @!P2 IMAD.MOV.U32 R4, RZ, RZ, R5 ;  /* 0x000000ffff04a224 */ /* 0x000fe400078e0005 */
[----:B------:R-:W-:Y:S01]  /*2850*/  @!P2 IMAD.MOV.U32 R5, RZ, RZ, R6 ;  /* 0x000000ffff05a224 */ /* 0x000fe200078e0006 */
[----:B------:R-:W-:Y:S04]  /*2860*/  STL [R1+0x4fc], R11 ;  /* 0x0004fc0b01007387 */ /* 0x000fe80000100800 */
[----:B------:R0:W2:Y:S04]  /*2870*/  @!P2 LDG.E.U8 R10, desc[UR18][R4.64] ;  /* 0x00000012040aa981 */ /* 0x0000a8000c1e1100 */
[----:B---3--:R1:W-:Y:S04]  /*2880*/  STL [R1+0x100], R8 ;  /* 0x0001000801007387 */ /* 0x0083e80000100800 */
[----:B-1----:R-:W3:Y:S04]  /*2890*/  LDL.LU R8, [R1+0x788] ;  /* 0x0007880001087983 */ /* 0x002ee80000300800 */
[----:B------:R1:W-:Y:S04]  /*28a0*/  STL [R1+0x4f8], R9 ;  /* 0x0004f80901007387 */ /* 0x0003e80000100800 */
[----:B-1----:R-:W3:Y:S04]  /*28b0*/  LDL.LU R9, [R1+0x784] ;  /* 0x0007840001097983 */ /* 0x002ee80000300800 */
[----:B------:R-:W3:Y:S04]  /*28c0*/  LDL.LU R11, [R1+0x780] ;  /* 0x00078000010b7983 */ /* 0x000ee80000300800 */
[----:B------:R1:W-:Y:S01]  /*28d0*/  STL [R1+0x524], R3 ;  /* 0x0005240301007387 */ /* 0x0003e20000100800 */
[----:B------:R-:W-:-:S03]  /*28e0*/  VIADD R7, R35, 0xffffff8e ;  /* 0xffffff8e23077836 */ /* 0x000fc60000000000 */
[----:B------:R0:W-:Y:S01]  /*28f0*/  STL [R1+0x520], R6 ;  /* 0x0005200601007387 */ /* 0x0001e20000100800 */
[----:B-1----:R-:W-:-:S03]  /*2900*/  IMAD R3, R14, 0x69, RZ ;  /* 0x000000690e037824 */ /* 0x002fc600078e02ff */
[----:B----4-:R1:W-:Y:S01]  /*2910*/  STL [R1+0xfc], R34 ;  /* 0x0000fc2201007387 */ /* 0x0103e20000100800 */
[----:B------:R-:W-:Y:S01]  /*2920*/  ISETP.GE.U32.AND P4, PT, R7, 0x7fffff0f, PT ;  /* 0x7fffff0f0700780c */ /* 0x000fe20003f86070 */
[----:B0-----:R-:W-:Y:S01]  /*2930*/  IMAD R6, R14, 0x71, RZ ;  /* 0x000000710e067824 */ /* 0x001fe200078e02ff */
[----:B-1----:R-:W-:-:S04]  /*2940*/  IADD3 R34, P6, PT, R3, R0, RZ ;  /* 0x0000000003227210 */ /* 0x002fc80007fde0ff */
[----:B------:R-:W-:Y:S01]  /*2950*/  LEA.HI.X.SX32 R5, R3, R2, 0x1, P6 ;  /* 0x0000000203057211 */ /* 0x000fe200030f0eff */
[----:B------:R-:W-:Y:S01]  /*2960*/  STL [R1+0x54c], R34 ;  /* 0x00054c2201007387 */ /* 0x000fe20000100800 */
[----:B------:R-:W-:-:S03]  /*2970*/  @!P5 IMAD.MOV.U32 R4, RZ, RZ, R34 ;  /* 0x000000ffff04d224 */ /* 0x000fc600078e0022 */
[----:B--2---:R0:W-:Y:S02]  /*2980*/  STL [R1+0xf8], R10 ;  /* 0x0000f80a01007387 */ /* 0x0041e40000100800 */
[----:B0-----:R-:W-:-:S04]  /*2990*/  IADD3 R10, P6, PT, R6, R0, RZ ;  /* 0x00000000060a7210 */ /* 0x001fc80007fde0ff */
[----:B------:R-:W-:Y:S01]  /*29a0*/  LEA.HI.X.SX32 R34, R6, R2, 0x1, P6 ;  /* 0x0000000206227211 */ /* 0x000fe200030f0eff */
[----:B------:R0:W-:Y:S01]  /*29b0*/  STL [R1+0x548], R5 ;  /* 0x0005480501007387 */ /* 0x0001e20000100800 */
[----:B---3--:R-:W-:-:S06]  /*29c0*/  PRMT R8, RZ, 0x7610, R8 ;  /* 0x00007610ff087816 */ /* 0x008fcc0000000008 */
[----:B------:R1:W2:Y:S01]  /*29d0*/  @!P5 LDG.E.U8 R8, desc[UR18][R4.64] ;  /* 0x000000120408d981 */ /* 0x0002a2000c1e1100 */
[----:B------:R-:W-:Y:S01]  /*29e0*/  PRMT R9, RZ, 0x7610, R9 ;  /* 0x00007610ff097816 */ /* 0x000fe20000000009 */
[----:B-1----:R-:W-:Y:S02]  /*29f0*/  @!P4 IMAD.MOV.U32 R4, RZ, RZ, R10 ;  /* 0x000000ffff04c224 */ /* 0x002fe400078e000a */
[----:B0-----:R-:W-:-:S05]  /*2a00*/  @!P4 IMAD.MOV.U32 R5, RZ, RZ, R34 ;  /* 0x000000ffff05c224 */ /* 0x001fca00078e0022 */
[----:B------:R-:W3:Y:S01]  /*2a10*/  @!P4 LDG.E.U8 R9, desc[UR18][R4.64] ;  /* 0x000000120409c981 */ /* 0x000ee2000c1e1100 */
[----:B------:R-:W-:Y:S02]  /*2a20*/  VIADD R7, R35, 0xffffff86 ;  /* 0xffffff8623077836 */ /* 0x000fe40000000000 */
[----:B------:R-:W-:Y:S01]  /*2a30*/  IMAD R3, R14, 0x79, RZ ;  /* 0x000000790e037824 */ /* 0x000fe200078e02ff */
[----:B------:R-:W-:Y:S02]  /*2a40*/  STL [R1+0x574], R10 ;  /* 0x0005740a01007387 */ /* 0x000fe40000100800 */
[----:B------:R-:W-:Y:S01]  /*2a50*/  ISETP.GE.U32.AND P3, PT, R7, 0x7fffff07, PT ;  /* 0x7fffff070700780c */ /* 0x000fe20003f66070 */
[----:B------:R-:W-:-:S05]  /*2a60*/  VIADD R7, R35, 0xfffffffd ;  /* 0xfffffffd23077836 */ /* 0x000fca0000000000 */
[----:B------:R-:W-:Y:S01]  /*2a70*/  ISETP.GE.U32.AND P2, PT, R7, 0x7fffff7e, PT ;  /* 0x7fffff7e0700780c */ /* 0x000fe20003f46070 */
[----:B------:R-:W-:-:S05]  /*2a80*/  VIADD R7, R35, 0xfffffff5 ;  /* 0xfffffff523077836 */ /* 0x000fca0000000000 */
[----:B------:R-:W-:Y:S02]  /*2a90*/  ISETP.GE.U32.AND P5, PT, R7, 0x7fffff76, PT ;  /* 0x7fffff760700780c */ /* 0x000fe40003fa6070 */
[----:B------:R-:W-:Y:S01]  /*2aa0*/  PRMT R7, RZ, 0x7610, R7 ;  /* 0x00007610ff077816 */ /* 0x000fe20000000007 */
[----:B--2---:R0:W-:Y:S04]  /*2ab0*/  STL [R1+0xf0], R8 ;  /* 0x0000f00801007387 */ /* 0x0041e80000100800 */
[----:B------:R-:W-:Y:S01]  /*2ac0*/  STL [R1+0x570], R34 ;  /* 0x0005702201007387 */ /* 0x000fe20000100800 */
[----:B0-----:R-:W-:-:S05]  /*2ad0*/  IADD3 R8, P6, PT, R3, R0, RZ ;  /* 0x0000000003087210 */ /* 0x001fca0007fde0ff */
[----:B------:R-:W-:Y:S04]  /*2ae0*/  STL [R1+0x59c], R8 ;  /* 0x00059c0801007387 */ /* 0x000fe80000100800 */
[----:B---3--:R0:W-:Y:S01]  /*2af0*/  STL [R1+0xe4], R9 ;  /* 0x0000e40901007387 */ /* 0x0081e20000100800 */
[----:B------:R-:W-:Y:S01]  /*2b00*/  @!P3 IMAD.MOV.U32 R4, RZ, RZ, R8 ;  /* 0x000000ffff04b224 */ /* 0x000fe200078e0008 */
[----:B0-----:R-:W-:-:S05]  /*2b10*/  LEA.HI.X.SX32 R9, R3, R2, 0x1, P6 ;  /* 0x0000000203097211 */ /* 0x001fca00030f0eff */
[----:B------:R-:W-:-:S05]  /*2b20*/  @!P3 IMAD.MOV.U32 R5, RZ, RZ, R9 ;  /* 0x000000ffff05b224 */ /* 0x000fca00078e0009 */
[----:B------:R0:W2:Y:S01]  /*2b30*/  @!P3 LDG.E.U8 R7, desc[UR18][R4.64] ;  /* 0x000000120407b981 */ /* 0x0000a2000c1e1100 */
[----:B------:R-:W-:Y:S01]  /*2b40*/  VIADD R6, R35, 0xffffffed ;  /* 0xffffffed23067836 */ /* 0x000fe20000000000 */
[----:B------:R-:W-:-:S04]  /*2b50*/  IADD3 R3, P6, PT, R0, R14, RZ ;  /* 0x0000000e00037210 */ /* 0x000fc80007fde0ff */
[----:B------:R-:W-:Y:S01]  /*2b60*/  ISETP.GE.U32.AND P4, PT, R6, 0x7fffff6e, PT ;  /* 0x7fffff6e0600780c */ /* 0x000fe20003f86070 */
[----:B------:R-:W-:Y:S01]  /*2b70*/  VIADD R6, R35, 0xffffffe5 ;  /* 0xffffffe523067836 */ /* 0x000fe20000000000 */
[----:B0-----:R-:W-:Y:S01]  /*2b80*/  LEA.HI.X.SX32 R4, R14, R2, 0x1, P6 ;  /* 0x000000020e047211 */ /* 0x001fe200030f0eff */
[----:B------:R-:W-:Y:S03]  /*2b90*/  STL [R1+0x598], R9 ;  /* 0x0005980901007387 */ /* 0x000fe60000100800 */
[----:B------:R-:W-:Y:S01]  /*2ba0*/  ISETP.GE.U32.AND P3, PT, R6, 0x7fffff66, PT ;  /* 0x7fffff660600780c */ /* 0x000fe20003f66070 */
[----:B------:R-:W-:Y:S01]  /*2bb0*/  @!P0 IMAD.MOV.U32 R6, RZ, RZ, R3 ;  /* 0x000000ffff068224 */ /* 0x000fe200078e0003 */
[----:B------:R-:W-:Y:S01]  /*2bc0*/  PRMT R17, RZ, 0x7610, R17 ;  /* 0x00007610ff117816 */ /* 0x000fe20000000011 */
[----:B--2---:R0:W-:Y:S02]  /*2bd0*/  STL [R1+0xec], R7 ;  /* 0x0000ec0701007387 */ /* 0x0041e40000100800 */
[----:B0-----:R-:W-:-:S05]  /*2be0*/  @!P0 IMAD.MOV.U32 R7, RZ, RZ, R4 ;  /* 0x000000ffff078224 */ /* 0x001fca00078e0004 */
[----:B------:R0:W2:Y:S01]  /*2bf0*/  @!P0 LDG.E.U8 R17, desc[UR18][R6.64] ;  /* 0x0000001206118981 */ /* 0x0000a2000c1e1100 */
[C---:B------:R-:W-:Y:S02]  /*2c00*/  IMAD.SHL.U32 R8, R14.reuse, 0x2, RZ ;  /* 0x000000020e087824 */ /* 0x040fe400078e00ff */
[----:B------:R-:W-:Y:S01]  /*2c10*/  IMAD R9, R14, 0xa, RZ ;  /* 0x0000000a0e097824 */ /* 0x000fe200078e02ff */
[----:B------:R-:W-:Y:S02]  /*2c20*/  STL [R1+0x658], R3 ;  /* 0x0006580301007387 */ /* 0x000fe40000100800 */
[C---:B------:R-:W-:Y:S02]  /*2c30*/  IADD3 R5, P6, PT, R8.reuse, R0, RZ ;  /* 0x0000000008057210 */ /* 0x040fe40007fde0ff */
[----:B------:R-:W-:Y:S02]  /*2c40*/  STL [R1+0x654], R4 ;  /* 0x0006540401007387 */ /* 0x000fe40000100800 */
[----:B0-----:R-:W-:Y:S01]  /*2c50*/  LEA.HI.X.SX32 R6, R8, R2, 0x1, P6 ;  /* 0x0000000208067211 */ /* 0x001fe200030f0eff */
[----:B------:R-:W-:Y:S01]  /*2c60*/  @!P2 IMAD.MOV.U32 R8, RZ, RZ, R5 ;  /* 0x000000ffff08a224 */ /* 0x000fe200078e0005 */
[----:B------:R-:W-:-:S02]  /*2c70*/  PRMT R11, RZ, 0x7610, R11 ;  /* 0x00007610ff0b7816 */ /* 0x000fc4000000000b */
[----:B------:R-:W-:Y:S01]  /*2c80*/  PRMT R12, RZ, 0x7610, R12 ;  /* 0x00007610ff0c7816 */ /* 0x000fe2000000000c */
[----:B--2---:R0:W-:Y:S02]  /*2c90*/  STL [R1+0xe8], R17 ;  /* 0x0000e81101007387 */ /* 0x0041e40000100800 */
[----:B0-----:R-:W-:-:S04]  /*2ca0*/  IADD3 R17, P6, PT, R9, R0, RZ ;  /* 0x0000000009117210 */ /* 0x001fc80007fde0ff */
[----:B------:R-:W-:Y:S01]  /*2cb0*/  LEA.HI.X.SX32 R34, R9, R2, 0x1, P6 ;  /* 0x0000000209227211 */ /* 0x000fe200030f0eff */
[----:B------:R-:W-:-:S05]  /*2cc0*/  @!P2 IMAD.MOV.U32 R9, RZ, RZ, R6 ;  /* 0x000000ffff09a224 */ /* 0x000fca00078e0006 */
[----:B------:R0:W2:Y:S02]  /*2cd0*/  @!P2 LDG.E.U8 R11, desc[UR18][R8.64] ;  /* 0x00000012080ba981 */ /* 0x0000a4000c1e1100 */
[----:B0-----:R-:W-:Y:S02]  /*2ce0*/  @!P5 IMAD.MOV.U32 R8, RZ, RZ, R17 ;  /* 0x000000ffff08d224 */ /* 0x001fe400078e0011 */
[----:B------:R-:W-:-:S05]  /*2cf0*/  @!P5 IMAD.MOV.U32 R9, RZ, RZ, R34 ;  /* 0x000000ffff09d224 */ /* 0x000fca00078e0022 */
[----:B------:R0:W3:Y:S04]  /*2d00*/  @!P5 LDG.E.U8 R12, desc[UR18][R8.64] ;  /* 0x00000012080cd981 */ /* 0x0000e8000c1e1100 */
[----:B------:R-:W-:Y:S04]  /*2d10*/  STL [R1+0x1b0], R17 ;  /* 0x0001b01101007387 */ /* 0x000fe80000100800 */
[----:B------:R-:W-:Y:S04]  /*2d20*/  STL [R1+0x660], R5 ;  /* 0x0006600501007387 */ /* 0x000fe80000100800 */
[----:B------:R-:W-:Y:S04]  /*2d30*/  STL [R1+0x65c], R6 ;  /* 0x00065c0601007387 */ /* 0x000fe80000100800 */
[----:B------:R1:W-:Y:S01]  /*2d40*/  STL [R1+0x1ac], R34 ;  /* 0x0001ac2201007387 */ /* 0x0003e20000100800 */
[----:B------:R-:W-:-:S05]  /*2d50*/  VIADD R10, R35, 0xffffffdd ;  /* 0xffffffdd230a7836 */ /* 0x000fca0000000000 */
[----:B------:R-:W-:Y:S01]  /*2d60*/  ISETP.GE.U32.AND P0, PT, R10, 0x7fffff5e, PT ;  /* 0x7fffff5e0a00780c */ /* 0x000fe20003f06070 */
[----:B------:R-:W-:Y:S01]  /*2d70*/  IMAD R10, R14, 0x12, RZ ;  /* 0x000000120e0a7824 */ /* 0x000fe200078e02ff */
[----:B--2---:R2:W-:Y:S04]  /*2d80*/  STL [R1+0xe0], R11 ;  /* 0x0000e00b01007387 */ /* 0x0045e80000100800 */
[----:B-1----:R-:W4:Y:S01]  /*2d90*/  LDL.LU R34, [R1+0x77c] ;  /* 0x00077c0001227983 */ /* 0x002f220000300800 */
[C---:B0-----:R-:W-:Y:S02]  /*2da0*/  VIADD R8, R35.reuse, 0xffffffcd ;  /* 0xffffffcd23087836 */ /* 0x041fe40000000000 */
[----:B------:R-:W-:Y:S01]  /*2db0*/  VIADD R7, R35, 0xffffffd5 ;  /* 0xffffffd523077836 */ /* 0x000fe20000000000 */
[----:B------:R-:W4:Y:S01]  /*2dc0*/  LDL.LU R17, [R1+0x778] ;  /* 0x0007780001117983 */ /* 0x000f220000300800 */
[----:B--2---:R-:W-:-:S04]  /*2dd0*/  IADD3 R11, P6, PT, R10, R0, RZ ;  /* 0x000000000a0b7210 */ /* 0x004fc80007fde0ff */
[----:B------:R-:W-:Y:S01]  /*2de0*/  LEA.HI.X.SX32 R10, R10, R2, 0x1, P6 ;  /* 0x000000020a0a7211 */ /* 0x000fe200030f0eff */
[----:B------:R-:W-:Y:S01]  /*2df0*/  IMAD.MOV.U32 R9, RZ, RZ, R11 ;  /* 0x000000ffff097224 */ /* 0x000fe200078e000b */
[----:B------:R-:W-:-:S03]  /*2e00*/  ISETP.GE.U32.AND P5, PT, R8, 0x7fffff4e, PT ;  /* 0x7fffff4e0800780c */ /* 0x000fc60003fa6070 */
[----:B------:R-:W-:Y:S01]  /*2e10*/  IMAD.MOV.U32 R8, RZ, RZ, R10 ;  /* 0x000000ffff087224 */ /* 0x000fe200078e000a */
[----:B------:R-:W-:-:S04]  /*2e20*/  ISETP.GE.U32.AND P2, PT, R7, 0x7fffff56, PT ;  /* 0x7fffff560700780c */ /* 0x000fc80003f46070 */
[-C--:B------:R-:W-:Y:S01]  /*2e30*/  @!P4 LOP3.LUT R9, R9, R8.reuse, RZ, 0x3c, !PT ;  /* 0x000000080909c212 */ /* 0x080fe200078e3cff */
[----:B------:R-:W-:Y:S01]  /*2e40*/  IMAD R7, R14, 0x1a, RZ ;  /* 0x0000001a0e077824 */ /* 0x000fe200078e02ff */
[----:B---3--:R0:W-:Y:S02]  /*2e50*/  STL [R1+0xdc], R12 ;  /* 0x0000dc0c01007387 */ /* 0x0081e40000100800 */
[C---:B------:R-:W-:Y:S02]  /*2e60*/  @!P4 LOP3.LUT R8, R9.reuse, R8, RZ, 0x3c, !PT ;  /* 0x000000080908c212 */ /* 0x040fe400078e3cff */
[----:B------:R-:W-:Y:S02]  /*2e70*/  PRMT R19, RZ, 0x7610, R19 ;  /* 0x00007610ff137816 */ /* 0x000fe40000000013 */
[----:B------:R-:W-:Y:S01]  /*2e80*/  @!P4 LOP3.LUT R9, R9, R8, RZ, 0x3c, !PT ;  /* 0x000000080909c212 */ /* 0x000fe200078e3cff */
[----:B0-----:R-:W2:Y:S04]  /*2e90*/  LDL.LU R12, [R1+0x774] ;  /* 0x00077400010c7983 */ /* 0x001ea80000300800 */
[----:B------:R0:W-:Y:S04]  /*2ea0*/  STL [R1+0x1f0], R11 ;  /* 0x0001f00b01007387 */ /* 0x0001e80000100800 */
[----:B------:R1:W3:Y:S01]  /*2eb0*/  @!P4 LDG.E.U8 R19, desc[UR18][R8.64] ;  /* 0x000000120813c981 */ /* 0x0002e2000c1e1100 */
[----:B0-----:R-:W-:-:S04]  /*2ec0*/  IADD3 R11, P6, PT, R7, R0, RZ ;  /* 0x00000000070b7210 */ /* 0x001fc80007fde0ff */
[----:B-1----:R-:W-:Y:S01]  /*2ed0*/  LEA.HI.X.SX32 R8, R7, R2, 0x1, P6 ;  /* 0x0000000207087211 */ /* 0x002fe200030f0eff */
[----:B------:R-:W-:Y:S01]  /*2ee0*/  IMAD.MOV.U32 R9, RZ, RZ, R11 ;  /* 0x000000ffff097224 */ /* 0x000fe200078e000b */
[----:B------:R-:W-:Y:S04]  /*2ef0*/  STL [R1+0x1ec], R10 ;  /* 0x0001ec0a01007387 */ /* 0x000fe80000100800 */
[-C--:B------:R-:W-:Y:S01]  /*2f00*/  @!P3 LOP3.LUT R9, R9, R8.reuse, RZ, 0x3c, !PT ;  /* 0x000000080909b212 */ /* 0x080fe200078e3cff */
[----:B------:R-:W-:Y:S04]  /*2f10*/  STL [R1+0x3a8], R11 ;  /* 0x0003a80b01007387 */ /* 0x000fe80000100800 */
[----:B------:R0:W-:Y:S02]  /*2f20*/  STL [R1+0x3a4], R8 ;  /* 0x0003a40801007387 */ /* 0x0001e40000100800 */
[----:B0-----:R-:W-:-:S04]  /*2f30*/  @!P3 LOP3.LUT R8, R9, R8, RZ, 0x3c, !PT ;  /* 0x000000080908b212 */ /* 0x001fc800078e3cff */
[----:B------:R-:W-:Y:S02]  /*2f40*/  @!P3 LOP3.LUT R9, R9, R8, RZ, 0x3c, !PT ;  /* 0x000000080909b212 */ /* 0x000fe400078e3cff */
[----:B----4-:R-:W-:-:S06]  /*2f50*/  PRMT R34, RZ, 0x7610, R34 ;  /* 0x00007610ff227816 */ /* 0x010fcc0000000022 */
        /* <DEDUP_REMOVED lines=17> */
[----:B------:R-:W-:-:S05]  /*3070*/  IADD3 R34, P6, PT, R7, R0, RZ ;  /* 0x0000000007227210 */ /* 0x000fca0007fde0ff */
[----:B------:R-:W-:Y:S01]  /*3080*/  STL [R1+0x408], R34 ;  /* 0x0004082201007387 */ /* 0x000fe20000100800 */
[----:B------:R-:W-:Y:S01]  /*3090*/  LEA.HI.X.SX32 R19, R7, R2, 0x1, P6 ;  /* 0x0000000207137211 */ /* 0x000fe200030f0eff */
[----:B------:R-:W-:Y:S01]  /*30a0*/  IMAD R10, R14, 0x32, RZ ;  /* 0x000000320e0a7824 */ /* 0x000fe200078e02ff */
[----:B--2---:R-:W-:Y:S01]  /*30b0*/  PRMT R12, RZ, 0x7610, R12 ;  /* 0x00007610ff0c7816 */ /* 0x004fe2000000000c */
[----:B0-----:R-:W-:Y:S02]  /*30c0*/  @!P2 IMAD.MOV.U32 R8, RZ, RZ, R34 ;  /* 0x000000ffff08a224 */ /* 0x001fe400078e0022 */
[----:B------:R-:W-:Y:S01]  /*30d0*/  @!P2 IMAD.MOV.U32 R9, RZ, RZ, R19 ;  /* 0x000000ffff09a224 */ /* 0x000fe200078e0013 */
[----:B------:R-:W-:-:S04]  /*30e0*/  IADD3 R7, P6, PT, R10, R0, RZ ;  /* 0x000000000a077210 */ /* 0x000fc80007fde0ff */
[----:B------:R0:W2:Y:S04]  /*30f0*/  @!P2 LDG.E.U8 R12, desc[UR18][R8.64] ;  /* 0x00000012080ca981 */ /* 0x0000a8000c1e1100 */
[----:B---3--:R1:W-:Y:S04]  /*3100*/  STL [R1+0xcc], R17 ;  /* 0x0000cc1101007387 */ /* 0x0083e80000100800 */
[----:B-1----:R-:W3:Y:S01]  /*3110*/  LDL.LU R17, [R1+0x770] ;  /* 0x0007700001117983 */ /* 0x002ee20000300800 */
[----:B0-----:R-:W-:Y:S01]  /*3120*/  VIADD R8, R35, 0xffffffad ;  /* 0xffffffad23087836 */ /* 0x001fe20000000000 */
[----:B------:R-:W-:Y:S01]  /*3130*/  LEA.HI.X.SX32 R10, R10, R2, 0x1, P6 ;  /* 0x000000020a0a7211 */ /* 0x000fe200030f0eff */
        /* <DEDUP_REMOVED lines=92> */
[----:B--2---:R-:W-:Y:S01]  /*3700*/  PRMT R12, RZ, 0x7610, R12 ;  /* 0x00007610ff0c7816 */ /* 0x004fe2000000000c */
        /* <DEDUP_REMOVED lines=10> */
[----:B------:R0:W2:Y:S01]  /*37b0*/  @!P4 LDG.E.U8 R12, desc[UR18][R8.64] ;  /* 0x00000012080cc981 */ /* 0x0000a2000c1e1100 */
[----:B------:R-:W-:-:S05]  /*37c0*/  IMAD R7, R14, 0x6a, RZ ;  /* 0x0000006a0e077824 */ /* 0x000fca00078e02ff */
[----:B------:R-:W-:-:S05]  /*37d0*/  IADD3 R34, P6, PT, R7, R0, RZ ;  /* 0x0000000007227210 */ /* 0x000fca0007fde0ff */
[----:B------:R-:W-:Y:S01]  /*37e0*/  STL [R1+0x554], R34 ;  /* 0x0005542201007387 */ /* 0x000fe20000100800 */
[----:B------:R-:W-:Y:S01]  /*37f0*/  LEA.HI.X.SX32 R19, R7, R2, 0x1, P6 ;  /* 0x0000000207137211 */ /* 0x000fe200030f0eff */
[----:B------:R-:W-:Y:S01]  /*3800*/  IMAD R10, R14, 0x72, RZ ;  /* 0x000000720e0a7824 */ /* 0x000fe200078e02ff */
[----:B------:R-:W-:Y:S01]  /*3810*/  PRMT R17, RZ, 0x7610, R17 ;  /* 0x00007610ff117816 */ /* 0x000fe20000000011 */
[----:B0-----:R-:W-:Y:S02]  /*3820*/  @!P3 IMAD.MOV.U32 R8, RZ, RZ, R34 ;  /* 0x000000ffff08b224 */ /* 0x001fe400078e0022 */
[----:B------:R-:W-:Y:S01]  /*3830*/  @!P3 IMAD.MOV.U32 R9, RZ, RZ, R19 ;  /* 0x000000ffff09b224 */ /* 0x000fe200078e0013 */
[----:B------:R-:W-:-:S04]  /*3840*/  IADD3 R7, P6, PT, R10, R0, RZ ;  /* 0x000000000a077210 */ /* 0x000fc80007fde0ff */
[----:B------:R0:W3:Y:S04]  /*3850*/  @!P3 LDG.E.U8 R17, desc[UR18][R8.64] ;  /* 0x000000120811b981 */ /* 0x0000e8000c1e1100 */
[----:B--2---:R1:W-:Y:S04]  /*3860*/  STL [R1+0xb0], R12 ;  /* 0x0000b00c01007387 */ /* 0x0043e80000100800 */
[----:B-1----:R-:W2:Y:S01]  /*3870*/  LDL.LU R12, [R1+0x750] ;  /* 0x00075000010c7983 */ /* 0x002ea20000300800 */
[----:B0-----:R-:W-:Y:S01]  /*3880*/  VIADD R8, R35, 0xffffffec ;  /* 0xffffffec23087836 */ /* 0x001fe20000000000 */
[----:B------:R-:W-:Y:S01]  /*3890*/  LEA.HI.X.SX32 R10, R10, R2, 0x1, P6 ;  /* 0x000000020a0a7211 */ /* 0x000fe200030f0eff */
[----:B------:R-:W-:-:S03]  /*38a0*/  IMAD.MOV.U32 R9, RZ, RZ, R7 ;  /* 0x000000ffff097224 */ /* 0x000fc600078e0007 */
[----:B------:R-:W-:Y:S01]  /*38b0*/  ISETP.GE.U32.AND P3, PT, R8, 0x7fffff6d, PT ;  /* 0x7fffff6d0800780c */ /* 0x000fe20003f66070 */
[----:B------:R-:W-:-:S05]  /*38c0*/  IMAD.MOV.U32 R8, RZ, RZ, R10 ;  /* 0x000000ffff087224 */ /* 0x000fca00078e000a */
[----:B------:R-:W-:-:S04]  /*38d0*/  @!P0 LOP3.LUT R9, R9, R8, RZ, 0x3c, !PT ;  /* 0x0000000809098212 */ /* 0x000fc800078e3cff */
[----:B------:R-:W-:-:S04]  /*38e0*/  @!P0 LOP3.LUT R8, R9, R8, RZ, 0x3c, !PT ;  /* 0x0000000809088212 */ /* 0x000fc800078e3cff */
[----:B------:R-:W-:Y:S01]  /*38f0*/  @!P0 LOP3.LUT R9, R9, R8, RZ, 0x3c, !PT ;  /* 0x0000000809098212 */ /* 0x000fe200078e3cff */
[----:B------:R0:W-:Y:S04]  /*3900*/  STL [R1+0x550], R19 ;  /* 0x0005501301007387 */ /* 0x0001e80000100800 */
[----:B0-----:R-:W4:Y:S04]  /*3910*/  LDL.LU R19, [R1+0x74c] ;  /* 0x00074c0001137983 */ /* 0x001f280000300800 */
[----:B------:R-:W4:Y:S01]  /*3920*/  LDL.LU R34, [R1+0x748] ;  /* 0x0007480001227983 */ /* 0x000f220000300800 */
[----:B--2---:R-:W-:-:S06]  /*3930*/  PRMT R12, RZ, 0x7610, R12 ;  /* 0x00007610ff0c7816 */ /* 0x004fcc000000000c */
[----:B------:R0:W2:Y:S01]  /*3940*/  @!P0 LDG.E.U8 R12, desc[UR18][R8.64] ;  /* 0x00000012080c8981 */ /* 0x0000a2000c1e1100 */
[----:B------:R-:W-:-:S03]  /*3950*/  VIADD R11, R35, 0xfffffffc ;  /* 0xfffffffc230b7836 */ /* 0x000fc60000000000 */
[----:B---3--:R1:W-:Y:S02]  /*3960*/  STL [R1+0xac], R17 ;  /* 0x0000ac1101007387 */ /* 0x0083e40000100800 */
[----:B------:R-:W-:Y:S01]  /*3970*/  ISETP.GE.U32.AND P5, PT, R11, 0x7fffff7d, PT ;  /* 0x7fffff7d0b00780c */ /* 0x000fe20003fa6070 */
[----:B------:R-:W-:Y:S01]  /*3980*/  VIADD R11, R35, 0xfffffff4 ;  /* 0xfffffff4230b7836 */ /* 0x000fe20000000000 */
[----:B-1----:R-:W3:Y:S04]  /*3990*/  LDL.LU R17, [R1+0x744] ;  /* 0x0007440001117983 */ /* 0x002ee80000300800 */
[----:B------:R1:W-:Y:S01]  /*39a0*/  STL [R1+0x57c], R7 ;  /* 0x00057c0701007387 */ /* 0x0003e20000100800 */
[----:B------:R-:W-:Y:S01]  /*39b0*/  ISETP.GE.U32.AND P4, PT, R11, 0x7fffff75, PT ;  /* 0x7fffff750b00780c */ /* 0x000fe20003f86070 */
[----:B-1----:R-:W-:-:S05]  /*39c0*/  IMAD R7, R14, 0x7a, RZ ;  /* 0x0000007a0e077824 */ /* 0x002fca00078e02ff */
[----:B------:R-:W-:-:S04]  /*39d0*/  IADD3 R11, P6, PT, R7, R0, RZ ;  /* 0x00000000070b7210 */ /* 0x000fc80007fde0ff */
[----:B0-----:R-:W-:Y:S01]  /*39e0*/  LEA.HI.X.SX32 R8, R7, R2, 0x1, P6 ;  /* 0x0000000207087211 */ /* 0x001fe200030f0eff */
[----:B------:R-:W-:Y:S01]  /*39f0*/  IMAD.MOV.U32 R9, RZ, RZ, R11 ;  /* 0x000000ffff097224 */ /* 0x000fe200078e000b */
[----:B------:R-:W-:Y:S04]  /*3a00*/  STL [R1+0x578], R10 ;  /* 0x0005780a01007387 */ /* 0x000fe80000100800 */
[----:B------:R-:W-:Y:S01]  /*3a10*/  @!P2 LOP3.LUT R9, R9, R8, RZ, 0x3c, !PT ;  /* 0x000000080909a212 */ /* 0x000fe200078e3cff */
[----:B------:R-:W-:Y:S01]  /*3a20*/  STL [R1+0x5a4], R11 ;  /* 0x0005a40b01007387 */ /* 0x000fe20000100800 */
[----:B----4-:R-:W-:-:S03]  /*3a30*/  PRMT R34, RZ, 0x7610, R34 ;  /* 0x00007610ff227816 */ /* 0x010fc60000000022 */
[----:B--2---:R-:W-:Y:S04]  /*3a40*/  STL [R1+0xa8], R12 ;  /* 0x0000a80c01007387 */ /* 0x004fe80000100800 */
[----:B------:R0:W-:Y:S02]  /*3a50*/  STL [R1+0x5a0], R8 ;  /* 0x0005a00801007387 */ /* 0x0001e40000100800 */
[----:B0-----:R-:W-:-:S04]  /*3a60*/  @!P2 LOP3.LUT R8, R9, R8, RZ, 0x3c, !PT ;  /* 0x000000080908a212 */ /* 0x001fc800078e3cff */
[----:B------:R-:W-:-:S05]  /*3a70*/  @!P2 LOP3.LUT R9, R9, R8, RZ, 0x3c, !PT ;  /* 0x000000080909a212 */ /* 0x000fca00078e3cff */
[----:B------:R0:W2:Y:S01]  /*3a80*/  @!P2 LDG.E.U8 R34, desc[UR18][R8.64] ;  /* 0x000000120822a981 */ /* 0x0000a2000c1e1100 */
[----:B------:R-:W-:-:S05]  /*3a90*/  VIADD R10, R35, 0xffffffe4 ;  /* 0xffffffe4230a7836 */ /* 0x000fca0000000000 */
[----:B------:R-:W-:Y:S01]  /*3aa0*/  ISETP.GE.U32.AND P0, PT, R10, 0x7fffff65, PT ;  /* 0x7fffff650a00780c */ /* 0x000fe20003f06070 */
[C---:B------:R-:W-:Y:S02]  /*3ab0*/  IMAD R10, R14.reuse, 0x3, RZ ;  /* 0x000000030e0a7824 */ /* 0x040fe400078e02ff */
[----:B------:R-:W-:-:S03]  /*3ac0*/  IMAD R11, R14, 0xb, RZ ;  /* 0x0000000b0e0b7824 */ /* 0x000fc600078e02ff */
[----:B------:R-:W-:-:S04]  /*3ad0*/  IADD3 R7, P6, PT, R10, R0, RZ ;  /* 0x000000000a077210 */ /* 0x000fc80007fde0ff */
[----:B0-----:R-:W-:Y:S01]  /*3ae0*/  LEA.HI.X.SX32 R8, R10, R2, 0x1, P6 ;  /* 0x000000020a087211 */ /* 0x001fe200030f0eff */
[C---:B------:R-:W-:Y:S01]  /*3af0*/  VIADD R12, R35.reuse, 0xffffffdc ;  /* 0xffffffdc230c7836 */ /* 0x040fe20000000000 */
[----:B------:R-:W-:Y:S01]  /*3b00*/  PRMT R18, RZ, 0x7610, R18 ;  /* 0x00007610ff127816 */ /* 0x000fe20000000012 */
[----:B------:R-:W-:Y:S02]  /*3b10*/  VIADD R9, R35, 0xffffffd4 ;  /* 0xffffffd423097836 */ /* 0x000fe40000000000 */
[----:B------:R-:W-:Y:S01]  /*3b20*/  @!P5 IMAD.MOV.U32 R10, RZ, RZ, R7 ;  /* 0x000000ffff0ad224 */ /* 0x000fe200078e0007 */
[----:B--2---:R0:W-:Y:S02]  /*3b30*/  STL [R1+0xa4], R34 ;  /* 0x0000a42201007387 */ /* 0x0041e40000100800 */
[----:B0-----:R-:W-:-:S04]  /*3b40*/  IADD3 R34, P6, PT, R11, R0, RZ ;  /* 0x000000000b227210 */ /* 0x001fc80007fde0ff */
[----:B------:R-:W-:Y:S01]  /*3b50*/  LEA.HI.X.SX32 R35, R11, R2, 0x1, P6 ;  /* 0x000000020b237211 */ /* 0x000fe200030f0eff */
[----:B------:R-:W-:-:S05]  /*3b60*/  @!P5 IMAD.MOV.U32 R11, RZ, RZ, R8 ;  /* 0x000000ffff0bd224 */ /* 0x000fca00078e0008 */
[----:B------:R0:W2:Y:S04]  /*3b70*/  @!P5 LDG.E.U8 R18, desc[UR18][R10.64] ;  /* 0x000000120a12d981 */ /* 0x0000a8000c1e1100 */
[----:B------:R-:W-:Y:S04]  /*3b80*/  STL [R1+0x1b8], R34 ;  /* 0x0001b82201007387 */ /* 0x000fe80000100800 */
[----:B------:R-:W-:Y:S04]  /*3b90*/  STL [R1+0x668], R7 ;  /* 0x0006680701007387 */ /* 0x000fe80000100800 */
[----:B------:R1:W-:Y:S02]  /*3ba0*/  STL [R1+0x664], R8 ;  /* 0x0006640801007387 */ /* 0x0003e40000100800 */
[----:B-1----:R-:W1:Y:S01]  /*3bb0*/  LDC R8, c[0x0][0x3a0] ;  /* 0x0000e800ff087b82 */ /* 0x002e620000000800 */
[----:B------:R-:W-:Y:S01]  /*3bc0*/  PRMT R36, RZ, 0x7610, R36 ;  /* 0x00007610ff247816 */ /* 0x000fe20000000024 */
[----:B0-----:R-:W-:Y:S01]  /*3bd0*/  @!P4 IMAD.MOV.U32 R10, RZ, RZ, R34 ;  /* 0x000000ffff0ac224 */ /* 0x001fe200078e0022 */
[----:B------:R-:W-:Y:S01]  /*3be0*/  ISETP.GE.U32.AND P2, PT, R12, 0x7fffff5d, PT ;  /* 0x7fffff5d0c00780c */ /* 0x000fe20003f46070 */
[----:B------:R-:W-:-:S02]  /*3bf0*/  @!P4 IMAD.MOV.U32 R11, RZ, RZ, R35 ;  /* 0x000000ffff0bc224 */ /* 0x000fc400078e0023 */
[----:B------:R-:W-:Y:S01]  /*3c00*/  IMAD R12, R14, 0x13, RZ ;  /* 0x000000130e0c7824 */ /* 0x000fe200078e02ff */
[----:B------:R0:W-:Y:S04]  /*3c10*/  STL [R1+0x1b4], R35 ;  /* 0x0001b42301007387 */ /* 0x0001e80000100800 */
[----:B------:R1:W4:Y:S01]  /*3c20*/  @!P4 LDG.E.U8 R36, desc[UR18][R10.64] ;  /* 0x000000120a24c981 */ /* 0x000322000c1e1100 */
[----:B---3--:R-:W-:Y:S01]  /*3c30*/  PRMT R17, RZ, 0x7610, R17 ;  /* 0x00007610ff117816 */ /* 0x008fe20000000011 */
[----:B-1----:R-:W-:-:S05]  /*3c40*/  VIADD R10, R8, 0xffffffcc ;  /* 0xffffffcc080a7836 */ /* 0x002fca0000000000 */
[----:B------:R-:W-:Y:S01]  /*3c50*/  ISETP.GE.U32.AND P4, PT, R10, 0x7fffff4d, PT ;  /* 0x7fffff4d0a00780c */ /* 0x000fe20003f86070 */
[----:B--2---:R1:W-:Y:S04]  /*3c60*/  STL [R1+0xa0], R18 ;  /* 0x0000a01201007387 */ /* 0x0043e80000100800 */
[----:B0-----:R-:W2:Y:S04]  /*3c70*/  LDL.LU R35, [R1+0x740] ;  /* 0x0007400001237983 */ /* 0x001ea80000300800 */
[----:B------:R-:W3:Y:S01]  /*3c80*/  LDL.LU R34, [R1+0x73c] ;  /* 0x00073c0001227983 */ /* 0x000ee20000300800 */
[----:B-1----:R-:W-:-:S04]  /*3c90*/  IADD3 R18, P6, PT, R12, R0, RZ ;  /* 0x000000000c127210 */ /* 0x002fc80007fde0ff */
[----:B------:R-:W-:Y:S01]  /*3ca0*/  LEA.HI.X.SX32 R11, R12, R2, 0x1, P6 ;  /* 0x000000020c0b7211 */ /* 0x000fe200030f0eff */
[----:B------:R-:W-:-:S05]  /*3cb0*/  @!P3 IMAD.MOV.U32 R10, RZ, RZ, R18 ;  /* 0x000000ffff0ab224 */ /* 0x000fca00078e0012 */
[----:B------:R0:W3:Y:S01]  /*3cc0*/  @!P3 LDG.E.U8 R17, desc[UR18][R10.64] ;  /* 0x000000120a11b981 */ /* 0x0000e2000c1e1100 */
[----:B------:R-:W-:Y:S01]  /*3cd0*/  ISETP.GE.U32.AND P5, PT, R9, 0x7fffff55, PT ;  /* 0x7fffff550900780c */ /* 0x000fe20003fa6070 */
[----:B------:R-:W-:Y:S02]  /*3ce0*/  IMAD R9, R14, 0x1b, RZ ;  /* 0x0000001b0e097824 */ /* 0x000fe400078e02ff */
[----:B------:R-:W-:Y:S01]  /*3cf0*/  VIADD R12, R8, 0xffffffc4 ;  /* 0xffffffc4080c7836 */ /* 0x000fe20000000000 */
[----:B------:R-:W-:Y:S04]  /*3d00*/  STL [R1+0x1f8], R18 ;  /* 0x0001f81201007387 */ /* 0x000fe80000100800 */
[----:B------:R-:W-:Y:S01]  /*3d10*/  STL [R1+0x1f4], R11 ;  /* 0x0001f40b01007387 */ /* 0x000fe20000100800 */
[----:B------:R-:W-:Y:S01]  /*3d20*/  ISETP.GE.U32.AND P3, PT, R12, 0x7fffff45, PT ;  /* 0x7fffff450c00780c */ /* 0x000fe20003f66070 */
[----:B------:R-:W-:-:S02]  /*3d30*/  IMAD R12, R14, 0x23, RZ ;  /* 0x000000230e0c7824 */ /* 0x000fc400078e02ff */
[----:B----4-:R1:W-:Y:S02]  /*3d40*/  STL [R1+0x9c], R36 ;  /* 0x00009c2401007387 */ /* 0x0103e40000100800 */
[----:B-1----:R-:W-:-:S04]  /*3d50*/  IADD3 R36, P6, PT, R9, R0, RZ ;  /* 0x0000000009247210 */ /* 0x002fc80007fde0ff */
[----:B0-----:R-:W-:Y:S01]  /*3d60*/  LEA.HI.X.SX32 R11, R9, R2, 0x1, P6 ;  /* 0x00000002090b7211 */ /* 0x001fe200030f0eff */
[----:B------:R-:W-:Y:S01]  /*3d70*/  @!P0 IMAD.MOV.U32 R10, RZ, RZ, R36 ;  /* 0x000000ffff0a8224 */ /* 0x000fe200078e0024 */
[----:B------:R-:W-:Y:S01]  /*3d80*/  IADD3 R18, P6, PT, R12, R0, RZ ;  /* 0x000000000c127210 */ /* 0x000fe20007fde0ff */
[----:B------:R-:W-:Y:S01]  /*3d90*/  STL [R1+0x3b0], R36 ;  /* 0x0003b02401007387 */ /* 0x000fe20000100800 */
[----:B------:R-:W-:Y:S01]  /*3da0*/  IMAD R9, R14, 0x2b, RZ ;  /* 0x0000002b0e097824 */ /* 0x000fe200078e02ff */
[----:B------:R-:W-:Y:S02]  /*3db0*/  PRMT R19, RZ, 0x7610, R19 ;  /* 0x00007610ff137816 */ /* 0x000fe40000000013 */
[----:B--2---:R-:W-:-:S06]  /*3dc0*/  PRMT R35, RZ, 0x7610, R35 ;  /* 0x00007610ff237816 */ /* 0x004fcc0000000023 */
[----:B------:R0:W2:Y:S04]  /*3dd0*/  @!P0 LDG.E.U8 R35, desc[UR18][R10.64] ;  /* 0x000000120a238981 */ /* 0x0000a8000c1e1100 */
[----:B---3--:R-:W-:Y:S01]  /*3de0*/  STL [R1+0x98], R17 ;  /* 0x0000981101007387 */ /* 0x008fe20000100800 */
[----:B0-----:R-:W-:-:S03]  /*3df0*/  LEA.HI.X.SX32 R10, R12, R2, 0x1, P6 ;  /* 0x000000020c0a7211 */ /* 0x001fc600030f0eff */
[----:B------:R0:W-:Y:S02]  /*3e00*/  STL [R1+0x3ac], R11 ;  /* 0x0003ac0b01007387 */ /* 0x0001e40000100800 */
[----:B0-----:R-:W-:Y:S02]  /*3e10*/  IMAD.MOV.U32 R11, RZ, RZ, R18 ;  /* 0x000000ffff0b7224 */ /* 0x001fe400078e0012 */
[----:B------:R0:W-:Y:S03]  /*3e20*/  STL [R1+0x3e0], R18 ;  /* 0x0003e01201007387 */ /* 0x0001e60000100800 */
[----:B------:R-:W-:Y:S01]  /*3e30*/  @!P2 LOP3.LUT R11, R11, R10, RZ, 0x3c, !PT ;  /* 0x0000000a0b0ba212 */ /* 0x000fe200078e3cff */
[----:B------:R1:W-:Y:S01]  /*3e40*/  STL [R1+0x3dc], R10 ;  /* 0x0003dc0a01007387 */ /* 0x0003e20000100800 */
[----:B------:R-:W-:Y:S02]  /*3e50*/  PRMT R34, RZ, 0x7610, R34 ;  /* 0x00007610ff227816 */ /* 0x000fe40000000022 */
[----:B0-----:R-:W-:-:S02]  /*3e60*/  IADD3 R18, P6, PT, R9, R0, RZ ;  /* 0x0000000009127210 */ /* 0x001fc40007fde0ff */
[----:B-1----:R-:W-:Y:S02]  /*3e70*/  @!P2 LOP3.LUT R10, R11, R10, RZ, 0x3c, !PT ;  /* 0x0000000a0b0aa212 */ /* 0x002fe400078e3cff */
[----:B------:R-:W-:Y:S02]  /*3e80*/  LEA.HI.X.SX32 R36, R9, R2, 0x1, P6 ;  /* 0x0000000209247211 */ /* 0x000fe400030f0eff */
[----:B------:R-:W-:-:S05]  /*3e90*/  @!P2 LOP3.LUT R11, R11, R10, RZ, 0x3c, !PT ;  /* 0x0000000a0b0ba212 */ /* 0x000fca00078e3cff */
[----:B------:R0:W3:Y:S02]  /*3ea0*/  @!P2 LDG.E.U8 R34, desc[UR18][R10.64] ;  /* 0x000000120a22a981 */ /* 0x0000e4000c1e1100 */
[----:B0-----:R-:W-:Y:S02]  /*3eb0*/  @!P5 IMAD.MOV.U32 R10, RZ, RZ, R18 ;  /* 0x000000ffff0ad224 */ /* 0x001fe400078e0012 */
[----:B------:R-:W-:-:S05]  /*3ec0*/  @!P5 IMAD.MOV.U32 R11, RZ, RZ, R36 ;  /* 0x000000ffff0bd224 */ /* 0x000fca00078e0024 */
[----:B------:R0:W4:Y:S04]  /*3ed0*/  @!P5 LDG.E.U8 R19, desc[UR18][R10.64] ;  /* 0x000000120a13d981 */ /* 0x000128000c1e1100 */
[----:B------:R-:W-:Y:S04]  /*3ee0*/  STL [R1+0x410], R18 ;  /* 0x0004101201007387 */ /* 0x000fe80000100800 */
[----:B------:R1:W-:Y:S04]  /*3ef0*/  STL [R1+0x40c], R36 ;  /* 0x00040c2401007387 */ /* 0x0003e80000100800 */
[----:B-1----:R-:W2:Y:S01]  /*3f00*/  LDL.LU R36, [R1+0x738] ;  /* 0x0007380001247983 */ /* 0x002ea20000300800 */
[----:B------:R-:W-:-:S02]  /*3f10*/  IMAD R12, R14, 0x33, RZ ;  /* 0x000000330e0c7824 */ /* 0x000fc400078e02ff */
[----:B0-----:R-:W-:Y:S01]  /*3f20*/  VIADD R10, R8, 0xffffffac ;  /* 0xffffffac080a7836 */ /* 0x001fe20000000000 */
[----:B------:R-:W2:Y:S02]  /*3f30*/  LDL.LU R18, [R1+0x734] ;  /* 0x0007340001127983 */ /* 0x000ea40000300800 */
[----:B------:R-:W-:-:S04]  /*3f40*/  IADD3 R9, P6, PT, R12, R0, RZ ;  /* 0x000000000c097210 */ /* 0x000fc80007fde0ff */
[----:B------:R-:W-:Y:S01]  /*3f50*/  LEA.HI.X.SX32 R12, R12, R2, 0x1, P6 ;  /* 0x000000020c0c7211 */ /* 0x000fe200030f0eff */
[----:B------:R-:W-:Y:S01]  /*3f60*/  IMAD.MOV.U32 R11, RZ, RZ, R9 ;  /* 0x000000ffff0b7224 */ /* 0x000fe200078e0009 */
[----:B------:R-:W-:Y:S01]  /*3f70*/  ISETP.GE.U32.AND P5, PT, R10, 0x7fffff2d, PT ;  /* 0x7fffff2d0a00780c */ /* 0x000fe20003fa6070 */
[----:B------:R-:W-:Y:S02]  /*3f80*/  VIADD R17, R8, 0xffffffbc ;  /* 0xffffffbc08117836 */ /* 0x000fe40000000000 */
[----:B------:R-:W-:-:S03]  /*3f90*/  IMAD.MOV.U32 R10, RZ, RZ, R12 ;  /* 0x000000ffff0a7224 */ /* 0x000fc600078e000c */
[----:B------:R-:W-:Y:S02]  /*3fa0*/  ISETP.GE.U32.AND P0, PT, R17, 0x7fffff3d, PT ;  /* 0x7fffff3d1100780c */ /* 0x000fe40003f06070 */
[----:B------:R-:W-:Y:S01]  /*3fb0*/  @!P4 LOP3.LUT R11, R11, R10, RZ, 0x3c, !PT ;  /* 0x0000000a0b0bc212 */ /* 0x000fe200078e3cff */
[----:B------:R-:W-:-:S03]  /*3fc0*/  VIADD R17, R8, 0xffffffb4 ;  /* 0xffffffb408117836 */ /* 0x000fc60000000000 */
[----:B------:R-:W-:Y:S02]  /*3fd0*/  @!P4 LOP3.LUT R10, R11, R10, RZ, 0x3c, !PT ;  /* 0x0000000a0b0ac212 */ /* 0x000fe400078e3cff */
[----:B------:R-:W-:Y:S02]  /*3fe0*/  PRMT R32, RZ, 0x7610, R32 ;  /* 0x00007610ff207816 */ /* 0x000fe40000000020 */
[----:B------:R-:W-:Y:S02]  /*3ff0*/  ISETP.GE.U32.AND P2, PT, R17, 0x7fffff35, PT ;  /* 0x7fffff351100780c */ /* 0x000fe40003f46070 */
[----:B------:R-:W-:-:S05]  /*4000*/  @!P4 LOP3.LUT R11, R11, R10, RZ, 0x3c, !PT ;  /* 0x0000000a0b0bc212 */ /* 0x000fca00078e3cff */
[----:B------:R0:W3:Y:S04]  /*4010*/  @!P4 LDG.E.U8 R32, desc[UR18][R10.64] ;  /* 0x000000120a20c981 */ /* 0x0000e8000c1e1100 */
[----:B----4-:R1:W-:Y:S04]  /*4020*/  STL [R1+0x94], R19 ;  /* 0x0000941301007387 */ /* 0x0103e80000100800 */
[----:B-1----:R-:W4:Y:S04]  /*4030*/  LDL.LU R19, [R1+0x730] ;  /* 0x0007300001137983 */ /* 0x002f280000300800 */
[----:B------:R1:W-:Y:S02]  /*4040*/  STL [R1+0x440], R9 ;  /* 0x0004400901007387 */ /* 0x0003e40000100800 */
[----:B-1----:R-:W-:-:S05]  /*4050*/  IMAD R9, R14, 0x3b, RZ ;  /* 0x0000003b0e097824 */ /* 0x002fca00078e02ff */
[----:B------:R-:W-:-:S04]  /*4060*/  IADD3 R17, P6, PT, R9, R0, RZ ;  /* 0x0000000009117210 */ /* 0x000fc80007fde0ff */
[----:B0-----:R-:W-:Y:S01]  /*4070*/  LEA.HI.X.SX32 R10, R9, R2, 0x1, P6 ;  /* 0x00000002090a7211 */ /* 0x001fe200030f0eff */
[----:B------:R-:W-:Y:S01]  /*4080*/  IMAD.MOV.U32 R11, RZ, RZ, R17 ;  /* 0x000000ffff0b7224 */ /* 0x000fe200078e0011 */
[----:B------:R-:W-:Y:S04]  /*4090*/  STL [R1+0x43c], R12 ;  /* 0x00043c0c01007387 */ /* 0x000fe80000100800 */
[----:B------:R-:W-:Y:S01]  /*40a0*/  @!P3 LOP3.LUT R11, R11, R10, RZ, 0x3c, !PT ;  /* 0x0000000a0b0bb212 */ /* 0x000fe200078e3cff */
[----:B------:R-:W-:Y:S04]  /*40b0*/  STL [R1+0x468], R17 ;  /* 0x0004681101007387 */ /* 0x000fe80000100800 */
[----:B------:R0:W-:Y:S01]  /*40c0*/  STL [R1+0x464], R10 ;  /* 0x0004640a01007387 */ /* 0x0001e20000100800 */
[----:B--2---:R-:W-:-:S02]  /*40d0*/  PRMT R36, RZ, 0x7610, R36 ;  /* 0x00007610ff247816 */ /* 0x004fc40000000024 */
[----:B0-----:R-:W-:-:S04]  /*40e0*/  @!P3 LOP3.LUT R10, R11, R10, RZ, 0x3c, !PT ;  /* 0x0000000a0b0ab212 */ /* 0x001fc800078e3cff */
[----:B------:R-:W-:-:S05]  /*40f0*/  @!P3 LOP3.LUT R11, R11, R10, RZ, 0x3c, !PT ;  /* 0x0000000a0b0bb212 */ /* 0x000fca00078e3cff */
[----:B------:R0:W2:Y:S01]  /*4100*/  @!P3 LDG.E.U8 R36, desc[UR18][R10.64] ;  /* 0x000000120a24b981 */ /* 0x0000a2000c1e1100 */
[----:B------:R-:W-:-:S05]  /*4110*/  VIADD R12, R8, 0xffffffa4 ;  /* 0xffffffa4080c7836 */ /* 0x000fca0000000000 */
[----:B------:R-:W-:Y:S01]  /*4120*/  ISETP.GE.U32.AND P4, PT, R12, 0x7fffff25, PT ;  /* 0x7fffff250c00780c */ /* 0x000fe20003f86070 */
[C---:B------:R-:W-:Y:S01]  /*4130*/  IMAD R12, R14.reuse, 0x43, RZ ;  /* 0x000000430e0c7824 */ /* 0x040fe200078e02ff */
[----:B---3--:R1:W-:Y:S01]  /*4140*/  STL [R1+0x90], R32 ;  /* 0x0000902001007387 */ /* 0x0083e20000100800 */
[----:B------:R-:W-:-:S03]  /*4150*/  IMAD R9, R14, 0x4b, RZ ;  /* 0x0000004b0e097824 */ /* 0x000fc600078e02ff */
[----:B-1----:R-:W-:-:S04]  /*4160*/  IADD3 R32, P6, PT, R12, R0, RZ ;  /* 0x000000000c207210 */ /* 0x002fc80007fde0ff */
[----:B0-----:R-:W-:Y:S01]  /*4170*/  LEA.HI.X.SX32 R10, R12, R2, 0x1, P6 ;  /* 0x000000020c0a7211 */ /* 0x001fe200030f0eff */
[----:B------:R-:W-:Y:S01]  /*4180*/  IMAD.MOV.U32 R11, RZ, RZ, R32 ;  /* 0x000000ffff0b7224 */ /* 0x000fe200078e0020 */
[----:B------:R0:W-:Y:S04]  /*4190*/  STL [R1+0x490], R32 ;  /* 0x0004902001007387 */ /* 0x0001e80000100800 */
[----:B------:R-:W-:Y:S01]  /*41a0*/  @!P0 LOP3.LUT R11, R11, R10, RZ, 0x3c, !PT ;  /* 0x0000000a0b0b8212 */ /* 0x000fe200078e3cff */
[----:B------:R1:W-:Y:S01]  /*41b0*/  STL [R1+0x48c], R10 ;  /* 0x00048c0a01007387 */ /* 0x0003e20000100800 */
[----:B0-----:R-:W-:Y:S02]  /*41c0*/  IADD3 R32, P6, PT, R9, R0, RZ ;  /* 0x0000000009207210 */ /* 0x001fe40007fde0ff */
[----:B------:R-:W-:-:S02]  /*41d0*/  PRMT R18, RZ, 0x7610, R18 ;  /* 0x00007610ff127816 */ /* 0x000fc40000000012 */
[C---:B-1----:R-:W-:Y:S01]  /*41e0*/  @!P0 LOP3.LUT R10, R11.reuse, R10, RZ, 0x3c, !PT ;  /* 0x0000000a0b0a8212 */ /* 0x042fe200078e3cff */
[----:B------:R-:W-:Y:S03]  /*41f0*/  STL [R1+0x4b8], R32 ;  /* 0x0004b82001007387 */ /* 0x000fe60000100800 */
[----:B------:R-:W-:Y:S02]  /*4200*/  @!P0 LOP3.LUT R11, R11, R10, RZ, 0x3c, !PT ;  /* 0x0000000a0b0b8212 */ /* 0x000fe400078e3cff */
[----:B------:R-:W-:-:S03]  /*4210*/  PRMT R33, RZ, 0x7610, R33 ;  /* 0x00007610ff217816 */ /* 0x000fc60000000021 */
[----:B------:R0:W3:Y:S02]  /*4220*/  @!P0 LDG.E.U8 R18, desc[UR18][R10.64] ;  /* 0x000000120a128981 */ /* 0x0000e4000c1e1100 */
[----:B0-----:R-:W-:Y:S02]  /*4230*/  @!P2 IMAD.MOV.U32 R10, RZ, RZ, R32 ;  /* 0x000000ffff0aa224 */ /* 0x001fe400078e0020 */
[----:B--2---:R0:W-:Y:S02]  /*4240*/  STL [R1+0x4], R36 ;  /* 0x0000042401007387 */ /* 0x0041e40000100800 */
[----:B0-----:R-:W-:-:S05]  /*4250*/  LEA.HI.X.SX32 R36, R9, R2, 0x1, P6 ;  /* 0x0000000209247211 */ /* 0x001fca00030f0eff */
[----:B------:R-:W-:-:S05]  /*4260*/  @!P2 IMAD.MOV.U32 R11, RZ, RZ, R36 ;  /* 0x000000ffff0ba224 */ /* 0x000fca00078e0024 */
[----:B------:R0:W2:Y:S01]  /*4270*/  @!P2 LDG.E.U8 R33, desc[UR18][R10.64] ;  /* 0x000000120a21a981 */ /* 0x0000a2000c1e1100 */
[----:B------:R-:W-:-:S05]  /*4280*/  IMAD R12, R14, 0x53, RZ ;  /* 0x000000530e0c7824 */ /* 0x000fca00078e02ff */
[----:B------:R-:W-:Y:S01]  /*4290*/  IADD3 R9, P6, PT, R12, R0, RZ ;  /* 0x000000000c097210 */ /* 0x000fe20007fde0ff */
[----:B0-----:R-:W-:-:S03]  /*42a0*/  VIADD R10, R8, 0xffffff8c ;  /* 0xffffff8c080a7836 */ /* 0x001fc60000000000 */
[----:B------:R-:W-:Y:S01]  /*42b0*/  LEA.HI.X.SX32 R12, R12, R2, 0x1, P6 ;  /* 0x000000020c0c7211 */ /* 0x000fe200030f0eff */
[----:B------:R-:W-:Y:S01]  /*42c0*/  IMAD.MOV.U32 R11, RZ, RZ, R9 ;  /* 0x000000ffff0b7224 */ /* 0x000fe200078e0009 */
[----:B------:R-:W-:-:S03]  /*42d0*/  ISETP.GE.U32.AND P2, PT, R10, 0x7fffff0d, PT ;  /* 0x7fffff0d0a00780c */ /* 0x000fc60003f46070 */
[----:B------:R-:W-:Y:S02]  /*42e0*/  IMAD.MOV.U32 R10, RZ, RZ, R12 ;  /* 0x000000ffff0a7224 */ /* 0x000fe400078e000c */
[----:B------:R-:W-:-:S03]  /*42f0*/  VIADD R17, R8, 0xffffff9c ;  /* 0xffffff9c08117836 */ /* 0x000fc60000000000 */
[-C--:B------:R-:W-:Y:S01]  /*4300*/  @!P5 LOP3.LUT R11, R11, R10.reuse, RZ, 0x3c, !PT ;  /* 0x0000000a0b0bd212 */ /* 0x080fe200078e3cff */
[----:B---3--:R0:W-:Y:S01]  /*4310*/  STL [R1+0x8c], R18 ;  /* 0x00008c1201007387 */ /* 0x0081e20000100800 */
[----:B------:R-:W-:Y:S01]  /*4320*/  ISETP.GE.U32.AND P3, PT, R17, 0x7fffff1d, PT ;  /* 0x7fffff1d1100780c */ /* 0x000fe20003f66070 */
[----:B------:R-:W-:Y:S01]  /*4330*/  VIADD R17, R8, 0xffffff94 ;  /* 0xffffff9408117836 */ /* 0x000fe20000000000 */
[----:B------:R-:W-:Y:S01]  /*4340*/  @!P5 LOP3.LUT R10, R11, R10, RZ, 0x3c, !PT ;  /* 0x0000000a0b0ad212 */ /* 0x000fe200078e3cff */
[----:B0-----:R-:W3:Y:S04]  /*4350*/  LDL.LU R18, [R1+0x72c] ;  /* 0x00072c0001127983 */ /* 0x001ee80000300800 */
[----:B------:R0:W-:Y:S01]  /*4360*/  STL [R1+0x4b4], R36 ;  /* 0x0004b42401007387 */ /* 0x0001e20000100800 */
[----:B------:R-:W-:-:S03]  /*4370*/  PRMT R31, RZ, 0x7610, R31 ;  /* 0x00007610ff1f7816 */ /* 0x000fc6000000001f */
[----:B0-----:R-:W3:Y:S04]  /*4380*/  LDL.LU R36, [R1+0x728] ;  /* 0x0007280001247983 */ /* 0x001ee80000300800 */
[----:B------:R-:W3:Y:S01]  /*4390*/  LDL.LU R32, [R1+0x724] ;  /* 0x0007240001207983 */ /* 0x000ee20000300800 */
[----:B------:R-:W-:Y:S02]  /*43a0*/  ISETP.GE.U32.AND P0, PT, R17, 0x7fffff15, PT ;  /* 0x7fffff151100780c */ /* 0x000fe40003f06070 */
[----:B------:R-:W-:-:S05]  /*43b0*/  @!P5 LOP3.LUT R11, R11, R10, RZ, 0x3c, !PT ;  /* 0x0000000a0b0bd212 */ /* 0x000fca00078e3cff */
[----:B------:R0:W3:Y:S01]  /*43c0*/  @!P5 LDG.E.U8 R31, desc[UR18][R10.64] ;  /* 0x000000120a1fd981 */ /* 0x0000e2000c1e1100 */
[----:B------:R-:W-:-:S03]  /*43d0*/  PRMT R30, RZ, 0x7610, R30 ;  /* 0x00007610ff1e7816 */ /* 0x000fc6000000001e */
[----:B--2---:R1:W-:Y:S04]  /*43e0*/  STL [R1+0x88], R33 ;  /* 0x0000882101007387 */ /* 0x0043e80000100800 */
[----:B-1----:R-:W2:Y:S04]  /*43f0*/  LDL.LU R33, [R1+0x720] ;  /* 0x0007200001217983 */ /* 0x002ea80000300800 */
[----:B------:R1:W-:Y:S02]  /*4400*/  STL [R1+0x4e0], R9 ;  /* 0x0004e00901007387 */ /* 0x0003e40000100800 */
[----:B-1----:R-:W-:-:S05]  /*4410*/  IMAD R9, R14, 0x5b, RZ ;  /* 0x0000005b0e097824 */ /* 0x002fca00078e02ff */
[----:B------:R-:W-:-:S04]  /*4420*/  IADD3 R17, P6, PT, R9, R0, RZ ;  /* 0x0000000009117210 */ /* 0x000fc80007fde0ff */
[----:B0-----:R-:W-:Y:S01]  /*4430*/  LEA.HI.X.SX32 R10, R9, R2, 0x1, P6 ;  /* 0x00000002090a7211 */ /* 0x001fe200030f0eff */
[----:B------:R-:W-:Y:S01]  /*4440*/  IMAD.MOV.U32 R11, RZ, RZ, R17 ;  /* 0x000000ffff0b7224 */ /* 0x000fe200078e0011 */
[----:B------:R-:W-:Y:S04]  /*4450*/  STL [R1+0x4dc], R12 ;  /* 0x0004dc0c01007387 */ /* 0x000fe80000100800 */
[-C--:B------:R-:W-:Y:S01]  /*4460*/  @!P4 LOP3.LUT R11, R11, R10.reuse, RZ, 0x3c, !PT ;  /* 0x0000000a0b0bc212 */ /* 0x080fe200078e3cff */
[----:B------:R-:W-:Y:S04]  /*4470*/  STL [R1+0x50c], R17 ;  /* 0x00050c1101007387 */ /* 0x000fe80000100800 */
[----:B------:R0:W-:Y:S02]  /*4480*/  STL [R1+0x508], R10 ;  /* 0x0005080a01007387 */ /* 0x0001e40000100800 */
[----:B0-----:R-:W-:-:S04]  /*4490*/  @!P4 LOP3.LUT R10, R11, R10, RZ, 0x3c, !PT ;  /* 0x0000000a0b0ac212 */ /* 0x001fc800078e3cff */
[----:B------:R-:W-:-:S05]  /*44a0*/  @!P4 LOP3.LUT R11, R11, R10, RZ, 0x3c, !PT ;  /* 0x0000000a0b0bc212 */ /* 0x000fca00078e3cff */
[----:B------:R0:W2:Y:S01]  /*44b0*/  @!P4 LDG.E.U8 R30, desc[UR18][R10.64] ;  /* 0x000000120a1ec981 */ /* 0x0000a2000c1e1100 */
[----:B------:R-:W-:-:S05]  /*44c0*/  VIADD R12, R8, 0xffffff84 ;  /* 0xffffff84080c7836 */ /* 0x000fca0000000000 */
[----:B------:R-:W-:Y:S01]  /*44d0*/  ISETP.GE.U32.AND P5, PT, R12, 0x7fffff05, PT ;  /* 0x7fffff050c00780c */ /* 0x000fe20003fa6070 */
[C---:B------:R-:W-:Y:S01]  /*44e0*/  IMAD R12, R14.reuse, 0x63, RZ ;  /* 0x000000630e0c7824 */ /* 0x040fe200078e02ff */
[----:B---3--:R1:W-:Y:S01]  /*44f0*/  STL [R1], R31 ;  /* 0x0000001f01007387 */ /* 0x0083e20000100800 */
[----:B------:R-:W-:Y:S01]  /*4500*/  IMAD R9, R14, 0x6b, RZ ;  /* 0x0000006b0e097824 */ /* 0x000fe200078e02ff */
[----:B----4-:R-:W-:Y:S02]  /*4510*/  PRMT R19, RZ, 0x7610, R19 ;  /* 0x00007610ff137816 */ /* 0x010fe40000000013 */
[----:B-1----:R-:W-:-:S04]  /*4520*/  IADD3 R31, P6, PT, R12, R0, RZ ;  /* 0x000000000c1f7210 */ /* 0x002fc80007fde0ff */
[----:B0-----:R-:W-:Y:S01]  /*4530*/  LEA.HI.X.SX32 R11, R12, R2, 0x1, P6 ;  /* 0x000000020c0b7211 */ /* 0x001fe200030f0eff */
[----:B------:R-:W-:Y:S01]  /*4540*/  STL [R1+0x534], R31 ;  /* 0x0005341f01007387 */ /* 0x000fe20000100800 */
[----:B------:R-:W-:Y:S01]  /*4550*/  @!P3 IMAD.MOV.U32 R10, RZ, RZ, R31 ;  /* 0x000000ffff0ab224 */ /* 0x000fe200078e001f */
[----:B------:R-:W-:-:S04]  /*4560*/  PRMT R21, RZ, 0x7610, R21 ;  /* 0x00007610ff157816 */ /* 0x000fc80000000015 */
[----:B------:R0:W3:Y:S04]  /*4570*/  @!P3 LDG.E.U8 R19, desc[UR18][R10.64] ;  /* 0x000000120a13b981 */ /* 0x0000e8000c1e1100 */
[----:B--2---:R1:W-:Y:S02]  /*4580*/  STL [R1+0x84], R30 ;  /* 0x0000841e01007387 */ /* 0x0043e40000100800 */
[----:B-1----:R-:W-:-:S04]  /*4590*/  IADD3 R30, P6, PT, R9, R0, RZ ;  /* 0x00000000091e7210 */ /* 0x002fc80007fde0ff */
[----:B------:R-:W-:Y:S01]  /*45a0*/  LEA.HI.X.SX32 R9, R9, R2, 0x1, P6 ;  /* 0x0000000209097211 */ /* 0x000fe200030f0eff */
[----:B------:R1:W-:Y:S01]  /*45b0*/  STL [R1+0x530], R11 ;  /* 0x0005300b01007387 */ /* 0x0003e20000100800 */
[----:B0-----:R-:W-:-:S03]  /*45c0*/  @!P0 IMAD.MOV.U32 R10, RZ, RZ, R30 ;  /* 0x000000ffff0a8224 */ /* 0x001fc600078e001e */
[----:B-1----:R-:W-:-:S05]  /*45d0*/  @!P0 IMAD.MOV.U32 R11, RZ, RZ, R9 ;  /* 0x000000ffff0b8224 */ /* 0x002fca00078e0009 */
[----:B------:R0:W2:Y:S01]  /*45e0*/  @!P0 LDG.E.U8 R21, desc[UR18][R10.64] ;  /* 0x000000120a158981 */ /* 0x0000a2000c1e1100 */
[----:B------:R-:W-:-:S03]  /*45f0*/  IMAD R12, R14, 0x73, RZ ;  /* 0x000000730e0c7824 */ /* 0x000fc600078e02ff */
[----:B------:R1:W-:Y:S04]  /*4600*/  STL [R1+0x55c], R30 ;  /* 0x00055c1e01007387 */ /* 0x0003e80000100800 */
[----:B------:R-:W4:Y:S04]  /*4610*/  LDL.LU R31, [R1+0x71c] ;  /* 0x00071c00011f7983 */ /* 0x000f280000300800 */
[----:B------:R-:W-:Y:S04]  /*4620*/  STL [R1+0x558], R9 ;  /* 0x0005580901007387 */ /* 0x000fe80000100800 */
[----:B---3--:R3:W-:Y:S01]  /*4630*/  STL [R1+0x80], R19 ;  /* 0x0000801301007387 */ /* 0x0087e20000100800 */
[----:B0-----:R-:W-:-:S03]  /*4640*/  VIADD R10, R8, 0xffffffeb ;  /* 0xffffffeb080a7836 */ /* 0x001fc60000000000 */
[----:B-1----:R-:W4:Y:S01]  /*4650*/  LDL.LU R30, [R1+0x718] ;  /* 0x00071800011e7983 */ /* 0x002f220000300800 */
[----:B---3--:R-:W-:-:S05]  /*4660*/  IADD3 R19, P6, PT, R12, R0, RZ ;  /* 0x000000000c137210 */ /* 0x008fca0007fde0ff */
[----:B------:R-:W-:Y:S01]  /*4670*/  STL [R1+0x584], R19 ;  /* 0x0005841301007387 */ /* 0x000fe20000100800 */
[----:B------:R-:W-:Y:S02]  /*4680*/  PRMT R18, RZ, 0x7610, R18 ;  /* 0x00007610ff127816 */ /* 0x000fe40000000012 */
[----:B------:R-:W-:Y:S01]  /*4690*/  ISETP.GE.U32.AND P0, PT, R10, 0x7fffff6c, PT ;  /* 0x7fffff6c0a00780c */ /* 0x000fe20003f06070 */
[----:B------:R-:W-:Y:S01]  /*46a0*/  @!P2 IMAD.MOV.U32 R10, RZ, RZ, R19 ;  /* 0x000000ffff0aa224 */ /* 0x000fe200078e0013 */
[----:B--2---:R0:W-:Y:S02]  /*46b0*/  STL [R1+0x7c], R21 ;  /* 0x00007c1501007387 */ /* 0x0041e40000100800 */
[----:B0-----:R-:W-:-:S05]  /*46c0*/  LEA.HI.X.SX32 R21, R12, R2, 0x1, P6 ;  /* 0x000000020c157211 */ /* 0x001fca00030f0eff */
[----:B------:R-:W-:-:S05]  /*46d0*/  @!P2 IMAD.MOV.U32 R11, RZ, RZ, R21 ;  /* 0x000000ffff0ba224 */ /* 0x000fca00078e0015 */
[----:B------:R0:W2:Y:S01]  /*46e0*/  @!P2 LDG.E.U8 R18, desc[UR18][R10.64] ;  /* 0x000000120a12a981 */ /* 0x0000a2000c1e1100 */
[----:B------:R-:W-:Y:S02]  /*46f0*/  IMAD R9, R14, 0x7b, RZ ;  /* 0x0000007b0e097824 */ /* 0x000fe400078e02ff */
[----:B------:R-:W-:Y:S01]  /*4700*/  VIADD R17, R8, 0xfffffffb ;  /* 0xfffffffb08117836 */ /* 0x000fe20000000000 */
[----:B------:R-:W-:Y:S04]  /*4710*/  STL [R1+0x580], R21 ;  /* 0x0005801501007387 */ /* 0x000fe80000100800 */
[----:B------:R-:W-:Y:S01]  /*4720*/  ISETP.GE.U32.AND P4, PT, R17, 0x7fffff7c, PT ;  /* 0x7fffff7c1100780c */ /* 0x000fe20003f86070 */
[----:B0-----:R-:W-:Y:S01]  /*4730*/  IMAD.SHL.U32 R10, R14, 0x4, RZ ;  /* 0x000000040e0a7824 */ /* 0x001fe200078e00ff */
[----:B------:R-:W-:Y:S01]  /*4740*/  PRMT R20, RZ, 0x7610, R20 ;  /* 0x00007610ff147816 */ /* 0x000fe20000000014 */
[----:B------:R-:W-:-:S05]  /*4750*/  VIADD R17, R8, 0xfffffff3 ;  /* 0xfffffff308117836 */ /* 0x000fca0000000000 */
[----:B------:R-:W-:Y:S02]  /*4760*/  ISETP.GE.U32.AND P3, PT, R17, 0x7fffff74, PT ;  /* 0x7fffff741100780c */ /* 0x000fe40003f66070 */
[----:B------:R-:W-:Y:S01]  /*4770*/  PRMT R17, RZ, 0x7610, R17 ;  /* 0x00007610ff117816 */ /* 0x000fe20000000011 */
[----:B--2---:R0:W-:Y:S02]  /*4780*/  STL [R1+0x78], R18 ;  /* 0x0000781201007387 */ /* 0x0041e40000100800 */
[----:B0-----:R-:W-:-:S04]  /*4790*/  IADD3 R18, P6, PT, R9, R0, RZ ;  /* 0x0000000009127210 */ /* 0x001fc80007fde0ff */
[----:B------:R-:W-:Y:S02]  /*47a0*/  LEA.HI.X.SX32 R19, R9, R2, 0x1, P6 ;  /* 0x0000000209137211 */ /* 0x000fe400030f0eff */
[C---:B------:R-:W-:Y:S01]  /*47b0*/  IADD3 R9, P6, PT, R10.reuse, R0, RZ ;  /* 0x000000000a097210 */ /* 0x040fe20007fde0ff */
[----:B------:R0:W-:Y:S03]  /*47c0*/  STL [R1+0x5ac], R18 ;  /* 0x0005ac1201007387 */ /* 0x0001e60000100800 */
[----:B------:R-:W-:Y:S01]  /*47d0*/  LEA.HI.X.SX32 R10, R10, R2, 0x1, P6 ;  /* 0x000000020a0a7211 */ /* 0x000fe200030f0eff */
[----:B------:R1:W-:Y:S04]  /*47e0*/  STL [R1+0x5a8], R19 ;  /* 0x0005a81301007387 */ /* 0x0003e80000100800 */
[----:B------:R0:W2:Y:S02]  /*47f0*/  @!P5 LDG.E.U8 R20, desc[UR18][R18.64] ;  /* 0x000000121214d981 */ /* 0x0000a4000c1e1100 */
[----:B0-----:R-:W-:-:S02]  /*4800*/  @!P4 IMAD.MOV.U32 R18, RZ, RZ, R9 ;  /* 0x000000ffff12c224 */ /* 0x001fc400078e0009 */
[----:B-1----:R-:W-:-:S05]  /*4810*/  @!P4 IMAD.MOV.U32 R19, RZ, RZ, R10 ;  /* 0x000000ffff13c224 */ /* 0x002fca00078e000a */
[----:B------:R0:W3:Y:S01]  /*4820*/  @!P4 LDG.E.U8 R17, desc[UR18][R18.64] ;  /* 0x000000121211c981 */ /* 0x0000e2000c1e1100 */
[----:B------:R-:W-:-:S05]  /*4830*/  VIADD R12, R8, 0xffffffe3 ;  /* 0xffffffe3080c7836 */ /* 0x000fca0000000000 */
[----:B------:R-:W-:Y:S01]  /*4840*/  ISETP.GE.U32.AND P2, PT, R12, 0x7fffff64, PT ;  /* 0x7fffff640c00780c */ /* 0x000fe20003f46070 */
[----:B------:R-:W-:Y:S02]  /*4850*/  IMAD R12, R14, 0xc, RZ ;  /* 0x0000000c0e0c7824 */ /* 0x000fe400078e02ff */
[----:B------:R-:W-:-:S03]  /*4860*/  VIADD R11, R8, 0xffffffdb ;  /* 0xffffffdb080b7836 */ /* 0x000fc60000000000 */
[C---:B------:R-:W-:Y:S01]  /*4870*/  IADD3 R21, P6, PT, R12.reuse, R0, RZ ;  /* 0x000000000c157210 */ /* 0x040fe20007fde0ff */
[----:B------:R-:W-:Y:S01]  /*4880*/  STL [R1+0x670], R9 ;  /* 0x0006700901007387 */ /* 0x000fe20000100800 */
[----:B------:R-:W-:Y:S02]  /*4890*/  ISETP.GE.U32.AND P5, PT, R11, 0x7fffff5c, PT ;  /* 0x7fffff5c0b00780c */ /* 0x000fe40003fa6070 */
[----:B0-----:R-:W-:Y:S01]  /*48a0*/  LEA.HI.X.SX32 R19, R12, R2, 0x1, P6 ;  /* 0x000000020c137211 */ /* 0x001fe200030f0eff */
[----:B------:R-:W-:Y:S01]  /*48b0*/  STL [R1+0x66c], R10 ;  /* 0x00066c0a01007387 */ /* 0x000fe20000100800 */
[----:B------:R-:W-:Y:S01]  /*48c0*/  IMAD R11, R14, 0x14, RZ ;  /* 0x000000140e0b7824 */ /* 0x000fe200078e02ff */
[----:B------:R-:W-:Y:S02]  /*48d0*/  PRMT R36, RZ, 0x7610, R36 ;  /* 0x00007610ff247816 */ /* 0x000fe40000000024 */
[----:B------:R0:W-:Y:S01]  /*48e0*/  STL [R1+0x1c0], R21 ;  /* 0x0001c01501007387 */ /* 0x0001e20000100800 */
[----:B------:R-:W-:-:S05]  /*48f0*/  @!P3 IMAD.MOV.U32 R18, RZ, RZ, R21 ;  /* 0x000000ffff12b224 */ /* 0x000fca00078e0015 */
[----:B------:R1:W4:Y:S01]  /*4900*/  @!P3 LDG.E.U8 R36, desc[UR18][R18.64] ;  /* 0x000000121224b981 */ /* 0x000322000c1e1100 */
[----:B------:R-:W-:-:S03]  /*4910*/  PRMT R27, RZ, 0x7610, R27 ;  /* 0x00007610ff1b7816 */ /* 0x000fc6000000001b */
[----:B---3--:R-:W-:Y:S04]  /*4920*/  STL [R1+0x74], R17 ;  /* 0x0000741101007387 */ /* 0x008fe80000100800 */
[----:B------:R-:W-:Y:S04]  /*4930*/  STL [R1+0x1bc], R19 ;  /* 0x0001bc1301007387 */ /* 0x000fe80000100800 */
[----:B--2---:R2:W-:Y:S04]  /*4940*/  STL [R1+0x70], R20 ;  /* 0x0000701401007387 */ /* 0x0045e80000100800 */
[----:B0-----:R-:W3:Y:S01]  /*4950*/  LDL.LU R21, [R1+0x714] ;  /* 0x0007140001157983 */ /* 0x001ee20000300800 */
[----:B--2---:R-:W-:-:S04]  /*4960*/  IADD3 R20, P6, PT, R11, R0, RZ ;  /* 0x000000000b147210 */ /* 0x004fc80007fde0ff */
[----:B-1----:R-:W-:Y:S01]  /*4970*/  LEA.HI.X.SX32 R18, R11, R2, 0x1, P6 ;  /* 0x000000020b127211 */ /* 0x002fe200030f0eff */
[----:B------:R-:W-:Y:S01]  /*4980*/  IMAD.MOV.U32 R19, RZ, RZ, R20 ;  /* 0x000000ffff137224 */ /* 0x000fe200078e0014 */
[----:B------:R-:W-:Y:S04]  /*4990*/  STL [R1+0x388], R20 ;  /* 0x0003881401007387 */ /* 0x000fe80000100800 */
[-C--:B------:R-:W-:Y:S01]  /*49a0*/  @!P0 LOP3.LUT R19, R19, R18.reuse, RZ, 0x3c, !PT ;  /* 0x0000001213138212 */ /* 0x080fe200078e3cff */
[----:B------:R0:W-:Y:S03]  /*49b0*/  STL [R1+0x1fc], R18 ;  /* 0x0001fc1201007387 */ /* 0x0001e60000100800 */
[----:B0-----:R-:W-:-:S04]  /*49c0*/  @!P0 LOP3.LUT R18, R19, R18, RZ, 0x3c, !PT ;  /* 0x0000001213128212 */ /* 0x001fc800078e3cff */
[----:B------:R-:W-:-:S05]  /*49d0*/  @!P0 LOP3.LUT R19, R19, R18, RZ, 0x3c, !PT ;  /* 0x0000001213138212 */ /* 0x000fca00078e3cff */
[----:B------:R0:W2:Y:S01]  /*49e0*/  @!P0 LDG.E.U8 R27, desc[UR18][R18.64] ;  /* 0x00000012121b8981 */ /* 0x0000a2000c1e1100 */
[----:B------:R-:W-:-:S05]  /*49f0*/  VIADD R12, R8, 0xffffffcb ;  /* 0xffffffcb080c7836 */ /* 0x000fca0000000000 */
[----:B------:R-:W-:Y:S01]  /*4a00*/  ISETP.GE.U32.AND P3, PT, R12, 0x7fffff4c, PT ;  /* 0x7fffff4c0c00780c */ /* 0x000fe20003f66070 */
[----:B------:R-:W-:-:S05]  /*4a10*/  IMAD R12, R14, 0x1c, RZ ;  /* 0x0000001c0e0c7824 */ /* 0x000fca00078e02ff */
[----:B------:R-:W-:-:S04]  /*4a20*/  IADD3 R20, P6, PT, R12, R0, RZ ;  /* 0x000000000c147210 */ /* 0x000fc80007fde0ff */
[----:B0-----:R-:W-:Y:S01]  /*4a30*/  LEA.HI.X.SX32 R18, R12, R2, 0x1, P6 ;  /* 0x000000020c127211 */ /* 0x001fe200030f0eff */
[----:B------:R-:W-:Y:S01]  /*4a40*/  IMAD.MOV.U32 R19, RZ, RZ, R20 ;  /* 0x000000ffff137224 */ /* 0x000fe200078e0014 */
[----:B------:R-:W-:Y:S04]  /*4a50*/  STL [R1+0x3b8], R20 ;  /* 0x0003b81401007387 */ /* 0x000fe80000100800 */
[-C--:B------:R-:W-:Y:S02]  /*4a60*/  @!P2 LOP3.LUT R19, R19, R18.reuse, RZ, 0x3c, !PT ;  /* 0x000000121313a212 */ /* 0x080fe400078e3cff */
[----:B------:R-:W-:Y:S01]  /*4a70*/  PRMT R29, RZ, 0x7610, R29 ;  /* 0x00007610ff1d7816 */ /* 0x000fe2000000001d */
[----:B--2---:R-:W-:Y:S04]  /*4a80*/  STL [R1+0x6c], R27 ;  /* 0x00006c1b01007387 */ /* 0x004fe80000100800 */
[----:B------:R0:W-:Y:S02]  /*4a90*/  STL [R1+0x3b4], R18 ;  /* 0x0003b41201007387 */ /* 0x0001e40000100800 */
[----:B0-----:R-:W-:-:S04]  /*4aa0*/  @!P2 LOP3.LUT R18, R19, R18, RZ, 0x3c, !PT ;  /* 0x000000121312a212 */ /* 0x001fc800078e3cff */
[----:B------:R-:W-:-:S05]  /*4ab0*/  @!P2 LOP3.LUT R19, R19, R18, RZ, 0x3c, !PT ;  /* 0x000000121313a212 */ /* 0x000fca00078e3cff */
[----:B------:R0:W2:Y:S01]  /*4ac0*/  @!P2 LDG.E.U8 R29, desc[UR18][R18.64] ;  /* 0x00000012121da981 */ /* 0x0000a2000c1e1100 */
[----:B------:R-:W-:Y:S02]  /*4ad0*/  IMAD R11, R14, 0x24, RZ ;  /* 0x000000240e0b7824 */ /* 0x000fe400078e02ff */
[----:B------:R-:W-:-:S03]  /*4ae0*/  VIADD R17, R8, 0xffffffd3 ;  /* 0xffffffd308117836 */ /* 0x000fc60000000000 */
[----:B------:R-:W-:Y:S01]  /*4af0*/  IADD3 R27, P6, PT, R11, R0, RZ ;  /* 0x000000000b1b7210 */ /* 0x000fe20007fde0ff */
[----:B------:R-:W-:-:S03]  /*4b00*/  IMAD R12, R14, 0x2c, RZ ;  /* 0x0000002c0e0c7824 */ /* 0x000fc600078e02ff */
[----:B------:R-:W-:Y:S02]  /*4b10*/  LEA.HI.X.SX32 R20, R11, R2, 0x1, P6 ;  /* 0x000000020b147211 */ /* 0x000fe400030f0eff */
[----:B------:R-:W-:Y:S01]  /*4b20*/  ISETP.GE.U32.AND P4, PT, R17, 0x7fffff54, PT ;  /* 0x7fffff541100780c */ /* 0x000fe20003f86070 */
[----:B0-----:R-:W-:Y:S01]  /*4b30*/  @!P5 IMAD.MOV.U32 R18, RZ, RZ, R27 ;  /* 0x000000ffff12d224 */ /* 0x001fe200078e001b */
[----:B------:R-:W-:Y:S01]  /*4b40*/  PRMT R13, RZ, 0x7610, R13 ;  /* 0x00007610ff0d7816 */ /* 0x000fe2000000000d */
[----:B------:R-:W-:Y:S01]  /*4b50*/  @!P5 IMAD.MOV.U32 R19, RZ, RZ, R20 ;  /* 0x000000ffff13d224 */ /* 0x000fe200078e0014 */
[C---:B------:R-:W-:Y:S01]  /*4b60*/  IADD3 R11, P6, PT, R12.reuse, R0, RZ ;  /* 0x000000000c0b7210 */ /* 0x040fe20007fde0ff */
[----:B------:R-:W-:Y:S04]  /*4b70*/  STL [R1+0x3e8], R27 ;  /* 0x0003e81b01007387 */ /* 0x000fe80000100800 */
[----:B------:R0:W3:Y:S02]  /*4b80*/  @!P5 LDG.E.U8 R13, desc[UR18][R18.64] ;  /* 0x00000012120dd981 */ /* 0x0000e4000c1e1100 */
[----:B0-----:R-:W-:Y:S01]  /*4b90*/  IMAD.MOV.U32 R19, RZ, RZ, R11 ;  /* 0x000000ffff137224 */ /* 0x001fe200078e000b */
[----:B------:R-:W-:-:S04]  /*4ba0*/  LEA.HI.X.SX32 R18, R12, R2, 0x1, P6 ;  /* 0x000000020c127211 */ /* 0x000fc800030f0eff */
[-C--:B------:R-:W-:Y:S02]  /*4bb0*/  @!P4 LOP3.LUT R19, R19, R18.reuse, RZ, 0x3c, !PT ;  /* 0x000000121313c212 */ /* 0x080fe400078e3cff */
[----:B------:R-:W-:Y:S01]  /*4bc0*/  PRMT R28, RZ, 0x7610, R28 ;  /* 0x00007610ff1c7816 */ /* 0x000fe2000000001c */
[----:B--2---:R0:W-:Y:S04]  /*4bd0*/  STL [R1+0x68], R29 ;  /* 0x0000681d01007387 */ /* 0x0041e80000100800 */
[----:B0-----:R-:W2:Y:S04]  /*4be0*/  LDL.LU R29, [R1+0x710] ;  /* 0x00071000011d7983 */ /* 0x001ea80000300800 */
[----:B------:R0:W-:Y:S04]  /*4bf0*/  STL [R1+0x3e4], R20 ;  /* 0x0003e41401007387 */ /* 0x0001e80000100800 */
[----:B0-----:R-:W2:Y:S04]  /*4c00*/  LDL.LU R20, [R1+0x70c] ;  /* 0x00070c0001147983 */ /* 0x001ea80000300800 */
[----:B------:R-:W2:Y:S04]  /*4c10*/  LDL.LU R27, [R1+0x708] ;  /* 0x00070800011b7983 */ /* 0x000ea80000300800 */
[----:B------:R-:W-:Y:S04]  /*4c20*/  STL [R1+0x418], R11 ;  /* 0x0004180b01007387 */ /* 0x000fe80000100800 */
[----:B------:R0:W-:Y:S02]  /*4c30*/  STL [R1+0x414], R18 ;  /* 0x0004141201007387 */ /* 0x0001e40000100800 */
[----:B0-----:R-:W-:-:S04]  /*4c40*/  @!P4 LOP3.LUT R18, R19, R18, RZ, 0x3c, !PT ;  /* 0x000000121312c212 */ /* 0x001fc800078e3cff */
[----:B------:R-:W-:-:S05]  /*4c50*/  @!P4 LOP3.LUT R19, R19, R18, RZ, 0x3c, !PT ;  /* 0x000000121313c212 */ /* 0x000fca00078e3cff */
[----:B------:R0:W2:Y:S01]  /*4c60*/  @!P4 LDG.E.U8 R28, desc[UR18][R18.64] ;  /* 0x00000012121cc981 */ /* 0x0000a2000c1e1100 */
[----:B------:R-:W-:-:S03]  /*4c70*/  IMAD R11, R14, 0x34, RZ ;  /* 0x000000340e0b7824 */ /* 0x000fc600078e02ff */
[----:B---3--:R1:W-:Y:S02]  /*4c80*/  STL [R1+0x64], R13 ;  /* 0x0000640d01007387 */ /* 0x0083e40000100800 */
[----:B-1----:R-:W-:-:S04]  /*4c90*/  IADD3 R13, P6, PT, R11, R0, RZ ;  /* 0x000000000b0d7210 */ /* 0x002fc80007fde0ff */
[----:B0-----:R-:W-:Y:S01]  /*4ca0*/  LEA.HI.X.SX32 R18, R11, R2, 0x1, P6 ;  /* 0x000000020b127211 */ /* 0x001fe200030f0eff */
[----:B------:R-:W-:-:S05]  /*4cb0*/  IMAD.MOV.U32 R19, RZ, RZ, R13 ;  /* 0x000000ffff137224 */ /* 0x000fca00078e000d */
[-C--:B------:R-:W-:Y:S02]  /*4cc0*/  @!P3 LOP3.LUT R19, R19, R18.reuse, RZ, 0x3c, !PT ;  /* 0x000000121313b212 */ /* 0x080fe400078e3cff */
[----:B------:R-:W-:Y:S01]  /*4cd0*/  PRMT R37, RZ, 0x7610, R37 ;  /* 0x00007610ff257816 */ /* 0x000fe20000000025 */
[----:B--2---:R0:W-:Y:S04]  /*4ce0*/  STL [R1+0x60], R28 ;  /* 0x0000601c01007387 */ /* 0x0041e80000100800 */
[----:B0-----:R-:W2:Y:S04]  /*4cf0*/  LDL.LU R28, [R1+0x704] ;  /* 0x00070400011c7983 */ /* 0x001ea80000300800 */
[----:B------:R-:W-:Y:S04]  /*4d00*/  STL [R1+0x448], R13 ;  /* 0x0004480d01007387 */ /* 0x000fe80000100800 */
[----:B------:R0:W-:Y:S02]  /*4d10*/  STL [R1+0x444], R18 ;  /* 0x0004441201007387 */ /* 0x0001e40000100800 */
[----:B0-----:R-:W-:-:S04]  /*4d20*/  @!P3 LOP3.LUT R18, R19, R18, RZ, 0x3c, !PT ;  /* 0x000000121312b212 */ /* 0x001fc800078e3cff */
[----:B------:R-:W-:-:S05]  /*4d30*/  @!P3 LOP3.LUT R19, R19, R18, RZ, 0x3c, !PT ;  /* 0x000000121313b212 */ /* 0x000fca00078e3cff */
[----:B------:R0:W3:Y:S01]  /*4d40*/  @!P3 LDG.E.U8 R37, desc[UR18][R18.64] ;  /* 0x000000121225b981 */ /* 0x0000e2000c1e1100 */
[C---:B------:R-:W-:Y:S02]  /*4d50*/  VIADD R12, R8.reuse, 0xffffffab ;  /* 0xffffffab080c7836 */ /* 0x040fe40000000000 */
[----:B------:R-:W-:-:S03]  /*4d60*/  VIADD R17, R8, 0xffffffc3 ;  /* 0xffffffc308117836 */ /* 0x000fc60000000000 */
[----:B------:R-:W-:Y:S01]  /*4d70*/  ISETP.GE.U32.AND P4, PT, R12, 0x7fffff2c, PT ;  /* 0x7fffff2c0c00780c */ /* 0x000fe20003f86070 */
[----:B------:R-:W-:Y:S01]  /*4d80*/  IMAD R12, R14, 0x3c, RZ ;  /* 0x0000003c0e0c7824 */ /* 0x000fe200078e02ff */
[----:B------:R-:W-:-:S04]  /*4d90*/  ISETP.GE.U32.AND P0, PT, R17, 0x7fffff44, PT ;  /* 0x7fffff441100780c */ /* 0x000fc80003f06070 */
[----:B------:R-:W-:-:S04]  /*4da0*/  IADD3 R13, P6, PT, R12, R0, RZ ;  /* 0x000000000c0d7210 */ /* 0x000fc80007fde0ff */
[----:B0-----:R-:W-:Y:S01]  /*4db0*/  LEA.HI.X.SX32 R18, R12, R2, 0x1, P6 ;  /* 0x000000020c127211 */ /* 0x001fe200030f0eff */
[----:B------:R-:W-:Y:S01]  /*4dc0*/  IMAD.MOV.U32 R19, RZ, RZ, R13 ;  /* 0x000000ffff137224 */ /* 0x000fe200078e000d */
[----:B------:R-:W-:Y:S04]  /*4dd0*/  STL [R1+0x470], R13 ;  /* 0x0004700d01007387 */ /* 0x000fe80000100800 */
[-C--:B------:R-:W-:Y:S02]  /*4de0*/  @!P0 LOP3.LUT R19, R19, R18.reuse, RZ, 0x3c, !PT ;  /* 0x0000001213138212 */ /* 0x080fe400078e3cff */
[----:B------:R-:W-:Y:S01]  /*4df0*/  PRMT R16, RZ, 0x7610, R16 ;  /* 0x00007610ff107816 */ /* 0x000fe20000000010 */
[----:B---3--:R-:W-:Y:S04]  /*4e00*/  STL [R1+0x18], R37 ;  /* 0x0000182501007387 */ /* 0x008fe80000100800 */
[----:B------:R0:W-:Y:S02]  /*4e10*/  STL [R1+0x46c], R18 ;  /* 0x00046c1201007387 */ /* 0x0001e40000100800 */
[----:B0-----:R-:W-:-:S04]  /*4e20*/  @!P0 LOP3.LUT R18, R19, R18, RZ, 0x3c, !PT ;  /* 0x0000001213128212 */ /* 0x001fc800078e3cff */
[----:B------:R-:W-:-:S05]  /*4e30*/  @!P0 LOP3.LUT R19, R19, R18, RZ, 0x3c, !PT ;  /* 0x0000001213138212 */ /* 0x000fca00078e3cff */
[----:B------:R0:W3:Y:S01]  /*4e40*/  @!P0 LDG.E.U8 R16, desc[UR18][R18.64] ;  /* 0x0000001212108981 */ /* 0x0000e2000c1e1100 */
[----:B------:R-:W-:Y:S02]  /*4e50*/  VIADD R17, R8, 0xffffffbb ;  /* 0xffffffbb08117836 */ /* 0x000fe40000000000 */
[----:B------:R-:W-:-:S03]  /*4e60*/  IMAD R11, R14, 0x44, RZ ;  /* 0x000000440e0b7824 */ /* 0x000fc600078e02ff */
[----:B------:R-:W-:Y:S02]  /*4e70*/  ISETP.GE.U32.AND P2, PT, R17, 0x7fffff3c, PT ;  /* 0x7fffff3c1100780c */ /* 0x000fe40003f46070 */
[C---:B------:R-:W-:Y:S01]  /*4e80*/  IADD3 R37, P6, PT, R11.reuse, R0, RZ ;  /* 0x000000000b257210 */ /* 0x040fe20007fde0ff */
[----:B------:R-:W-:Y:S02]  /*4e90*/  VIADD R17, R8, 0xffffffb3 ;  /* 0xffffffb308117836 */ /* 0x000fe40000000000 */
[----:B------:R-:W-:Y:S01]  /*4ea0*/  IMAD R12, R14, 0x4c, RZ ;  /* 0x0000004c0e0c7824 */ /* 0x000fe200078e02ff */
[----:B------:R-:W-:Y:S02]  /*4eb0*/  LEA.HI.X.SX32 R13, R11, R2, 0x1, P6 ;  /* 0x000000020b0d7211 */ /* 0x000fe400030f0eff */
[----:B------:R-:W-:Y:S02]  /*4ec0*/  ISETP.GE.U32.AND P5, PT, R17, 0x7fffff34, PT ;  /* 0x7fffff341100780c */ /* 0x000fe40003fa6070 */
[----:B------:R-:W-:-:S02]  /*4ed0*/  PRMT R32, RZ, 0x7610, R32 ;  /* 0x00007610ff207816 */ /* 0x000fc40000000020 */
[C---:B------:R-:W-:Y:S01]  /*4ee0*/  IADD3 R11, P6, PT, R12.reuse, R0, RZ ;  /* 0x000000000c0b7210 */ /* 0x040fe20007fde0ff */
[----:B0-----:R-:W-:Y:S02]  /*4ef0*/  @!P2 IMAD.MOV.U32 R18, RZ, RZ, R37 ;  /* 0x000000ffff12a224 */ /* 0x001fe400078e0025 */
[----:B------:R-:W-:Y:S01]  /*4f00*/  @!P2 IMAD.MOV.U32 R19, RZ, RZ, R13 ;  /* 0x000000ffff13a224 */ /* 0x000fe200078e000d */
[----:B------:R-:W-:Y:S04]  /*4f10*/  STL [R1+0x498], R37 ;  /* 0x0004982501007387 */ /* 0x000fe80000100800 */
[----:B------:R0:W2:Y:S02]  /*4f20*/  @!P2 LDG.E.U8 R32, desc[UR18][R18.64] ;  /* 0x000000121220a981 */ /* 0x0000a4000c1e1100 */
[----:B0-----:R-:W-:Y:S01]  /*4f30*/  IMAD.MOV.U32 R19, RZ, RZ, R11 ;  /* 0x000000ffff137224 */ /* 0x001fe200078e000b */
[----:B------:R-:W-:-:S04]  /*4f40*/  LEA.HI.X.SX32 R18, R12, R2, 0x1, P6 ;  /* 0x000000020c127211 */ /* 0x000fc800030f0eff */
[-C--:B------:R-:W-:Y:S02]  /*4f50*/  @!P5 LOP3.LUT R19, R19, R18.reuse, RZ, 0x3c, !PT ;  /* 0x000000121313d212 */ /* 0x080fe400078e3cff */
[----:B------:R-:W-:Y:S01]  /*4f60*/  PRMT R33, RZ, 0x7610, R33 ;  /* 0x00007610ff217816 */ /* 0x000fe20000000021 */
[----:B---3--:R0:W-:Y:S04]  /*4f70*/  STL [R1+0x14], R16 ;  /* 0x0000141001007387 */ /* 0x0081e80000100800 */
[----:B0-----:R-:W3:Y:S04]  /*4f80*/  LDL.LU R16, [R1+0x700] ;  /* 0x0007000001107983 */ /* 0x001ee80000300800 */
[----:B------:R0:W-:Y:S04]  /*4f90*/  STL [R1+0x494], R13 ;  /* 0x0004940d01007387 */ /* 0x0001e80000100800 */
[----:B0-----:R-:W3:Y:S04]  /*4fa0*/  LDL.LU R13, [R1+0x6fc] ;  /* 0x0006fc00010d7983 */ /* 0x001ee80000300800 */
[----:B------:R-:W3:Y:S04]  /*4fb0*/  LDL.LU R37, [R1+0x6f8] ;  /* 0x0006f80001257983 */ /* 0x000ee80000300800 */
[----:B------:R-:W-:Y:S04]  /*4fc0*/  STL [R1+0x4c0], R11 ;  /* 0x0004c00b01007387 */ /* 0x000fe80000100800 */
[----:B------:R0:W-:Y:S02]  /*4fd0*/  STL [R1+0x4bc], R18 ;  /* 0x0004bc1201007387 */ /* 0x0001e40000100800 */
[----:B0-----:R-:W-:-:S04]  /*4fe0*/  @!P5 LOP3.LUT R18, R19, R18, RZ, 0x3c, !PT ;  /* 0x000000121312d212 */ /* 0x001fc800078e3cff */
[----:B------:R-:W-:-:S05]  /*4ff0*/  @!P5 LOP3.LUT R19, R19, R18, RZ, 0x3c, !PT ;  /* 0x000000121313d212 */ /* 0x000fca00078e3cff */
[----:B------:R0:W3:Y:S01]  /*5000*/  @!P5 LDG.E.U8 R33, desc[UR18][R18.64] ;  /* 0x000000121221d981 */ /* 0x0000e2000c1e1100 */
[----:B------:R-:W-:Y:S02]  /*5010*/  IMAD R11, R14, 0x54, RZ ;  /* 0x000000540e0b7824 */ /* 0x000fe400078e02ff */
[C---:B------:R-:W-:Y:S01]  /*5020*/  VIADD R17, R8.reuse, 0xffffffa3 ;  /* 0xffffffa308117836 */ /* 0x040fe20000000000 */
[----:B--2---:R1:W-:Y:S01]  /*5030*/  STL [R1+0x5c], R32 ;  /* 0x00005c2001007387 */ /* 0x0043e20000100800 */
[----:B------:R-:W-:Y:S01]  /*5040*/  VIADD R12, R8, 0xffffff8b ;  /* 0xffffff8b080c7836 */ /* 0x000fe20000000000 */
[----:B----4-:R-:W-:Y:S02]  /*5050*/  PRMT R31, RZ, 0x7610, R31 ;  /* 0x00007610ff1f7816 */ /* 0x010fe4000000001f */
[----:B------:R-:W-:Y:S02]  /*5060*/  ISETP.GE.U32.AND P3, PT, R17, 0x7fffff24, PT ;  /* 0x7fffff241100780c */ /* 0x000fe40003f66070 */
[----:B-1----:R-:W-:-:S02]  /*5070*/  IADD3 R32, P6, PT, R11, R0, RZ ;  /* 0x000000000b207210 */ /* 0x002fc40007fde0ff */
[----:B------:R-:W-:Y:S02]  /*5080*/  ISETP.GE.U32.AND P5, PT, R12, 0x7fffff0c, PT ;  /* 0x7fffff0c0c00780c */ /* 0x000fe40003fa6070 */
[----:B0-----:R-:W-:Y:S01]  /*5090*/  LEA.HI.X.SX32 R19, R11, R2, 0x1, P6 ;  /* 0x000000020b137211 */ /* 0x001fe200030f0eff */
[----:B------:R-:W-:Y:S02]  /*50a0*/  @!P4 IMAD.MOV.U32 R18, RZ, RZ, R32 ;  /* 0x000000ffff12c224 */ /* 0x000fe400078e0020 */
[----:B------:R-:W-:Y:S01]  /*50b0*/  IMAD R12, R14, 0x5c, RZ ;  /* 0x0000005c0e0c7824 */ /* 0x000fe200078e02ff */
[----:B------:R-:W-:Y:S04]  /*50c0*/  STL [R1+0x4e8], R32 ;  /* 0x0004e82001007387 */ /* 0x000fe80000100800 */
[----:B------:R-:W-:Y:S04]  /*50d0*/  STL [R1+0x4e4], R19 ;  /* 0x0004e41301007387 */ /* 0x000fe80000100800 */
[----:B------:R0:W2:Y:S01]  /*50e0*/  @!P4 LDG.E.U8 R31, desc[UR18][R18.64] ;  /* 0x00000012121fc981 */ /* 0x0000a2000c1e1100 */
[----:B------:R-:W-:-:S03]  /*50f0*/  PRMT R30, RZ, 0x7610, R30 ;  /* 0x00007610ff1e7816 */ /* 0x000fc6000000001e */
[----:B---3--:R1:W-:Y:S02]  /*5100*/  STL [R1+0x50], R33 ;  /* 0x0000502101007387 */ /* 0x0083e40000100800 */
[----:B-1----:R-:W-:-:S04]  /*5110*/  IADD3 R33, P6, PT, R12, R0, RZ ;  /* 0x000000000c217210 */ /* 0x002fc80007fde0ff */
[----:B0-----:R-:W-:Y:S01]  /*5120*/  LEA.HI.X.SX32 R19, R12, R2, 0x1, P6 ;  /* 0x000000020c137211 */ /* 0x001fe200030f0eff */
[----:B------:R-:W-:-:S05]  /*5130*/  @!P3 IMAD.MOV.U32 R18, RZ, RZ, R33 ;  /* 0x000000ffff12b224 */ /* 0x000fca00078e0021 */
[----:B------:R0:W3:Y:S01]  /*5140*/  @!P3 LDG.E.U8 R30, desc[UR18][R18.64] ;  /* 0x00000012121eb981 */ /* 0x0000e2000c1e1100 */
[----:B------:R-:W-:Y:S02]  /*5150*/  VIADD R17, R8, 0xffffff9b ;  /* 0xffffff9b08117836 */ /* 0x000fe40000000000 */
[----:B------:R-:W-:Y:S01]  /*5160*/  IMAD R11, R14, 0x64, RZ ;  /* 0x000000640e0b7824 */ /* 0x000fe200078e02ff */
[----:B------:R-:W-:Y:S02]  /*5170*/  STL [R1+0x514], R33 ;  /* 0x0005142101007387 */ /* 0x000fe40000100800 */
[----:B------:R-:W-:Y:S01]  /*5180*/  ISETP.GE.U32.AND P0, PT, R17, 0x7fffff1c, PT ;  /* 0x7fffff1c1100780c */ /* 0x000fe20003f06070 */
[----:B------:R-:W-:Y:S01]  /*5190*/  VIADD R17, R8, 0xffffff93 ;  /* 0xffffff9308117836 */ /* 0x000fe20000000000 */
[----:B--2---:R1:W-:Y:S01]  /*51a0*/  STL [R1+0x10], R31 ;  /* 0x0000101f01007387 */ /* 0x0043e20000100800 */
[----:B------:R-:W-:-:S03]  /*51b0*/  IMAD R12, R14, 0x6c, RZ ;  /* 0x0000006c0e0c7824 */ /* 0x000fc600078e02ff */
[----:B------:R-:W-:Y:S02]  /*51c0*/  ISETP.GE.U32.AND P2, PT, R17, 0x7fffff14, PT ;  /* 0x7fffff141100780c */ /* 0x000fe40003f46070 */
[C---:B-1----:R-:W-:Y:S01]  /*51d0*/  IADD3 R31, P6, PT, R11.reuse, R0, RZ ;  /* 0x000000000b1f7210 */ /* 0x042fe20007fde0ff */
[----:B------:R1:W-:Y:S03]  /*51e0*/  STL [R1+0x510], R19 ;  /* 0x0005101301007387 */ /* 0x0003e60000100800 */
[----:B------:R-:W-:Y:S01]  /*51f0*/  LEA.HI.X.SX32 R32, R11, R2, 0x1, P6 ;  /* 0x000000020b207211 */ /* 0x000fe200030f0eff */
[----:B------:R-:W-:Y:S01]  /*5200*/  STL [R1+0x53c], R31 ;  /* 0x00053c1f01007387 */ /* 0x000fe20000100800 */
[----:B------:R-:W-:Y:S01]  /*5210*/  PRMT R21, RZ, 0x7610, R21 ;  /* 0x00007610ff157816 */ /* 0x000fe20000000015 */
[----:B0-----:R-:W-:Y:S02]  /*5220*/  @!P0 IMAD.MOV.U32 R18, RZ, RZ, R31 ;  /* 0x000000ffff128224 */ /* 0x001fe400078e001f */
[----:B------:R-:W-:Y:S01]  /*5230*/  STL [R1+0x538], R32 ;  /* 0x0005382001007387 */ /* 0x000fe20000100800 */
[----:B-1----:R-:W-:-:S05]  /*5240*/  @!P0 IMAD.MOV.U32 R19, RZ, RZ, R32 ;  /* 0x000000ffff138224 */ /* 0x002fca00078e0020 */
[----:B------:R0:W2:Y:S01]  /*5250*/  @!P0 LDG.E.U8 R21, desc[UR18][R18.64] ;  /* 0x0000001212158981 */ /* 0x0000a2000c1e1100 */
[----:B------:R-:W-:-:S03]  /*5260*/  PRMT R29, RZ, 0x7610, R29 ;  /* 0x00007610ff1d7816 */ /* 0x000fc6000000001d */
[----:B---3--:R1:W-:Y:S02]  /*5270*/  STL [R1+0x58], R30 ;  /* 0x0000581e01007387 */ /* 0x0083e40000100800 */
[----:B-1----:R-:W-:-:S04]  /*5280*/  IADD3 R30, P6, PT, R12, R0, RZ ;  /* 0x000000000c1e7210 */ /* 0x002fc80007fde0ff */
[----:B------:R-:W-:Y:S01]  /*5290*/  LEA.HI.X.SX32 R31, R12, R2, 0x1, P6 ;  /* 0x000000020c1f7211 */ /* 0x000fe200030f0eff */
[----:B0-----:R-:W-:-:S04]  /*52a0*/  @!P2 IMAD.MOV.U32 R18, RZ, RZ, R30 ;  /* 0x000000ffff12a224 */ /* 0x001fc800078e001e */
[----:B------:R-:W-:-:S05]  /*52b0*/  @!P2 IMAD.MOV.U32 R19, RZ, RZ, R31 ;  /* 0x000000ffff13a224 */ /* 0x000fca00078e001f */
[----:B------:R0:W3:Y:S01]  /*52c0*/  @!P2 LDG.E.U8 R29, desc[UR18][R18.64] ;  /* 0x00000012121da981 */ /* 0x0000e2000c1e1100 */
[----:B------:R-:W-:Y:S02]  /*52d0*/  VIADD R17, R8, 0xffffff83 ;  /* 0xffffff8308117836 */ /* 0x000fe40000000000 */
[----:B------:R-:W-:Y:S01]  /*52e0*/  IMAD R11, R14, 0x74, RZ ;  /* 0x000000740e0b7824 */ /* 0x000fe200078e02ff */
[----:B------:R-:W-:Y:S01]  /*52f0*/  STL [R1+0x564], R30 ;  /* 0x0005641e01007387 */ /* 0x000fe20000100800 */
[C---:B------:R-:W-:Y:S01]  /*5300*/  VIADD R12, R8.reuse, 0xffffffea ;  /* 0xffffffea080c7836 */ /* 0x040fe20000000000 */
[----:B------:R-:W-:Y:S02]  /*5310*/  ISETP.GE.U32.AND P4, PT, R17, 0x7fffff04, PT ;  /* 0x7fffff041100780c */ /* 0x000fe40003f86070 */
[----:B------:R-:W-:Y:S01]  /*5320*/  STL [R1+0x560], R31 ;  /* 0x0005601f01007387 */ /* 0x000fe20000100800 */
[----:B------:R-:W-:-:S03]  /*5330*/  VIADD R17, R8, 0xfffffffa ;  /* 0xfffffffa08117836 */ /* 0x000fc60000000000 */
[----:B--2---:R1:W-:Y:S01]  /*5340*/  STL [R1+0x54], R21 ;  /* 0x0000541501007387 */ /* 0x0043e20000100800 */
[----:B------:R-:W-:Y:S01]  /*5350*/  ISETP.GE.U32.AND P2, PT, R12, 0x7fffff6b, PT ;  /* 0x7fffff6b0c00780c */ /* 0x000fe20003f46070 */
[----:B------:R-:W-:Y:S01]  /*5360*/  IMAD R12, R14, 0x7c, RZ ;  /* 0x0000007c0e0c7824 */ /* 0x000fe200078e02ff */
[----:B------:R-:W-:Y:S02]  /*5370*/  ISETP.GE.U32.AND P3, PT, R17, 0x7fffff7b, PT ;  /* 0x7fffff7b1100780c */ /* 0x000fe40003f66070 */
[----:B-1----:R-:W-:Y:S01]  /*5380*/  IADD3 R21, P6, PT, R11, R0, RZ ;  /* 0x000000000b157210 */ /* 0x002fe20007fde0ff */
[----:B------:R-:W-:-:S03]  /*5390*/  VIADD R17, R8, 0xfffffff2 ;  /* 0xfffffff208117836 */ /* 0x000fc60000000000 */
[----:B------:R-:W-:Y:S01]  /*53a0*/  LEA.HI.X.SX32 R30, R11, R2, 0x1, P6 ;  /* 0x000000020b1e7211 */ /* 0x000fe200030f0eff */
[----:B------:R-:W-:Y:S01]  /*53b0*/  STL [R1+0x58c], R21 ;  /* 0x00058c1501007387 */ /* 0x000fe20000100800 */
[----:B------:R-:W-:Y:S01]  /*53c0*/  PRMT R20, RZ, 0x7610, R20 ;  /* 0x00007610ff147816 */ /* 0x000fe20000000014 */
[----:B0-----:R-:W-:Y:S02]  /*53d0*/  @!P5 IMAD.MOV.U32 R18, RZ, RZ, R21 ;  /* 0x000000ffff12d224 */ /* 0x001fe400078e0015 */
[----:B------:R-:W-:Y:S01]  /*53e0*/  STL [R1+0x588], R30 ;  /* 0x0005881e01007387 */ /* 0x000fe20000100800 */
[----:B------:R-:W-:Y:S01]  /*53f0*/  @!P5 IMAD.MOV.U32 R19, RZ, RZ, R30 ;  /* 0x000000ffff13d224 */ /* 0x000fe200078e001e */
[----:B------:R-:W-:Y:S01]  /*5400*/  ISETP.GE.U32.AND P0, PT, R17, 0x7fffff73, PT ;  /* 0x7fffff731100780c */ /* 0x000fe20003f06070 */
[----:B------:R-:W-:Y:S02]  /*5410*/  VIADD R11, R8, 0xffffffe2 ;  /* 0xffffffe2080b7836 */ /* 0x000fe40000000000 */
[----:B------:R-:W-:Y:S01]  /*5420*/  IMAD R17, R14, 0x5, RZ ;  /* 0x000000050e117824 */ /* 0x000fe200078e02ff */
[----:B------:R0:W2:Y:S02]  /*5430*/  @!P5 LDG.E.U8 R20, desc[UR18][R18.64] ;  /* 0x000000121214d981 */ /* 0x0000a4000c1e1100 */
[----:B------:R-:W-:-:S02]  /*5440*/  ISETP.GE.U32.AND P5, PT, R11, 0x7fffff63, PT ;  /* 0x7fffff630b00780c */ /* 0x000fc40003fa6070 */
[----:B------:R-:W-:Y:S02]  /*5450*/  PRMT R27, RZ, 0x7610, R27 ;  /* 0x00007610ff1b7816 */ /* 0x000fe4000000001b */
[----:B------:R-:W-:Y:S01]  /*5460*/  PRMT R28, RZ, 0x7610, R28 ;  /* 0x00007610ff1c7816 */ /* 0x000fe2000000001c */
[----:B---3--:R1:W-:Y:S02]  /*5470*/  STL [R1+0xc], R29 ;  /* 0x00000c1d01007387 */ /* 0x0083e40000100800 */
[----:B-1----:R-:W-:-:S04]  /*5480*/  IADD3 R29, P6, PT, R12, R0, RZ ;  /* 0x000000000c1d7210 */ /* 0x002fc80007fde0ff */
[----:B------:R-:W-:Y:S02]  /*5490*/  LEA.HI.X.SX32 R30, R12, R2, 0x1, P6 ;  /* 0x000000020c1e7211 */ /* 0x000fe400030f0eff */
[C---:B------:R-:W-:Y:S01]  /*54a0*/  IADD3 R11, P6, PT, R17.reuse, R0, RZ ;  /* 0x00000000110b7210 */ /* 0x040fe20007fde0ff */
[----:B0-----:R-:W-:Y:S02]  /*54b0*/  @!P4 IMAD.MOV.U32 R18, RZ, RZ, R29 ;  /* 0x000000ffff12c224 */ /* 0x001fe400078e001d */
[----:B------:R-:W-:Y:S01]  /*54c0*/  @!P4 IMAD.MOV.U32 R19, RZ, RZ, R30 ;  /* 0x000000ffff13c224 */ /* 0x000fe200078e001e */
[----:B------:R-:W-:-:S04]  /*54d0*/  LEA.HI.X.SX32 R12, R17, R2, 0x1, P6 ;  /* 0x00000002110c7211 */ /* 0x000fc800030f0eff */
[----:B------:R0:W3:Y:S02]  /*54e0*/  @!P4 LDG.E.U8 R27, desc[UR18][R18.64] ;  /* 0x00000012121bc981 */ /* 0x0000e4000c1e1100 */
[----:B0-----:R-:W-:Y:S02]  /*54f0*/  @!P3 IMAD.MOV.U32 R18, RZ, RZ, R11 ;  /* 0x000000ffff12b224 */ /* 0x001fe400078e000b */
[----:B------:R-:W-:-:S05]  /*5500*/  @!P3 IMAD.MOV.U32 R19, RZ, RZ, R12 ;  /* 0x000000ffff13b224 */ /* 0x000fca00078e000c */
[----:B------:R0:W4:Y:S04]  /*5510*/  @!P3 LDG.E.U8 R28, desc[UR18][R18.64] ;  /* 0x00000012121cb981 */ /* 0x000128000c1e1100 */
[----:B------:R-:W-:Y:S04]  /*5520*/  STL [R1+0x5b4], R29 ;  /* 0x0005b41d01007387 */ /* 0x000fe80000100800 */
[----:B------:R-:W-:Y:S04]  /*5530*/  STL [R1+0x5b0], R30 ;  /* 0x0005b01e01007387 */ /* 0x000fe80000100800 */
[----:B--2---:R1:W-:Y:S01]  /*5540*/  STL [R1+0x4c], R20 ;  /* 0x00004c1401007387 */ /* 0x0043e20000100800 */
[----:B------:R-:W-:-:S02]  /*5550*/  IMAD R17, R14, 0x15, RZ ;  /* 0x000000150e117824 */ /* 0x000fc400078e02ff */
[----:B-1----:R-:W-:Y:S02]  /*5560*/  IMAD R20, R14, 0xd, RZ ;  /* 0x0000000d0e147824 */ /* 0x002fe400078e02ff */
[C---:B------:R-:W-:Y:S02]  /*5570*/  VIADD R21, R8.reuse, 0xffffffda ;  /* 0xffffffda08157836 */ /* 0x040fe40000000000 */
[----:B0-----:R-:W-:-:S03]  /*5580*/  VIADD R18, R8, 0xffffffd2 ;  /* 0xffffffd208127836 */ /* 0x001fc60000000000 */
[----:B------:R-:W-:Y:S02]  /*5590*/  ISETP.GE.U32.AND P4, PT, R21, 0x7fffff5b, PT ;  /* 0x7fffff5b1500780c */ /* 0x000fe40003f86070 */
[----:B------:R-:W-:Y:S02]  /*55a0*/  PRMT R21, RZ, 0x7610, R21 ;  /* 0x00007610ff157816 */ /* 0x000fe40000000015 */
[----:B------:R-:W-:Y:S01]  /*55b0*/  ISETP.GE.U32.AND P3, PT, R18, 0x7fffff53, PT ;  /* 0x7fffff531200780c */ /* 0x000fe20003f66070 */
[----:B---3--:R0:W-:Y:S04]  /*55c0*/  STL [R1+0x40], R27 ;  /* 0x0000401b01007387 */ /* 0x0081e80000100800 */
[----:B------:R-:W-:Y:S01]  /*55d0*/  STL [R1+0x678], R11 ;  /* 0x0006780b01007387 */ /* 0x000fe20000100800 */
[----:B0-----:R-:W-:-:S03]  /*55e0*/  IADD3 R27, P6, PT, R20, R0, RZ ;  /* 0x00000000141b7210 */ /* 0x001fc60007fde0ff */
[----:B------:R-:W-:Y:S04]  /*55f0*/  STL [R1+0x674], R12 ;  /* 0x0006740c01007387 */ /* 0x000fe80000100800 */
[----:B------:R-:W-:Y:S04]  /*5600*/  STL [R1+0x1c8], R27 ;  /* 0x0001c81b01007387 */ /* 0x000fe80000100800 */
[----:B----4-:R0:W-:Y:S01]  /*5610*/  STL [R1+0x48], R28 ;  /* 0x0000481c01007387 */ /* 0x0101e20000100800 */
[----:B------:R-:W-:Y:S01]  /*5620*/  @!P0 IMAD.MOV.U32 R18, RZ, RZ, R27 ;  /* 0x000000ffff128224 */ /* 0x000fe200078e001b */
[----:B0-----:R-:W-:-:S02]  /*5630*/  LEA.HI.X.SX32 R28, R20, R2, 0x1, P6 ;  /* 0x00000002141c7211 */ /* 0x001fc400030f0eff */
[----:B------:R-:W-:-:S03]  /*5640*/  IADD3 R12, P6, PT, R17, R0, RZ ;  /* 0x00000000110c7210 */ /* 0x000fc60007fde0ff */
[----:B------:R0:W-:Y:S01]  /*5650*/  STL [R1+0x1c4], R28 ;  /* 0x0001c41c01007387 */ /* 0x0001e20000100800 */
[----:B------:R-:W-:Y:S01]  /*5660*/  @!P0 IMAD.MOV.U32 R19, RZ, RZ, R28 ;  /* 0x000000ffff138224 */ /* 0x000fe200078e001c */
[----:B------:R-:W-:-:S04]  /*5670*/  PRMT R11, RZ, 0x7610, R11 ;  /* 0x00007610ff0b7816 */ /* 0x000fc8000000000b */
[----:B------:R1:W2:Y:S01]  /*5680*/  @!P0 LDG.E.U8 R21, desc[UR18][R18.64] ;  /* 0x0000001212158981 */ /* 0x0002a2000c1e1100 */
[----:B0-----:R-:W-:Y:S01]  /*5690*/  LEA.HI.X.SX32 R28, R17, R2, 0x1, P6 ;  /* 0x00000002111c7211 */ /* 0x001fe200030f0eff */
[----:B-1----:R-:W-:-:S04]  /*56a0*/  @!P2 IMAD.MOV.U32 R18, RZ, RZ, R12 ;  /* 0x000000ffff12a224 */ /* 0x002fc800078e000c */
[----:B------:R-:W-:-:S05]  /*56b0*/  @!P2 IMAD.MOV.U32 R19, RZ, RZ, R28 ;  /* 0x000000ffff13a224 */ /* 0x000fca00078e001c */
[----:B------:R0:W3:Y:S01]  /*56c0*/  @!P2 LDG.E.U8 R11, desc[UR18][R18.64] ;  /* 0x00000012120ba981 */ /* 0x0000e2000c1e1100 */
[----:B------:R-:W-:-:S05]  /*56d0*/  VIADD R20, R8, 0xffffffca ;  /* 0xffffffca08147836 */ /* 0x000fca0000000000 */
[----:B------:R-:W-:Y:S01]  /*56e0*/  ISETP.GE.U32.AND P0, PT, R20, 0x7fffff4b, PT ;  /* 0x7fffff4b1400780c */ /* 0x000fe20003f06070 */
[C---:B------:R-:W-:Y:S01]  /*56f0*/  IMAD R20, R14.reuse, 0x1d, RZ ;  /* 0x0000001d0e147824 */ /* 0x040fe200078e02ff */
[----:B------:R-:W-:Y:S01]  /*5700*/  STL [R1+0x390], R12 ;  /* 0x0003900c01007387 */ /* 0x000fe20000100800 */
[----:B------:R-:W-:-:S03]  /*5710*/  IMAD R17, R14, 0x25, RZ ;  /* 0x000000250e117824 */ /* 0x000fc600078e02ff */
[----:B------:R-:W-:Y:S02]  /*5720*/  IADD3 R27, P6, PT, R20, R0, RZ ;  /* 0x00000000141b7210 */ /* 0x000fe40007fde0ff */
[----:B------:R-:W-:-:S03]  /*5730*/  PRMT R5, RZ, 0x7610, R5 ;  /* 0x00007610ff057816 */ /* 0x000fc60000000005 */
[----:B0-----:R-:W-:Y:S01]  /*5740*/  @!P5 IMAD.MOV.U32 R18, RZ, RZ, R27 ;  /* 0x000000ffff12d224 */ /* 0x001fe200078e001b */
[----:B------:R-:W-:Y:S01]  /*5750*/  PRMT R7, RZ, 0x7610, R7 ;  /* 0x00007610ff077816 */ /* 0x000fe20000000007 */
[----:B--2---:R-:W-:Y:S04]  /*5760*/  STL [R1+0x8], R21 ;  /* 0x0000081501007387 */ /* 0x004fe80000100800 */
[----:B------:R0:W-:Y:S04]  /*5770*/  STL [R1+0x38c], R28 ;  /* 0x00038c1c01007387 */ /* 0x0001e80000100800 */
[----:B------:R-:W-:Y:S01]  /*5780*/  STL [R1+0x3c0], R27 ;  /* 0x0003c01b01007387 */ /* 0x000fe20000100800 */
[----:B0-----:R-:W-:-:S03]  /*5790*/  LEA.HI.X.SX32 R28, R20, R2, 0x1, P6 ;  /* 0x00000002141c7211 */ /* 0x001fc600030f0eff */
[----:B---3--:R0:W-:Y:S02]  /*57a0*/  STL [R1+0x44], R11 ;  /* 0x0000440b01007387 */ /* 0x0081e40000100800 */
[----:B------:R-:W-:-:S05]  /*57b0*/  @!P5 IMAD.MOV.U32 R19, RZ, RZ, R28 ;  /* 0x000000ffff13d224 */ /* 0x000fca00078e001c */
[----:B------:R1:W2:Y:S01]  /*57c0*/  @!P5 LDG.E.U8 R5, desc[UR18][R18.64] ;  /* 0x000000121205d981 */ /* 0x0002a2000c1e1100 */
[----:B0-----:R-:W-:-:S04]  /*57d0*/  IADD3 R11, P6, PT, R17, R0, RZ ;  /* 0x00000000110b7210 */ /* 0x001fc80007fde0ff */
[----:B------:R-:W-:Y:S01]  /*57e0*/  LEA.HI.X.SX32 R12, R17, R2, 0x1, P6 ;  /* 0x00000002110c7211 */ /* 0x000fe200030f0eff */
[----:B-1----:R-:W-:-:S04]  /*57f0*/  @!P4 IMAD.MOV.U32 R18, RZ, RZ, R11 ;  /* 0x000000ffff12c224 */ /* 0x002fc800078e000b */
[----:B------:R-:W-:-:S05]  /*5800*/  @!P4 IMAD.MOV.U32 R19, RZ, RZ, R12 ;  /* 0x000000ffff13c224 */ /* 0x000fca00078e000c */
[----:B------:R0:W3:Y:S01]  /*5810*/  @!P4 LDG.E.U8 R7, desc[UR18][R18.64] ;  /* 0x000000121207c981 */ /* 0x0000e2000c1e1100 */
[----:B------:R-:W-:-:S03]  /*5820*/  IMAD R20, R14, 0x2d, RZ ;  /* 0x0000002d0e147824 */ /* 0x000fc600078e02ff */
[----:B------:R-:W-:Y:S04]  /*5830*/  STL [R1+0x3bc], R28 ;  /* 0x0003bc1c01007387 */ /* 0x000fe80000100800 */
[----:B------:R-:W-:Y:S04]  /*5840*/  STL [R1+0x3f0], R11 ;  /* 0x0003f00b01007387 */ /* 0x000fe80000100800 */
[----:B------:R-:W-:Y:S01]  /*5850*/  STL [R1+0x3ec], R12 ;  /* 0x0003ec0c01007387 */ /* 0x000fe20000100800 */
[----:B0-----:R-:W-:Y:S01]  /*5860*/  VIADD R18, R8, 0xffffffb2 ;  /* 0xffffffb208127836 */ /* 0x001fe20000000000 */
[----:B------:R-:W-:Y:S01]  /*5870*/  PRMT R15, RZ, 0x7610, R15 ;  /* 0x00007610ff0f7816 */ /* 0x000fe2000000000f */
[----:B------:R-:W-:-:S02]  /*5880*/  IMAD R17, R14, 0x35, RZ ;  /* 0x000000350e117824 */ /* 0x000fc400078e02ff */
[----:B------:R-:W-:Y:S01]  /*5890*/  VIADD R21, R8, 0xffffffc2 ;  /* 0xffffffc208157836 */ /* 0x000fe20000000000 */
[----:B------:R-:W-:-:S04]  /*58a0*/  ISETP.GE.U32.AND P4, PT, R18, 0x7fffff33, PT ;  /* 0x7fffff331200780c */ /* 0x000fc80003f86070 */
[----:B------:R-:W-:Y:S02]  /*58b0*/  ISETP.GE.U32.AND P2, PT, R21, 0x7fffff43, PT ;  /* 0x7fffff431500780c */ /* 0x000fe40003f46070 */
[----:B------:R-:W-:Y:S02]  /*58c0*/  PRMT R9, RZ, 0x7610, R9 ;  /* 0x00007610ff097816 */ /* 0x000fe40000000009 */
[----:B------:R-:W-:Y:S01]  /*58d0*/  PRMT R4, RZ, 0x7610, R4 ;  /* 0x00007610ff047816 */ /* 0x000fe20000000004 */
[----:B--2---:R0:W-:Y:S02]  /*58e0*/  STL [R1+0x38], R5 ;  /* 0x0000380501007387 */ /* 0x0041e40000100800 */
[----:B0-----:R-:W-:-:S05]  /*58f0*/  IADD3 R5, P6, PT, R20, R0, RZ ;  /* 0x0000000014057210 */ /* 0x001fca0007fde0ff */
[----:B------:R-:W-:Y:S04]  /*5900*/  STL [R1+0x420], R5 ;  /* 0x0004200501007387 */ /* 0x000fe80000100800 */
[----:B---3--:R0:W-:Y:S01]  /*5910*/  STL [R1+0x34], R7 ;  /* 0x0000340701007387 */ /* 0x0081e20000100800 */
[----:B------:R-:W-:Y:S01]  /*5920*/  @!P3 IMAD.MOV.U32 R18, RZ, RZ, R5 ;  /* 0x000000ffff12b224 */ /* 0x000fe200078e0005 */
[----:B0-----:R-:W-:Y:S01]  /*5930*/  LEA.HI.X.SX32 R7, R20, R2, 0x1, P6 ;  /* 0x0000000214077211 */ /* 0x001fe200030f0eff */
[----:B------:R-:W-:Y:S01]  /*5940*/  IMAD R20, R14, 0x3d, RZ ;  /* 0x0000003d0e147824 */ /* 0x000fe200078e02ff */
[----:B------:R-:W-:-:S03]  /*5950*/  IADD3 R11, P6, PT, R17, R0, RZ ;  /* 0x00000000110b7210 */ /* 0x000fc60007fde0ff */
[----:B------:R-:W-:Y:S01]  /*5960*/  @!P3 IMAD.MOV.U32 R19, RZ, RZ, R7 ;  /* 0x000000ffff13b224 */ /* 0x000fe200078e0007 */
[----:B------:R-:W-:-:S04]  /*5970*/  LEA.HI.X.SX32 R12, R17, R2, 0x1, P6 ;  /* 0x00000002110c7211 */ /* 0x000fc800030f0eff */
[----:B------:R0:W2:Y:S01]  /*5980*/  @!P3 LDG.E.U8 R15, desc[UR18][R18.64] ;  /* 0x00000012120fb981 */ /* 0x0000a2000c1e1100 */
[----:B------:R-:W-:-:S03]  /*5990*/  IADD3 R5, P3, PT, R20, R0, RZ ;  /* 0x0000000014057210 */ /* 0x000fc60007f7e0ff */
[----:B------:R1:W-:Y:S01]  /*59a0*/  STL [R1+0x41c], R7 ;  /* 0x00041c0701007387 */ /* 0x0003e20000100800 */
[----:B0-----:R-:W-:Y:S02]  /*59b0*/  VIADD R18, R8, 0xffffffaa ;  /* 0xffffffaa08127836 */ /* 0x001fe40000000000 */
[----:B------:R-:W-:-:S03]  /*59c0*/  @!P0 IMAD.MOV.U32 R19, RZ, RZ, R12 ;  /* 0x000000ffff138224 */ /* 0x000fc600078e000c */
[----:B------:R-:W-:Y:S01]  /*59d0*/  ISETP.GE.U32.AND P6, PT, R18, 0x7fffff2b, PT ;  /* 0x7fffff2b1200780c */ /* 0x000fe20003fc6070 */
[----:B------:R-:W-:Y:S01]  /*59e0*/  @!P0 IMAD.MOV.U32 R18, RZ, RZ, R11 ;  /* 0x000000ffff128224 */ /* 0x000fe200078e000b */
[----:B-1----:R-:W-:-:S04]  /*59f0*/  LEA.HI.X.SX32 R7, R20, R2, 0x1, P3 ;  /* 0x0000000214077211 */ /* 0x002fc800018f0eff */
[----:B------:R0:W3:Y:S02]  /*5a00*/  @!P0 LDG.E.U8 R9, desc[UR18][R18.64] ;  /* 0x0000001212098981 */ /* 0x0000e4000c1e1100 */
[----:B0-----:R-:W-:Y:S02]  /*5a10*/  @!P2 IMAD.MOV.U32 R18, RZ, RZ, R5 ;  /* 0x000000ffff12a224 */ /* 0x001fe400078e0005 */
[----:B------:R-:W-:-:S05]  /*5a20*/  @!P2 IMAD.MOV.U32 R19, RZ, RZ, R7 ;  /* 0x000000ffff13a224 */ /* 0x000fca00078e0007 */
[----:B------:R0:W4:Y:S01]  /*5a30*/  @!P2 LDG.E.U8 R4, desc[UR18][R18.64] ;  /* 0x000000121204a981 */ /* 0x000122000c1e1100 */
[----:B------:R-:W-:Y:S02]  /*5a40*/  VIADD R21, R8, 0xffffffba ;  /* 0xffffffba08157836 */ /* 0x000fe40000000000 */
[----:B------:R-:W-:-:S03]  /*5a50*/  IMAD R20, R14, 0x45, RZ ;  /* 0x000000450e147824 */ /* 0x000fc600078e02ff */
[----:B------:R-:W-:Y:S01]  /*5a60*/  ISETP.GE.U32.AND P5, PT, R21, 0x7fffff3b, PT ;  /* 0x7fffff3b1500780c */ /* 0x000fe20003fa6070 */
[C---:B------:R-:W-:Y:S02]  /*5a70*/  IMAD R17, R14.reuse, 0x4d, RZ ;  /* 0x0000004d0e117824 */ /* 0x040fe400078e02ff */
[----:B0-----:R-:W-:Y:S01]  /*5a80*/  IMAD R18, R14, 0x55, RZ ;  /* 0x000000550e127824 */ /* 0x001fe200078e02ff */
[----:B------:R-:W-:Y:S02]  /*5a90*/  PRMT R10, RZ, 0x7610, R10 ;  /* 0x00007610ff0a7816 */ /* 0x000fe4000000000a */
[----:B------:R-:W-:Y:S02]  /*5aa0*/  PRMT R6, RZ, 0x7610, R6 ;  /* 0x00007610ff067816 */ /* 0x000fe40000000006 */
[----:B------:R-:W-:Y:S01]  /*5ab0*/  PRMT R3, RZ, 0x7610, R3 ;  /* 0x00007610ff037816 */ /* 0x000fe20000000003 */
[----:B--2---:R-:W-:Y:S04]  /*5ac0*/  STL [R1+0x6e0], R15 ;  /* 0x0006e00f01007387 */ /* 0x004fe80000100800 */
[----:B------:R0:W-:Y:S04]  /*5ad0*/  STL [R1+0x450], R11 ;  /* 0x0004500b01007387 */ /* 0x0001e80000100800 */
[----:B------:R-:W-:Y:S04]  /*5ae0*/  STL [R1+0x478], R5 ;  /* 0x0004780501007387 */ /* 0x000fe80000100800 */
[----:B------:R1:W-:Y:S01]  /*5af0*/  STL [R1+0x44c], R12 ;  /* 0x00044c0c01007387 */ /* 0x0003e20000100800 */
[----:B0-----:R-:W-:-:S03]  /*5b00*/  IADD3 R11, P0, PT, R20, R0, RZ ;  /* 0x00000000140b7210 */ /* 0x001fc60007f1e0ff */
[----:B------:R0:W-:Y:S01]  /*5b10*/  STL [R1+0x474], R7 ;  /* 0x0004740701007387 */ /* 0x0001e20000100800 */
[----:B-1----:R-:W-:Y:S02]  /*5b20*/  LEA.HI.X.SX32 R12, R20, R2, 0x1, P0 ;  /* 0x00000002140c7211 */ /* 0x002fe400000f0eff */
[----:B0-----:R-:W-:-:S03]  /*5b30*/  IADD3 R7, P2, PT, R17, R0, RZ ;  /* 0x0000000011077210 */ /* 0x001fc60007f5e0ff */
[----:B------:R-:W-:Y:S01]  /*5b40*/  @!P5 IMAD.MOV.U32 R19, RZ, RZ, R12 ;  /* 0x000000ffff13d224 */ /* 0x000fe200078e000c */
[----:B----4-:R0:W-:Y:S04]  /*5b50*/  STL [R1+0x20], R4 ;  /* 0x0000200401007387 */ /* 0x0101e80000100800 */
[----:B------:R-:W-:Y:S01]  /*5b60*/  STL [R1+0x4a0], R11 ;  /* 0x0004a00b01007387 */ /* 0x000fe20000100800 */
[----:B0-----:R-:W-:-:S03]  /*5b70*/  IADD3 R4, P3, PT, R18, R0, RZ ;  /* 0x0000000012047210 */ /* 0x001fc60007f7e0ff */
[----:B------:R-:W-:Y:S01]  /*5b80*/  STL [R1+0x4c8], R7 ;  /* 0x0004c80701007387 */ /* 0x000fe20000100800 */
[----:B------:R-:W-:-:S03]  /*5b90*/  LEA.HI.X.SX32 R5, R18, R2, 0x1, P3 ;  /* 0x0000000212057211 */ /* 0x000fc600018f0eff */
[----:B---3--:R0:W-:Y:S01]  /*5ba0*/  STL [R1+0x24], R9 ;  /* 0x0000240901007387 */ /* 0x0081e20000100800 */
[----:B------:R-:W-:-:S05]  /*5bb0*/  @!P5 IMAD.MOV.U32 R18, RZ, RZ, R11 ;  /* 0x000000ffff12d224 */ /* 0x000fca00078e000b */
[----:B------:R1:W2:Y:S01]  /*5bc0*/  @!P5 LDG.E.U8 R10, desc[UR18][R18.64] ;  /* 0x00000012120ad981 */ /* 0x0002a2000c1e1100 */
[----:B0-----:R-:W-:Y:S01]  /*5bd0*/  LEA.HI.X.SX32 R9, R17, R2, 0x1, P2 ;  /* 0x0000000211097211 */ /* 0x001fe200010f0eff */
[----:B-1----:R-:W-:-:S04]  /*5be0*/  @!P4 IMAD.MOV.U32 R18, RZ, RZ, R7 ;  /* 0x000000ffff12c224 */ /* 0x002fc800078e0007 */
[----:B------:R-:W-:-:S05]  /*5bf0*/  @!P4 IMAD.MOV.U32 R19, RZ, RZ, R9 ;  /* 0x000000ffff13c224 */ /* 0x000fca00078e0009 */
[----:B------:R0:W3:Y:S02]  /*5c00*/  @!P4 LDG.E.U8 R6, desc[UR18][R18.64] ;  /* 0x000000121206c981 */ /* 0x0000e4000c1e1100 */
[----:B0-----:R-:W-:Y:S02]  /*5c10*/  @!P6 IMAD.MOV.U32 R18, RZ, RZ, R4 ;  /* 0x000000ffff12e224 */ /* 0x001fe400078e0004 */
[----:B------:R-:W-:-:S05]  /*5c20*/  @!P6 IMAD.MOV.U32 R19, RZ, RZ, R5 ;  /* 0x000000ffff13e224 */ /* 0x000fca00078e0005 */
[----:B------:R0:W4:Y:S01]  /*5c30*/  @!P6 LDG.E.U8 R3, desc[UR18][R18.64] ;  /* 0x000000121203e981 */ /* 0x000122000c1e1100 */
[----:B------:R-:W-:-:S06]  /*5c40*/  USHF.L.U32 UR10, UR5, 0x4, URZ ;  /* 0x00000004050a7899 */ /* 0x000fcc00080006ff */
[----:B------:R-:W-:Y:S01]  /*5c50*/  IABS R31, UR10 ;  /* 0x0000000a001f7c13 */ /* 0x000fe20008000000 */
[----:B------:R-:W-:-:S04]  /*5c60*/  UIADD3 UR24, UPT, UPT, UR10, 0x1, URZ ;  /* 0x000000010a187890 */ /* 0x000fc8000fffe0ff */
[----:B------:R-:W-:Y:S02]  /*5c70*/  IMAD.HI.U32 R17, R16, R31, RZ ;  /* 0x0000001f10117227 */ /* 0x000fe400078e00ff */
[----:B------:R-:W-:Y:S02]  /*5c80*/  IABS R30, UR24 ;  /* 0x00000018001e7c13 */ /* 0x000fe40008000000 */
[----:B------:R-:W-:Y:S01]  /*5c90*/  IMAD.MOV R17, RZ, RZ, -R17 ;  /* 0x000000ffff117224 */ /* 0x000fe200078e0a11 */
[----:B------:R-:W-:-:S03]  /*5ca0*/  UIADD3 UR27, UPT, UPT, UR10, 0x4, URZ ;  /* 0x000000040a1b7890 */ /* 0x000fc6000fffe0ff */
[----:B------:R-:W-:Y:S02]  /*5cb0*/  IMAD R31, R13, R17, R31 ;  /* 0x000000110d1f7224 */ /* 0x000fe400078e021f */
[----:B------:R-:W-:Y:S01]  /*5cc0*/  IMAD.HI.U32 R17, R16, R30, RZ ;  /* 0x0000001e10117227 */ /* 0x000fe200078e00ff */
[----:B------:R-:W-:-:S03]  /*5cd0*/  IABS R27, UR27 ;  /* 0x0000001b001b7c13 */ /* 0x000fc60008000000 */
[----:B------:R-:W-:Y:S01]  /*5ce0*/  IMAD.MOV R17, RZ, RZ, -R17 ;  /* 0x000000ffff117224 */ /* 0x000fe200078e0a11 */
[----:B------:R-:W-:-:S03]  /*5cf0*/  UIADD3 UR28, UPT, UPT, UR10, 0x5, URZ ;  /* 0x000000050a1c7890 */ /* 0x000fc6000fffe0ff */
[----:B------:R-:W-:Y:S02]  /*5d00*/  IMAD R30, R13, R17, R30 ;  /* 0x000000110d1e7224 */ /* 0x000fe400078e021e */
[----:B------:R-:W-:-:S04]  /*5d10*/  IMAD.HI.U32 R17, R16, R27, RZ ;  /* 0x0000001b10117227 */ /* 0x000fc800078e00ff */
[----:B------:R-:W-:Y:S01]  /*5d20*/  IMAD.MOV.U32 R7, RZ, RZ, R26 ;  /* 0x000000ffff077224 */ /* 0x000fe200078e001a */
[----:B------:R-:W-:Y:S01]  /*5d30*/  IABS R26, UR28 ;  /* 0x0000001c001a7c13 */ /* 0x000fe20008000000 */
[----:B------:R-:W-:Y:S01]  /*5d40*/  IMAD.MOV R17, RZ, RZ, -R17 ;  /* 0x000000ffff117224 */ /* 0x000fe200078e0a11 */
[----:B------:R-:W-:Y:S01]  /*5d50*/  STL [R1+0x49c], R12 ;  /* 0x00049c0c01007387 */ /* 0x000fe20000100800 */
[----:B------:R-:W-:Y:S02]  /*5d60*/  UIADD3 UR29, UPT, UPT, UR10, 0x6, URZ ;  /* 0x000000060a1d7890 */ /* 0x000fe4000fffe0ff */
[----:B------:R-:W-:Y:S01]  /*5d70*/  IMAD R27, R13, R17, R27 ;  /* 0x000000110d1b7224 */ /* 0x000fe200078e021b */
[----:B------:R-:W-:Y:S01]  /*5d80*/  STL [R1+0x4f0], R4 ;  /* 0x0004f00401007387 */ /* 0x000fe20000100800 */
[----:B------:R-:W-:-:S03]  /*5d90*/  IMAD.HI.U32 R17, R16, R26, RZ ;  /* 0x0000001a10117227 */ /* 0x000fc600078e00ff */
[----:B------:R-:W-:Y:S01]  /*5da0*/  STL [R1+0x4c4], R9 ;  /* 0x0004c40901007387 */ /* 0x000fe20000100800 */
[----:B------:R-:W-:-:S03]  /*5db0*/  IMAD.MOV R17, RZ, RZ, -R17 ;  /* 0x000000ffff117224 */ /* 0x000fc600078e0a11 */
[----:B------:R1:W-:Y:S01]  /*5dc0*/  STL [R1+0x4ec], R5 ;  /* 0x0004ec0501007387 */ /* 0x0003e20000100800 */
[----:B------:R-:W-:Y:S01]  /*5dd0*/  UIADD3 UR25, UPT, UPT, UR10, 0x2, URZ ;  /* 0x000000020a197890 */ /* 0x000fe2000fffe0ff */
[----:B------:R-:W-:Y:S01]  /*5de0*/  IMAD R26, R13, R17, R26 ;  /* 0x000000110d1a7224 */ /* 0x000fe200078e021a */
[----:B------:R-:W-:-:S04]  /*5df0*/  UIADD3 UR32, UPT, UPT, UR10, 0x9, URZ ;  /* 0x000000090a207890 */ /* 0x000fc8000fffe0ff */
[----:B------:R-:W-:Y:S01]  /*5e00*/  IABS R29, UR25 ;  /* 0x00000019001d7c13 */ /* 0x000fe20008000000 */
[----:B------:R-:W-:Y:S02]  /*5e10*/  UIADD3 UR26, UPT, UPT, UR10, 0x3, URZ ;  /* 0x000000030a1a7890 */ /* 0x000fe4000fffe0ff */
[----:B------:R-:W-:Y:S02]  /*5e20*/  UIADD3 UR33, UPT, UPT, UR10, 0xa, URZ ;  /* 0x0000000a0a217890 */ /* 0x000fe4000fffe0ff */
[----:B0-----:R-:W-:Y:S02]  /*5e30*/  IMAD.HI.U32 R18, R16, R29, RZ ;  /* 0x0000001d10127227 */ /* 0x001fe400078e00ff */
[----:B------:R-:W-:Y:S02]  /*5e40*/  IABS R28, UR26 ;  /* 0x0000001a001c7c13 */ /* 0x000fe40008000000 */
[----:B------:R-:W-:Y:S01]  /*5e50*/  IMAD.MOV R18, RZ, RZ, -R18 ;  /* 0x000000ffff127224 */ /* 0x000fe200078e0a12 */
[----:B------:R-:W-:Y:S01]  /*5e60*/  IABS R21, UR33 ;  /* 0x0000002100157c13 */ /* 0x000fe20008000000 */
[----:B------:R-:W-:-:S02]  /*5e70*/  UIADD3 UR30, UPT, UPT, UR10, 0x7, URZ ;  /* 0x000000070a1e7890 */ /* 0x000fc4000fffe0ff */
[C---:B------:R-:W-:Y:S02]  /*5e80*/  IMAD R29, R13.reuse, R18, R29 ;  /* 0x000000120d1d7224 */ /* 0x040fe400078e021d */
[----:B------:R-:W-:Y:S01]  /*5e90*/  IMAD.HI.U32 R18, R16, R28, RZ ;  /* 0x0000001c10127227 */ /* 0x000fe200078e00ff */
[----:B------:R-:W-:Y:S01]  /*5ea0*/  UIADD3 UR36, UPT, UPT, UR10, 0xf, URZ ;  /* 0x0000000f0a247890 */ /* 0x000fe2000fffe0ff */
[----:B------:R-:W-:Y:S02]  /*5eb0*/  ISETP.GT.U32.AND P3, PT, R13, R30, PT ;  /* 0x0000001e0d00720c */ /* 0x000fe40003f64070 */
[----:B-1----:R-:W-:Y:S01]  /*5ec0*/  IMAD.MOV.U32 R5, RZ, RZ, R24 ;  /* 0x000000ffff057224 */ /* 0x002fe200078e0018 */
[----:B------:R-:W-:Y:S01]  /*5ed0*/  IABS R24, UR30 ;  /* 0x0000001e00187c13 */ /* 0x000fe20008000000 */
[----:B------:R-:W-:Y:S01]  /*5ee0*/  IMAD.MOV R18, RZ, RZ, -R18 ;  /* 0x000000ffff127224 */ /* 0x000fe200078e0a12 */
[----:B------:R-:W-:-:S03]  /*5ef0*/  UIADD3 UR34, UPT, UPT, UR10, 0xb, URZ ;  /* 0x0000000b0a227890 */ /* 0x000fc6000fffe0ff */
[----:B------:R-:W-:Y:S02]  /*5f00*/  IMAD R28, R13, R18, R28 ;  /* 0x000000120d1c7224 */ /* 0x000fe400078e021c */
[----:B------:R-:W-:Y:S01]  /*5f10*/  IMAD.HI.U32 R18, R16, R24, RZ ;  /* 0x0000001810127227 */ /* 0x000fe200078e00ff */
[----:B------:R-:W-:-:S03]  /*5f20*/  IABS R20, UR34 ;  /* 0x0000002200147c13 */ /* 0x000fc60008000000 */
[----:B------:R-:W-:Y:S02]  /*5f30*/  IMAD.MOV R18, RZ, RZ, -R18 ;  /* 0x000000ffff127224 */ /* 0x000fe400078e0a12 */
[----:B------:R-:W-:Y:S02]  /*5f40*/  @!P3 IMAD.IADD R30, R30, 0x1, -R13 ;  /* 0x000000011e1eb824 */ /* 0x000fe400078e0a0d */
[----:B------:R-:W-:Y:S02]  /*5f50*/  IMAD R24, R13, R18, R24 ;  /* 0x000000120d187224 */ /* 0x000fe400078e0218 */
[----:B------:R-:W-:-:S04]  /*5f60*/  IMAD.HI.U32 R18, R16, R20, RZ ;  /* 0x0000001410127227 */ /* 0x000fc800078e00ff */
[----:B------:R-:W-:-:S04]  /*5f70*/  IMAD.MOV R18, RZ, RZ, -R18 ;  /* 0x000000ffff127224 */ /* 0x000fc800078e0a12 */
[----:B------:R-:W-:Y:S01]  /*5f80*/  IMAD R20, R13, R18, R20 ;  /* 0x000000120d147224 */ /* 0x000fe200078e0214 */
[----:B------:R-:W-:Y:S02]  /*5f90*/  UIADD3 UR31, UPT, UPT, UR10, 0x8, URZ ;  /* 0x000000080a1f7890 */ /* 0x000fe4000fffe0ff */
[----:B------:R-:W-:Y:S01]  /*5fa0*/  UIADD3 UR37, UPT, UPT, UR10, 0xd, URZ ;  /* 0x0000000d0a257890 */ /* 0x000fe2000fffe0ff */
[----:B------:R-:W-:-:S03]  /*5fb0*/  IMAD.MOV.U32 R4, RZ, RZ, R23 ;  /* 0x000000ffff047224 */ /* 0x000fc600078e0017 */
[----:B------:R-:W-:Y:S02]  /*5fc0*/  IABS R23, UR31 ;  /* 0x0000001f00177c13 */ /* 0x000fe40008000000 */
[----:B------:R-:W-:-:S03]  /*5fd0*/  IABS R18, UR37 ;  /* 0x0000002500127c13 */ /* 0x000fc60008000000 */
[----:B------:R-:W-:Y:S01]  /*5fe0*/  IMAD.HI.U32 R19, R16, R23, RZ ;  /* 0x0000001710137227 */ /* 0x000fe200078e00ff */
[----:B------:R-:W-:Y:S02]  /*5ff0*/  UIADD3 UR35, UPT, UPT, UR10, 0xc, URZ ;  /* 0x0000000c0a237890 */ /* 0x000fe4000fffe0ff */
[----:B------:R-:W-:Y:S01]  /*6000*/  UIADD3 UR38, UPT, UPT, UR10, 0xe, URZ ;  /* 0x0000000e0a267890 */ /* 0x000fe2000fffe0ff */
[----:B------:R-:W-:-:S04]  /*6010*/  IMAD.MOV R19, RZ, RZ, -R19 ;  /* 0x000000ffff137224 */ /* 0x000fc800078e0a13 */
[----:B------:R-:W-:Y:S01]  /*6020*/  IMAD R23, R13, R19, R23 ;  /* 0x000000130d177224 */ /* 0x000fe200078e0217 */
[----:B------:R-:W-:-:S05]  /*6030*/  IABS R19, UR35 ;  /* 0x0000002300137c13 */ /* 0x000fca0008000000 */
[----:B------:R-:W-:-:S04]  /*6040*/  IMAD.HI.U32 R33, R16, R19, RZ ;  /* 0x0000001310217227 */ /* 0x000fc800078e00ff */
[----:B------:R-:W-:Y:S01]  /*6050*/  IMAD.MOV R33, RZ, RZ, -R33 ;  /* 0x000000ffff217224 */ /* 0x000fe200078e0a21 */
[----:B------:R-:W-:-:S03]  /*6060*/  PRMT R37, RZ, 0x7610, R37 ;  /* 0x00007610ff257816 */ /* 0x000fc60000000025 */
[----:B------:R-:W-:Y:S01]  /*6070*/  IMAD R19, R13, R33, R19 ;  /* 0x000000210d137224 */ /* 0x000fe200078e0213 */
[----:B---3--:R0:W-:Y:S02]  /*6080*/  STL [R1+0x2c], R6 ;  /* 0x00002c0601007387 */ /* 0x0081e40000100800 */
[----:B0-----:R-:W-:Y:S01]  /*6090*/  IMAD.MOV.U32 R6, RZ, RZ, R25 ;  /* 0x000000ffff067224 */ /* 0x001fe200078e0019 */
[----:B------:R-:W-:-:S05]  /*60a0*/  IABS R25, UR29 ;  /* 0x0000001d00197c13 */ /* 0x000fca0008000000 */
[----:B------:R-:W-:Y:S01]  /*60b0*/  IMAD.HI.U32 R17, R16, R25, RZ ;  /* 0x0000001910117227 */ /* 0x000fe200078e00ff */
[----:B----4-:R0:W-:Y:S03]  /*60c0*/  STL [R1+0x28], R3 ;  /* 0x0000280301007387 */ /* 0x0101e60000100800 */
[----:B------:R-:W-:Y:S02]  /*60d0*/  IMAD.MOV R17, RZ, RZ, -R17 ;  /* 0x000000ffff117224 */ /* 0x000fe400078e0a11 */
[----:B0-----:R-:W-:Y:S01]  /*60e0*/  IMAD.MOV.U32 R3, RZ, RZ, R22 ;  /* 0x000000ffff037224 */ /* 0x001fe200078e0016 */
[----:B------:R-:W-:Y:S01]  /*60f0*/  IABS R22, UR32 ;  /* 0x0000002000167c13 */ /* 0x000fe20008000000 */
[----:B------:R-:W-:-:S04]  /*6100*/  IMAD R25, R13, R17, R25 ;  /* 0x000000110d197224 */ /* 0x000fc800078e0219 */
[----:B------:R-:W-:-:S04]  /*6110*/  IMAD.HI.U32 R17, R16, R22, RZ ;  /* 0x0000001610117227 */ /* 0x000fc800078e00ff */
[----:B------:R-:W-:-:S04]  /*6120*/  IMAD.MOV R17, RZ, RZ, -R17 ;  /* 0x000000ffff117224 */ /* 0x000fc800078e0a11 */
[----:B------:R-:W-:Y:S02]  /*6130*/  IMAD R22, R13, R17, R22 ;  /* 0x000000110d167224 */ /* 0x000fe400078e0216 */
[----:B------:R-:W-:-:S04]  /*6140*/  IMAD.HI.U32 R17, R16, R21, RZ ;  /* 0x0000001510117227 */ /* 0x000fc800078e00ff */
[----:B------:R-:W-:-:S04]  /*6150*/  IMAD.MOV R17, RZ, RZ, -R17 ;  /* 0x000000ffff117224 */ /* 0x000fc800078e0a11 */
[C---:B------:R-:W-:Y:S01]  /*6160*/  IMAD R21, R13.reuse, R17, R21 ;  /* 0x000000110d157224 */ /* 0x040fe200078e0215 */
[----:B------:R-:W-:Y:S02]  /*6170*/  IABS R17, UR36 ;  /* 0x0000002400117c13 */ /* 0x000fe40008000000 */
[----:B------:R-:W-:-:S03]  /*6180*/  ISETP.GT.U32.AND P3, PT, R13, R25, PT ;  /* 0x000000190d00720c */ /* 0x000fc60003f64070 */
[----:B------:R-:W-:-:S04]  /*6190*/  IMAD.HI.U32 R32, R16, R17, RZ ;  /* 0x0000001110207227 */ /* 0x000fc800078e00ff */
[----:B------:R-:W-:-:S04]  /*61a0*/  IMAD.MOV R32, RZ, RZ, -R32 ;  /* 0x000000ffff207224 */ /* 0x000fc800078e0a20 */
[----:B------:R-:W-:Y:S02]  /*61b0*/  IMAD R17, R13, R32, R17 ;  /* 0x000000200d117224 */ /* 0x000fe400078e0211 */
[----:B------:R-:W-:-:S03]  /*61c0*/  @!P3 IMAD.IADD R25, R25, 0x1, -R13 ;  /* 0x000000011919b824 */ /* 0x000fc600078e0a0d */
[C---:B------:R-:W-:Y:S02]  /*61d0*/  ISETP.GT.U32.AND P2, PT, R13.reuse, R17, PT ;  /* 0x000000110d00720c */ /* 0x040fe40003f44070 */
[----:B------:R-:W-:Y:S01]  /*61e0*/  ISETP.GT.U32.AND P3, PT, R13, R20, PT ;  /* 0x000000140d00720c */ /* 0x000fe20003f64070 */
[----:B------:R-:W-:-:S10]  /*61f0*/  IMAD.HI.U32 R32, R16, R18, RZ ;  /* 0x0000001210207227 */ /* 0x000fd400078e00ff */
[--C-:B------:R-:W-:Y:S01]  /*6200*/  @!P2 IMAD.IADD R17, R17, 0x1, -R13.reuse ;  /* 0x000000011111a824 */ /* 0x100fe200078e0a0d */
[----:B------:R-:W-:Y:S01]  /*6210*/  ISETP.GT.U32.AND P2, PT, R13, R26, PT ;  /* 0x0000001a0d00720c */ /* 0x000fe20003f44070 */
[----:B------:R-:W-:-:S03]  /*6220*/  @!P3 IMAD.IADD R20, R20, 0x1, -R13 ;  /* 0x000000011414b824 */ /* 0x000fc600078e0a0d */
[----:B------:R-:W-:Y:S01]  /*6230*/  ISETP.GT.U32.AND P3, PT, R13, R17, PT ;  /* 0x000000110d00720c */ /* 0x000fe20003f64070 */
[----:B------:R-:W-:-:S04]  /*6240*/  IMAD.MOV R32, RZ, RZ, -R32 ;  /* 0x000000ffff207224 */ /* 0x000fc800078e0a20 */
[----:B------:R-:W-:Y:S01]  /*6250*/  IMAD R18, R13, R32, R18 ;  /* 0x000000200d127224 */ /* 0x000fe200078e0212 */
[----:B------:R-:W-:-:S03]  /*6260*/  IABS R32, UR38 ;  /* 0x0000002600207c13 */ /* 0x000fc60008000000 */
[----:B------:R-:W-:Y:S02]  /*6270*/  @!P2 IMAD.IADD R26, R26, 0x1, -R13 ;  /* 0x000000011a1aa824 */ /* 0x000fe400078e0a0d */
[----:B------:R-:W-:-:S04]  /*6280*/  IMAD.HI.U32 R16, R16, R32, RZ ;  /* 0x0000002010107227 */ /* 0x000fc800078e00ff */
[----:B------:R-:W-:Y:S01]  /*6290*/  @!P3 IMAD.IADD R17, R17, 0x1, -R13 ;  /* 0x000000011111b824 */ /* 0x000fe200078e0a0d */
[----:B------:R-:W-:Y:S01]  /*62a0*/  ISETP.GT.U32.AND P3, PT, R13, R26, PT ;  /* 0x0000001a0d00720c */ /* 0x000fe20003f64070 */
[----:B------:R-:W-:-:S04]  /*62b0*/  IMAD.MOV R16, RZ, RZ, -R16 ;  /* 0x000000ffff107224 */ /* 0x000fc800078e0a10 */
[----:B------:R-:W-:Y:S02]  /*62c0*/  IMAD R16, R13, R16, R32 ;  /* 0x000000100d107224 */ /* 0x000fe400078e0220 */
[----:B------:R-:W-:-:S06]  /*62d0*/  VIADD R32, R8, 0xffffffa2 ;  /* 0xffffffa208207836 */ /* 0x000fcc0000000000 */
[----:B------:R-:W-:Y:S01]  /*62e0*/  @!P3 IMAD.IADD R26, R26, 0x1, -R13 ;  /* 0x000000011a1ab824 */ /* 0x000fe200078e0a0d */
[----:B------:R-:W-:Y:S01]  /*62f0*/  ISETP.GE.U32.AND P3, PT, R32, 0x7fffff23, PT ;  /* 0x7fffff232000780c */ /* 0x000fe20003f66070 */
[----:B------:R-:W-:-:S05]  /*6300*/  IMAD R32, R14, 0x5d, RZ ;  /* 0x0000005d0e207824 */ /* 0x000fca00078e02ff */
[----:B------:R-:W-:-:S04]  /*6310*/  IADD3 R8, P6, PT, R32, R0, RZ ;  /* 0x0000000020087210 */ /* 0x000fc80007fde0ff */
[----:B------:R-:W-:-:S03]  /*6320*/  LEA.HI.X.SX32 R9, R32, R2, 0x1, P6 ;  /* 0x0000000220097211 */ /* 0x000fc600030f0eff */
[----:B------:R-:W-:Y:S02]  /*6330*/  @!P3 IMAD.MOV.U32 R32, RZ, RZ, R8 ;  /* 0x000000ffff20b224 */ /* 0x000fe400078e0008 */
[----:B------:R-:W-:-:S05]  /*6340*/  @!P3 IMAD.MOV.U32 R33, RZ, RZ, R9 ;  /* 0x000000ffff21b224 */ /* 0x000fca00078e0009 */
[----:B------:R-:W3:Y:S01]  /*6350*/  @!P3 LDG.E.U8 R37, desc[UR18][R32.64] ;  /* 0x000000122025b981 */ /* 0x000ee2000c1e1100 */
[C---:B------:R-:W-:Y:S02]  /*6360*/  ISETP.GT.U32.AND P0, PT, R13.reuse, R31, PT ;  /* 0x0000001f0d00720c */ /* 0x040fe40003f04070 */
[----:B------:R-:W-:-:S11]  /*6370*/  ISETP.GT.U32.AND P2, PT, R13, R21, PT ;  /* 0x000000150d00720c */ /* 0x000fd60003f44070 */
[--C-:B------:R-:W-:Y:S01]  /*6380*/  @!P0 IMAD.IADD R31, R31, 0x1, -R13.reuse ;  /* 0x000000011f1f8824 */ /* 0x100fe200078e0a0d */
[C---:B------:R-:W-:Y:S02]  /*6390*/  ISETP.GT.U32.AND P0, PT, R13.reuse, R27, PT ;  /* 0x0000001b0d00720c */ /* 0x040fe40003f04070 */
[----:B------:R-:W-:Y:S01]  /*63a0*/  ISETP.GT.U32.AND P4, PT, R13, R28, PT ;  /* 0x0000001c0d00720c */ /* 0x000fe20003f84070 */
[----:B------:R-:W-:Y:S01]  /*63b0*/  @!P2 IMAD.IADD R21, R21, 0x1, -R13 ;  /* 0x000000011515a824 */ /* 0x000fe200078e0a0d */
[C---:B------:R-:W-:Y:S02]  /*63c0*/  ISETP.GT.U32.AND P5, PT, R13.reuse, R29, PT ;  /* 0x0000001d0d00720c */ /* 0x040fe40003fa4070 */
[----:B------:R-:W-:-:S07]  /*63d0*/  ISETP.GT.U32.AND P2, PT, R13, R31, PT ;  /* 0x0000001f0d00720c */ /* 0x000fce0003f44070 */
[--C-:B------:R-:W-:Y:S01]  /*63e0*/  @!P0 IMAD.IADD R27, R27, 0x1, -R13.reuse ;  /* 0x000000011b1b8824 */ /* 0x100fe200078e0a0d */
[C---:B------:R-:W-:Y:S01]  /*63f0*/  ISETP.GT.U32.AND P0, PT, R13.reuse, R22, PT ;  /* 0x000000160d00720c */ /* 0x040fe20003f04070 */
[--C-:B------:R-:W-:Y:S01]  /*6400*/  @!P4 IMAD.IADD R28, R28, 0x1, -R13.reuse ;  /* 0x000000011c1cc824 */ /* 0x100fe200078e0a0d */
[----:B------:R-:W-:Y:S01]  /*6410*/  ISETP.GT.U32.AND P4, PT, R13, R23, PT ;  /* 0x000000170d00720c */ /* 0x000fe20003f84070 */
[--C-:B------:R-:W-:Y:S01]  /*6420*/  @!P5 IMAD.IADD R29, R29, 0x1, -R13.reuse ;  /* 0x000000011d1dd824 */ /* 0x100fe200078e0a0d */
[----:B------:R-:W-:Y:S01]  /*6430*/  ISETP.GT.U32.AND P5, PT, R13, R24, PT ;  /* 0x000000180d00720c */ /* 0x000fe20003fa4070 */
[----:B------:R-:W-:Y:S01]  /*6440*/  @!P2 IMAD.IADD R31, R31, 0x1, -R13 ;  /* 0x000000011f1fa824 */ /* 0x000fe200078e0a0d */
[----:B------:R-:W-:-:S07]  /*6450*/  ISETP.GT.U32.AND P2, PT, R13, R27, PT ;  /* 0x0000001b0d00720c */ /* 0x000fce0003f44070 */
[--C-:B------:R-:W-:Y:S01]  /*6460*/  @!P0 IMAD.IADD R22, R22, 0x1, -R13.reuse ;  /* 0x0000000116168824 */ /* 0x100fe200078e0a0d */
[----:B------:R-:W-:Y:S01]  /*6470*/  ISETP.GT.U32.AND P0, PT, R13, R16, PT ;  /* 0x000000100d00720c */ /* 0x000fe20003f04070 */
[--C-:B------:R-:W-:Y:S01]  /*6480*/  @!P4 IMAD.IADD R23, R23, 0x1, -R13.reuse ;  /* 0x000000011717c824 */ /* 0x100fe200078e0a0d */
[C---:B------:R-:W-:Y:S01]  /*6490*/  ISETP.GT.U32.AND P4, PT, R13.reuse, R18, PT ;  /* 0x000000120d00720c */ /* 0x040fe20003f84070 */
[--C-:B------:R-:W-:Y:S01]  /*64a0*/  @!P5 IMAD.IADD R24, R24, 0x1, -R13.reuse ;  /* 0x000000011818d824 */ /* 0x100fe200078e0a0d */
[----:B------:R-:W-:Y:S01]  /*64b0*/  ISETP.GT.U32.AND P5, PT, R13, R19, PT ;  /* 0x000000130d00720c */ /* 0x000fe20003fa4070 */
[----:B------:R-:W-:Y:S01]  /*64c0*/  @!P2 IMAD.IADD R27, R27, 0x1, -R13 ;  /* 0x000000011b1ba824 */ /* 0x000fe200078e0a0d */
[----:B------:R-:W-:-:S07]  /*64d0*/  ISETP.GT.U32.AND P2, PT, R13, R22, PT ;  /* 0x000000160d00720c */ /* 0x000fce0003f44070 */
[--C-:B------:R-:W-:Y:S01]  /*64e0*/  @!P0 IMAD.IADD R16, R16, 0x1, -R13.reuse ;  /* 0x0000000110108824 */ /* 0x100fe200078e0a0d */
[C---:B------:R-:W-:Y:S01]  /*64f0*/  ISETP.GT.U32.AND P0, PT, R13.reuse, R28, PT ;  /* 0x0000001c0d00720c */ /* 0x040fe20003f04070 */
[--C-:B------:R-:W-:Y:S01]  /*6500*/  @!P4 IMAD.IADD R18, R18, 0x1, -R13.reuse ;  /* 0x000000011212c824 */ /* 0x100fe200078e0a0d */
[----:B------:R-:W-:Y:S01]  /*6510*/  ISETP.GT.U32.AND P4, PT, R13, R29, PT ;  /* 0x0000001d0d00720c */ /* 0x000fe20003f84070 */
[--C-:B------:R-:W-:Y:S01]  /*6520*/  @!P5 IMAD.IADD R19, R19, 0x1, -R13.reuse ;  /* 0x000000011313d824 */ /* 0x100fe200078e0a0d */
[C---:B------:R-:W-:Y:S01]  /*6530*/  ISETP.GT.U32.AND P5, PT, R13.reuse, R30, PT ;  /* 0x0000001e0d00720c */ /* 0x040fe20003fa4070 */
        /* <DEDUP_REMOVED lines=9> */
[----:B------:R-:W-:-:S07]  /*65d0*/  ISETP.LE.AND P2, PT, RZ, UR25, PT ;  /* 0x00000019ff007c0c */ /* 0x000fce000bf43270 */
[--C-:B------:R-:W-:Y:S01]  /*65e0*/  @!P0 IMAD.IADD R23, R23, 0x1, -R13.reuse ;  /* 0x0000000117178824 */ /* 0x100fe200078e0a0d */
[C---:B------:R-:W-:Y:S02]  /*65f0*/  ISETP.GT.U32.AND P0, PT, R13.reuse, R19, PT ;  /* 0x000000130d00720c */ /* 0x040fe40003f04070 */
[C---:B------:R-:W-:Y:S01]  /*6600*/  ISETP.GT.U32.AND P6, PT, R13.reuse, R16, PT ;  /* 0x000000100d00720c */ /* 0x040fe20003fc4070 */
[--C-:B------:R-:W-:Y:S01]  /*6610*/  @!P4 IMAD.IADD R24, R24, 0x1, -R13.reuse ;  /* 0x000000011818c824 */ /* 0x100fe200078e0a0d */
[----:B------:R-:W-:Y:S01]  /*6620*/  ISETP.GT.U32.AND P4, PT, R13, R20, PT ;  /* 0x000000140d00720c */ /* 0x000fe20003f84070 */
[----:B------:R-:W-:Y:S01]  /*6630*/  @!P5 IMAD.IADD R25, R25, 0x1, -R13 ;  /* 0x000000011919d824 */ /* 0x000fe200078e0a0d */
[----:B------:R-:W-:Y:S01]  /*6640*/  ISETP.GT.U32.AND P5, PT, R13, R21, PT ;  /* 0x000000150d00720c */ /* 0x000fe20003fa4070 */
[----:B------:R-:W-:Y:S01]  /*6650*/  @!P2 IMAD.MOV R29, RZ, RZ, -R29 ;  /* 0x000000ffff1da224 */ /* 0x000fe200078e0a1d */
[----:B------:R-:W-:-:S05]  /*6660*/  ISETP.LE.AND P2, PT, RZ, UR30, PT ;  /* 0x0000001eff007c0c */ /* 0x000fca000bf43270 */
[--C-:B------:R-:W-:Y:S01]  /*6670*/  @!P0 IMAD.IADD R19, R19, 0x1, -R13.reuse ;  /* 0x0000000113138824 */ /* 0x100fe200078e0a0d */
[----:B------:R-:W-:Y:S01]  /*6680*/  ISETP.LE.AND P0, PT, RZ, UR10, PT ;  /* 0x0000000aff007c0c */ /* 0x000fe2000bf03270 */
[--C-:B------:R-:W-:Y:S01]  /*6690*/  @!P6 IMAD.IADD R16, R16, 0x1, -R13.reuse ;  /* 0x000000011010e824 */ /* 0x100fe200078e0a0d */
[----:B------:R-:W-:Y:S01]  /*66a0*/  ISETP.LE.AND P6, PT, RZ, UR24, PT ;  /* 0x00000018ff007c0c */ /* 0x000fe2000bfc3270 */
[--C-:B------:R-:W-:Y:S01]  /*66b0*/  @!P4 IMAD.IADD R20, R20, 0x1, -R13.reuse ;  /* 0x000000011414c824 */ /* 0x100fe200078e0a0d */
[----:B------:R-:W-:Y:S01]  /*66c0*/  ISETP.LE.AND P3, PT, RZ, UR26, PT ;  /* 0x0000001aff007c0c */ /* 0x000fe2000bf63270 */
[----:B------:R-:W-:Y:S01]  /*66d0*/  @!P5 IMAD.IADD R21, R21, 0x1, -R13 ;  /* 0x000000011515d824 */ /* 0x000fe200078e0a0d */
[----:B------:R-:W-:Y:S01]  /*66e0*/  ISETP.LE.AND P4, PT, RZ, UR27, PT ;  /* 0x0000001bff007c0c */ /* 0x000fe2000bf83270 */
[----:B------:R-:W-:Y:S01]  /*66f0*/  @!P2 IMAD.MOV R24, RZ, RZ, -R24 ;  /* 0x000000ffff18a224 */ /* 0x000fe200078e0a18 */
[----:B------:R-:W-:Y:S02]  /*6700*/  ISETP.LE.AND P5, PT, RZ, UR28, PT ;  /* 0x0000001cff007c0c */ /* 0x000fe4000bfa3270 */
[----:B------:R-:W-:-:S02]  /*6710*/  ISETP.NE.AND P2, PT, RZ, UR13, PT ;  /* 0x0000000dff007c0c */ /* 0x000fc4000bf45270 */
[----:B------:R-:W-:Y:S01]  /*6720*/  LOP3.LUT R13, RZ, UR13, RZ, 0x33, !PT ;  /* 0x0000000dff0d7c12 */ /* 0x000fe2000f8e33ff */
[----:B------:R-:W-:Y:S01]  /*6730*/  @!P0 IMAD.MOV R31, RZ, RZ, -R31 ;  /* 0x000000ffff1f8224 */ /* 0x000fe200078e0a1f */
[----:B--2---:R-:W-:Y:S01]  /*6740*/  STL [R1+0x30], R10 ;  /* 0x0000300a01007387 */ /* 0x004fe20000100800 */
[----:B------:R-:W-:-:S03]  /*6750*/  @!P6 IMAD.MOV R30, RZ, RZ, -R30 ;  /* 0x000000ffff1ee224 */ /* 0x000fc600078e0a1e */
[----:B------:R0:W-:Y:S01]  /*6760*/  STL [R1+0x384], R8 ;  /* 0x0003840801007387 */ /* 0x0001e20000100800 */
[----:B------:R-:W-:-:S03]  /*6770*/  @!P3 IMAD.MOV R28, RZ, RZ, -R28 ;  /* 0x000000ffff1cb224 */ /* 0x000fc600078e0a1c */
[----:B------:R1:W-:Y:S01]  /*6780*/  STL [R1+0x290], R9 ;  /* 0x0002900901007387 */ /* 0x0003e20000100800 */
[C---:B0-----:R-:W-:Y:S01]  /*6790*/  SEL R8, R13.reuse, R31, !P2 ;  /* 0x0000001f0d087207 */ /* 0x041fe20005000000 */
[----:B------:R-:W-:Y:S01]  /*67a0*/  @!P4 IMAD.MOV R27, RZ, RZ, -R27 ;  /* 0x000000ffff1bc224 */ /* 0x000fe200078e0a1b */
[C---:B-1----:R-:W-:Y:S01]  /*67b0*/  SEL R9, R13.reuse, R30, !P2 ;  /* 0x0000001e0d097207 */ /* 0x042fe20005000000 */
[----:B------:R-:W-:Y:S01]  /*67c0*/  @!P5 IMAD.MOV R26, RZ, RZ, -R26 ;  /* 0x000000ffff1ad224 */ /* 0x000fe200078e0a1a */
[C---:B------:R-:W-:Y:S01]  /*67d0*/  SEL R10, R13.reuse, R28, !P2 ;  /* 0x0000001c0d0a7207 */ /* 0x040fe20005000000 */
[----:B---3--:R-:W-:Y:S04]  /*67e0*/  STL [R1+0x6c0], R37 ;  /* 0x0006c02501007387 */ /* 0x008fe80000100800 */
[----:B------:R0:W-:Y:S04]  /*67f0*/  STL [R1+0x30c], R8 ;  /* 0x00030c0801007387 */ /* 0x0001e80000100800 */
[----:B------:R1:W-:Y:S01]  /*6800*/  STL [R1+0x308], R9 ;  /* 0x0003080901007387 */ /* 0x0003e20000100800 */
[----:B0-----:R-:W-:-:S02]  /*6810*/  SEL R8, R13, R29, !P2 ;  /* 0x0000001d0d087207 */ /* 0x001fc40005000000 */
[----:B-1----:R-:W-:-:S03]  /*6820*/  SEL R9, R13, R27, !P2 ;  /* 0x0000001b0d097207 */ /* 0x002fc60005000000 */
[----:B------:R0:W-:Y:S04]  /*6830*/  STL [R1+0x304], R8 ;  /* 0x0003040801007387 */ /* 0x0001e80000100800 */
[----:B------:R1:W-:Y:S01]  /*6840*/  STL [R1+0x18c], R10 ;  /* 0x00018c0a01007387 */ /* 0x0003e20000100800 */
[----:B0-----:R-:W-:-:S03]  /*6850*/  SEL R8, R13, R26, !P2 ;  /* 0x0000001a0d087207 */ /* 0x001fc60005000000 */
[----:B------:R0:W-:Y:S04]  /*6860*/  STL [R1+0x188], R9 ;  /* 0x0001880901007387 */ /* 0x0001e80000100800 */
[----:B------:R2:W-:Y:S04]  /*6870*/  STL [R1+0x184], R8 ;  /* 0x0001840801007387 */ /* 0x0005e80000100800 */
[----:B------:R-:W3:Y:S01]  /*6880*/  LDL.LU R31, [R1+0x160] ;  /* 0x00016000011f7983 */ /* 0x000ee20000300800 */
[----:B------:R-:W-:Y:S02]  /*6890*/  ISETP.LE.AND P0, PT, RZ, UR29, PT ;  /* 0x0000001dff007c0c */ /* 0x000fe4000bf03270 */
[----:B------:R-:W-:Y:S01]  /*68a0*/  ISETP.LE.AND P3, PT, RZ, UR31, PT ;  /* 0x0000001fff007c0c */ /* 0x000fe2000bf63270 */
[----:B------:R-:W4:Y:S01]  /*68b0*/  LDL.LU R37, [R1+0x15c] ;  /* 0x00015c0001257983 */ /* 0x000f220000300800 */
[----:B------:R-:W-:-:S02]  /*68c0*/  ISETP.LE.AND P4, PT, RZ, UR32, PT ;  /* 0x00000020ff007c0c */ /* 0x000fc4000bf83270 */
[----:B------:R-:W-:Y:S01]  /*68d0*/  ISETP.LE.AND P5, PT, RZ, UR33, PT ;  /* 0x00000021ff007c0c */ /* 0x000fe2000bfa3270 */
[----:B------:R-:W4:Y:S06]  /*68e0*/  LDL.LU R33, [R1+0x13c] ;  /* 0x00013c0001217983 */ /* 0x000f2c0000300800 */
[----:B------:R-:W-:Y:S01]  /*68f0*/  @!P0 IMAD.MOV R25, RZ, RZ, -R25 ;  /* 0x000000ffff198224 */ /* 0x000fe200078e0a19 */
[----:B------:R-:W-:Y:S01]  /*6900*/  ISETP.LE.AND P0, PT, RZ, UR34, PT ;  /* 0x00000022ff007c0c */ /* 0x000fe2000bf03270 */
[----:B------:R-:W-:Y:S01]  /*6910*/  @!P3 IMAD.MOV R23, RZ, RZ, -R23 ;  /* 0x000000ffff17b224 */ /* 0x000fe200078e0a17 */
[----:B------:R-:W-:Y:S01]  /*6920*/  ISETP.LE.AND P3, PT, RZ, UR35, PT ;  /* 0x00000023ff007c0c */ /* 0x000fe2000bf63270 */
[----:B------:R-:W-:Y:S01]  /*6930*/  @!P4 IMAD.MOV R22, RZ, RZ, -R22 ;  /* 0x000000ffff16c224 */ /* 0x000fe200078e0a16 */
[----:B------:R-:W-:Y:S01]  /*6940*/  ISETP.LE.AND P4, PT, RZ, UR37, PT ;  /* 0x00000025ff007c0c */ /* 0x000fe2000bf83270 */
[----:B------:R-:W-:Y:S01]  /*6950*/  @!P5 IMAD.MOV R21, RZ, RZ, -R21 ;  /* 0x000000ffff15d224 */ /* 0x000fe200078e0a15 */
[----:B------:R-:W-:-:S02]  /*6960*/  ISETP.LE.AND P5, PT, RZ, UR38, PT ;  /* 0x00000026ff007c0c */ /* 0x000fc4000bfa3270 */
[C---:B------:R-:W-:Y:S02]  /*6970*/  SEL R12, R13.reuse, R25, !P2 ;  /* 0x000000190d0c7207 */ /* 0x040fe40005000000 */
[C---:B------:R-:W-:Y:S02]  /*6980*/  SEL R11, R13.reuse, R24, !P2 ;  /* 0x000000180d0b7207 */ /* 0x040fe40005000000 */
[C---:B-1----:R-:W-:Y:S01]  /*6990*/  SEL R10, R13.reuse, R23, !P2 ;  /* 0x000000170d0a7207 */ /* 0x042fe20005000000 */
[----:B------:R-:W-:Y:S02]  /*69a0*/  @!P0 IMAD.MOV R20, RZ, RZ, -R20 ;  /* 0x000000ffff148224 */ /* 0x000fe400078e0a14 */
[----:B------:R-:W-:Y:S01]  /*69b0*/  @!P3 IMAD.MOV R19, RZ, RZ, -R19 ;  /* 0x000000ffff13b224 */ /* 0x000fe200078e0a13 */
[----:B------:R-:W-:Y:S01]  /*69c0*/  STL [R1+0x694], R12 ;  /* 0x0006940c01007387 */ /* 0x000fe20000100800 */
[----:B------:R-:W-:Y:S01]  /*69d0*/  @!P4 IMAD.MOV R18, RZ, RZ, -R18 ;  /* 0x000000ffff12c224 */ /* 0x000fe200078e0a12 */
[C---:B0-----:R-:W-:Y:S01]  /*69e0*/  SEL R9, R13.reuse, R22, !P2 ;  /* 0x000000160d097207 */ /* 0x041fe20005000000 */
[----:B------:R-:W-:Y:S01]  /*69f0*/  @!P5 IMAD.MOV R16, RZ, RZ, -R16 ;  /* 0x000000ffff10d224 */ /* 0x000fe200078e0a10 */
[----:B------:R-:W-:Y:S01]  /*6a00*/  STL [R1+0x6c4], R12 ;  /* 0x0006c40c01007387 */ /* 0x000fe20000100800 */
[----:B------:R-:W-:Y:S01]  /*6a10*/  IMAD.MOV.U32 R15, RZ, RZ, R7 ;  /* 0x000000ffff0f7224 */ /* 0x000fe200078e0007 */
[C---:B--2---:R-:W-:Y:S01]  /*6a20*/  SEL R8, R13.reuse, R21, !P2 ;  /* 0x000000150d087207 */ /* 0x044fe20005000000 */
[----:B------:R-:W-:Y:S01]  /*6a30*/  IMAD.MOV.U32 R28, RZ, RZ, R6 ;  /* 0x000000ffff1c7224 */ /* 0x000fe200078e0006 */
[----:B------:R-:W-:Y:S01]  /*6a40*/  STL [R1+0x69c], R11 ;  /* 0x00069c0b01007387 */ /* 0x000fe20000100800 */
[C---:B------:R-:W-:Y:S01]  /*6a50*/  SEL R7, R13.reuse, R20, !P2 ;  /* 0x000000140d077207 */ /* 0x040fe20005000000 */
[----:B------:R-:W-:Y:S01]  /*6a60*/  IMAD.MOV.U32 R29, RZ, RZ, R5 ;  /* 0x000000ffff1d7224 */ /* 0x000fe200078e0005 */
[C---:B------:R-:W-:Y:S01]  /*6a70*/  SEL R6, R13.reuse, R19, !P2 ;  /* 0x000000130d067207 */ /* 0x040fe20005000000 */
[----:B------:R-:W-:Y:S01]  /*6a80*/  IMAD.MOV.U32 R30, RZ, RZ, R4 ;  /* 0x000000ffff1e7224 */ /* 0x000fe200078e0004 */
[----:B------:R-:W-:Y:S01]  /*6a90*/  STL [R1+0x6a0], R10 ;  /* 0x0006a00a01007387 */ /* 0x000fe20000100800 */
[----:B------:R-:W-:-:S02]  /*6aa0*/  SEL R5, R13, R18, !P2 ;  /* 0x000000120d057207 */ /* 0x000fc40005000000 */
[----:B------:R-:W-:Y:S01]  /*6ab0*/  SEL R4, R13, R16, !P2 ;  /* 0x000000100d047207 */ /* 0x000fe20005000000 */
[----:B------:R-:W-:Y:S04]  /*6ac0*/  STL.64 [R1+0x6f0], R10 ;  /* 0x0006f00a01007387 */ /* 0x000fe80000100a00 */
[----:B------:R-:W-:Y:S04]  /*6ad0*/  STL [R1+0x6a4], R9 ;  /* 0x0006a40901007387 */ /* 0x000fe80000100800 */
[----:B------:R-:W-:Y:S04]  /*6ae0*/  STL [R1+0x6a8], R8 ;  /* 0x0006a80801007387 */ /* 0x000fe80000100800 */
[----:B------:R-:W-:Y:S04]  /*6af0*/  STL [R1+0x6ac], R7 ;  /* 0x0006ac0701007387 */ /* 0x000fe80000100800 */
[----:B------:R-:W-:Y:S04]  /*6b00*/  STL [R1+0x6b0], R6 ;  /* 0x0006b00601007387 */ /* 0x000fe80000100800 */
[----:B------:R0:W-:Y:S01]  /*6b10*/  STL.64 [R1+0x6b8], R4 ;  /* 0x0006b80401007387 */ /* 0x0001e20000100a00 */
[----:B------:R-:W-:Y:S01]  /*6b20*/  ISETP.LE.AND P0, PT, RZ, UR36, PT ;  /* 0x00000024ff007c0c */ /* 0x000fe2000bf03270 */
[----:B0-----:R-:W0:-:S12]  /*6b30*/  LDC R5, c[0x0][0x3a0] ;  /* 0x0000e800ff057b82 */ /* 0x001e180000000800 */
[----:B------:R-:W-:Y:S02]  /*6b40*/  @!P0 IMAD.MOV R17, RZ, RZ, -R17 ;  /* 0x000000ffff118224 */ /* 0x000fe400078e0a11 */
[----:B------:R-:W-:-:S03]  /*6b50*/  IMAD.MOV.U32 R25, RZ, RZ, R3 ;  /* 0x000000ffff197224 */ /* 0x000fc600078e0003 */
[----:B------:R-:W-:Y:S01]  /*6b60*/  SEL R3, R13, R17, !P2 ;  /* 0x000000110d037207 */ /* 0x000fe20005000000 */
[----:B------:R-:W1:Y:S01]  /*6b70*/  S2R R6, SR_TID.X ;  /* 0x0000000000067919 */ /* 0x000e620000002100 */
[----:B0-----:R-:W-:-:S05]  /*6b80*/  VIADD R13, R5, 0xffffff9a ;  /* 0xffffff9a050d7836 */ /* 0x001fca0000000000 */
[----:B------:R-:W-:Y:S01]  /*6b90*/  ISETP.GE.U32.AND P0, PT, R13, 0x7fffff1b, PT ;  /* 0x7fffff1b0d00780c */ /* 0x000fe20003f06070 */
[----:B------:R-:W-:-:S05]  /*6ba0*/  IMAD R13, R14, 0x65, RZ ;  /* 0x000000650e0d7824 */ /* 0x000fca00078e02ff */
[----:B------:R-:W-:-:S04]  /*6bb0*/  IADD3 R4, P2, PT, R13, R0, RZ ;  /* 0x000000000d047210 */ /* 0x000fc80007f5e0ff */
[----:B------:R-:W-:Y:S02]  /*6bc0*/  LEA.HI.X.SX32 R10, R13, R2, 0x1, P2 ;  /* 0x000000020d0a7211 */ /* 0x000fe400010f0eff */
[----:B------:R-:W-:Y:S01]  /*6bd0*/  PRMT R16, RZ, 0x7610, R16 ;  /* 0x00007610ff107816 */ /* 0x000fe20000000010 */
[----:B------:R-:W-:Y:S02]  /*6be0*/  @!P0 IMAD.MOV.U32 R18, RZ, RZ, R4 ;  /* 0x000000ffff128224 */ /* 0x000fe400078e0004 */
[----:B------:R-:W-:Y:S02]  /*6bf0*/  @!P0 IMAD.MOV.U32 R19, RZ, RZ, R10 ;  /* 0x000000ffff138224 */ /* 0x000fe400078e000a */
[----:B------:R-:W-:-:S03]  /*6c00*/  VIADD R13, R5, 0xffffff92 ;  /* 0xffffff92050d7836 */ /* 0x000fc60000000000 */
[----:B------:R0:W2:Y:S02]  /*6c10*/  @!P0 LDG.E.U8 R16, desc[UR18][R18.64] ;  /* 0x0000001212108981 */ /* 0x0000a4000c1e1100 */
[----:B------:R-:W-:Y:S01]  /*6c20*/  ISETP.GE.U32.AND P0, PT, R13, 0x7fffff13, PT ;  /* 0x7fffff130d00780c */ /* 0x000fe20003f06070 */
[----:B------:R-:W-:Y:S01]  /*6c30*/  IMAD R13, R14, 0x6d, RZ ;  /* 0x0000006d0e0d7824 */ /* 0x000fe200078e02ff */
[----:B------:R0:W-:Y:S01]  /*6c40*/  STL [R1+0x2a8], R4 ;  /* 0x0002a80401007387 */ /* 0x0001e20000100800 */
[----:B------:R-:W-:-:S04]  /*6c50*/  @!UP1 UIADD3 UR4, UPT, UPT, -UR14, 0x100000, URZ ;  /* 0x001000000e049890 */ /* 0x000fc8000fffe1ff */
[----:B------:R-:W-:Y:S02]  /*6c60*/  @!UP1 USHF.L.U32 UR5, UR4, 0xb, URZ ;  /* 0x0000000b04059899 */ /* 0x000fe400080006ff */
[----:B------:R-:W-:Y:S01]  /*6c70*/  @!UP1 USHF.L.U32 UR4, UR4, 0x1, URZ ;  /* 0x0000000104049899 */ /* 0x000fe200080006ff */
[----:B------:R0:W-:Y:S01]  /*6c80*/  STL [R1+0x2a4], R10 ;  /* 0x0002a40a01007387 */ /* 0x0001e20000100800 */
[----:B------:R-:W-:Y:S01]  /*6c90*/  VIADD R17, R5, 0xffffff8a ;  /* 0xffffff8a05117836 */ /* 0x000fe20000000000 */
[----:B------:R-:W-:Y:S01]  /*6ca0*/  VOTEU.ALL UP2, P1 ;  /* 0x0000000000ff7886 */ /* 0x000fe20000840000 */
[----:B-1----:R-:W-:Y:S01]  /*6cb0*/  LOP3.LUT R6, R6, 0x7f, RZ, 0xc0, !PT ;  /* 0x0000007f06067812 */ /* 0x002fe200078ec0ff */
[----:B------:R-:W2:Y:S01]  /*6cc0*/  LDL.LU R27, [R1+0x154] ;  /* 0x00015400011b7983 */ /* 0x000ea20000300800 */
[----:B0-----:R-:W-:-:S06]  /*6cd0*/  IADD3 R4, P2, PT, R13, R0, RZ ;  /* 0x000000000d047210 */ /* 0x001fcc0007f5e0ff */
[----:B------:R0:W1:Y:S01]  /*6ce0*/  @!UP2 SYNCS.EXCH.64 URZ, [UR7+0x9008], UR4 ;  /* 0x0090080407ffa5b2 */ /* 0x0000620008000100 */
[----:B------:R-:W-:Y:S01]  /*6cf0*/  LEA.HI.X.SX32 R10, R13, R2, 0x1, P2 ;  /* 0x000000020d0a7211 */ /* 0x000fe200010f0eff */
[----:B------:R-:W-:Y:S01]  /*6d00*/  @!P0 IMAD.MOV.U32 R18, RZ, RZ, R4 ;  /* 0x000000ffff128224 */ /* 0x000fe200078e0004 */
[----:B------:R-:W-:-:S03]  /*6d10*/  PRMT R13, RZ, 0x7610, R13 ;  /* 0x00007610ff0d7816 */ /* 0x000fc6000000000d */
[----:B------:R-:W-:Y:S01]  /*6d20*/  @!P0 IMAD.MOV.U32 R19, RZ, RZ, R10 ;  /* 0x000000ffff138224 */ /* 0x000fe200078e000a */
[----:B------:R0:W-:Y:S04]  /*6d30*/  STS.U8 [R6+UR7], R28 ;  /* 0x0000001c06007988 */ /* 0x0001e80008000007 */
[----:B------:R1:W2:Y:S01]  /*6d40*/  @!P0 LDG.E.U8 R13, desc[UR18][R18.64] ;  /* 0x00000012120d8981 */ /* 0x0002a2000c1e1100 */
[----:B------:R-:W-:Y:S01]  /*6d50*/  ISETP.GE.U32.AND P0, PT, R17, 0x7fffff0b, PT ;  /* 0x7fffff0b1100780c */ /* 0x000fe20003f06070 */
[----:B------:R-:W-:Y:S01]  /*6d60*/  IMAD R17, R14, 0x75, RZ ;  /* 0x000000750e117824 */ /* 0x000fe200078e02ff */
[----:B------:R-:W-:Y:S01]  /*6d70*/  PRMT R26, RZ, 0x7610, R26 ;  /* 0x00007610ff1a7816 */ /* 0x000fe2000000001a */
[----:B------:R1:W-:Y:S01]  /*6d80*/  STS.U8 [R6+UR7+0x400], R29 ;  /* 0x0004001d06007988 */ /* 0x0003e20008000007 */
[----:B------:R-:W-:Y:S01]  /*6d90*/  PRMT R32, RZ, 0x7610, R32 ;  /* 0x00007610ff207816 */ /* 0x000fe20000000020 */
[----:B0-----:R-:W0:Y:S02]  /*6da0*/  LDCU UR4, c[0x0][0x3b0] ;  /* 0x00007600ff0477ac */ /* 0x001e240008000800 */
[----:B------:R-:W2:Y:S01]  /*6db0*/  LDL.LU R28, [R1+0x148] ;  /* 0x00014800011c7983 */ /* 0x000ea20000300800 */
[----:B------:R-:W-:Y:S01]  /*6dc0*/  PRMT R7, RZ, 0x7610, R7 ;  /* 0x00007610ff077816 */ /* 0x000fe20000000007 */
[----:B------:R-:W0:Y:S02]  /*6dd0*/  LDCU UR5, c[0x0][0x3b0] ;  /* 0x00007600ff0577ac */ /* 0x000e240008000800 */
[----:B-1----:R-:W2:Y:S04]  /*6de0*/  LDL.LU R29, [R1+0x144] ;  /* 0x00014400011d7983 */ /* 0x002ea80000300800 */
[----:B------:R1:W-:Y:S04]  /*6df0*/  STL [R1+0x2c0], R4 ;  /* 0x0002c00401007387 */ /* 0x0003e80000100800 */
[----:B------:R0:W-:Y:S01]  /*6e00*/  STL [R1+0x2bc], R10 ;  /* 0x0002bc0a01007387 */ /* 0x0001e20000100800 */
[----:B-1----:R-:W-:-:S04]  /*6e10*/  IADD3 R4, P2, PT, R17, R0, RZ ;  /* 0x0000000011047210 */ /* 0x002fc80007f5e0ff */
[----:B0-----:R-:W-:Y:S01]  /*6e20*/  LEA.HI.X.SX32 R10, R17, R2, 0x1, P2 ;  /* 0x00000002110a7211 */ /* 0x001fe200010f0eff */
[----:B------:R-:W-:Y:S01]  /*6e30*/  @!P0 IMAD.MOV.U32 R20, RZ, RZ, R4 ;  /* 0x000000ffff148224 */ /* 0x000fe200078e0004 */
[----:B------:R-:W-:Y:S01]  /*6e40*/  PRMT R18, RZ, 0x7610, R18 ;  /* 0x00007610ff127816 */ /* 0x000fe20000000012 */
[----:B------:R-:W-:Y:S02]  /*6e50*/  VIADD R17, R5, 0xffffff82 ;  /* 0xffffff8205117836 */ /* 0x000fe40000000000 */
[----:B------:R-:W-:Y:S01]  /*6e60*/  @!P0 IMAD.MOV.U32 R21, RZ, RZ, R10 ;  /* 0x000000ffff158224 */ /* 0x000fe200078e000a */
[----:B------:R-:W-:Y:S04]  /*6e70*/  STS.U8 [R6+UR7+0x800], R25 ;  /* 0x0008001906007988 */ /* 0x000fe80008000007 */
[----:B------:R0:W2:Y:S01]  /*6e80*/  @!P0 LDG.E.U8 R18, desc[UR18][R20.64] ;  /* 0x0000001214128981 */ /* 0x0000a2000c1e1100 */
[----:B------:R-:W-:Y:S01]  /*6e90*/  ISETP.GE.U32.AND P0, PT, R17, 0x7fffff03, PT ;  /* 0x7fffff031100780c */ /* 0x000fe20003f06070 */
[----:B------:R-:W-:-:S02]  /*6ea0*/  IMAD R17, R14, 0x7d, RZ ;  /* 0x0000007d0e117824 */ /* 0x000fc400078e02ff */
[----:B------:R1:W-:Y:S04]  /*6eb0*/  STS.U8 [R6+UR7+0xc00], R30 ;  /* 0x000c001e06007988 */ /* 0x0003e80008000007 */
[----:B------:R0:W-:Y:S04]  /*6ec0*/  STS.U8 [R6+UR7+0x1000], R15 ;  /* 0x0010000f06007988 */ /* 0x0001e80008000007 */
[----:B-1----:R-:W2:Y:S04]  /*6ed0*/  LDL.LU R30, [R1+0x140] ;  /* 0x00014000011e7983 */ /* 0x002ea80000300800 */
[----:B0-----:R-:W2:Y:S04]  /*6ee0*/  LDL.LU R15, [R1+0x134] ;  /* 0x00013400010f7983 */ /* 0x001ea80000300800 */
[----:B---3--:R0:W-:Y:S04]  /*6ef0*/  STS.U8 [R6+UR7+0x1400], R31 ;  /* 0x0014001f06007988 */ /* 0x0081e80008000007 */
[----:B0-----:R-:W3:Y:S04]  /*6f00*/  LDL.LU R31, [R1+0x130] ;  /* 0x00013000011f7983 */ /* 0x001ee80000300800 */
[----:B------:R0:W-:Y:S04]  /*6f10*/  STL [R1+0x2d8], R4 ;  /* 0x0002d80401007387 */ /* 0x0001e80000100800 */
[----:B------:R1:W-:Y:S01]  /*6f20*/  STL [R1+0x2d4], R10 ;  /* 0x0002d40a01007387 */ /* 0x0003e20000100800 */
[----:B0-----:R-:W-:-:S04]  /*6f30*/  IADD3 R4, P2, PT, R17, R0, RZ ;  /* 0x0000000011047210 */ /* 0x001fc80007f5e0ff */
[----:B-1----:R-:W-:Y:S01]  /*6f40*/  LEA.HI.X.SX32 R10, R17, R2, 0x1, P2 ;  /* 0x00000002110a7211 */ /* 0x002fe200010f0eff */
[----:B------:R-:W-:Y:S01]  /*6f50*/  @!P0 IMAD.MOV.U32 R20, RZ, RZ, R4 ;  /* 0x000000ffff148224 */ /* 0x000fe200078e0004 */
[----:B------:R-:W-:-:S03]  /*6f60*/  PRMT R17, RZ, 0x7610, R17 ;  /* 0x00007610ff117816 */ /* 0x000fc60000000011 */
[----:B------:R-:W-:-:S05]  /*6f70*/  @!P0 IMAD.MOV.U32 R21, RZ, RZ, R10 ;  /* 0x000000ffff158224 */ /* 0x000fca00078e000a */
[----:B------:R0:W3:Y:S01]  /*6f80*/  @!P0 LDG.E.U8 R17, desc[UR18][R20.64] ;  /* 0x0000001214118981 */ /* 0x0000e2000c1e1100 */
[----:B------:R-:W-:-:S03]  /*6f90*/  VIADD R19, R5, 0xfffffff9 ;  /* 0xfffffff905137836 */ /* 0x000fc60000000000 */
[----:B----4-:R1:W-:Y:S02]  /*6fa0*/  STS.U8 [R6+UR7+0x1800], R37 ;  /* 0x0018002506007988 */ /* 0x0103e40008000007 */
[----:B------:R-:W-:Y:S01]  /*6fb0*/  ISETP.GE.U32.AND P0, PT, R19, 0x7fffff7a, PT ;  /* 0x7fffff7a1300780c */ /* 0x000fe20003f06070 */
[----:B------:R-:W-:Y:S01]  /*6fc0*/  IMAD R19, R14, 0x6, RZ ;  /* 0x000000060e137824 */ /* 0x000fe200078e02ff */
[----:B------:R4:W-:Y:S04]  /*6fd0*/  STS.U8 [R6+UR7+0x1c00], R33 ;  /* 0x001c002106007988 */ /* 0x0009e80008000007 */
[----:B-1----:R-:W3:Y:S04]  /*6fe0*/  LDL.LU R37, [R1+0x138] ;  /* 0x0001380001257983 */ /* 0x002ee80000300800 */
[----:B----4-:R-:W4:Y:S01]  /*6ff0*/  LDL.LU R33, [R1+0x124] ;  /* 0x0001240001217983 */ /* 0x010f220000300800 */
[----:B0-----:R-:W-:-:S03]  /*7000*/  PRMT R20, RZ, 0x7610, R20 ;  /* 0x00007610ff147816 */ /* 0x001fc60000000014 */
[----:B--2---:R-:W-:Y:S04]  /*7010*/  STS.U8 [R6+UR7+0x2000], R27 ;  /* 0x0020001b06007988 */ /* 0x004fe80008000007 */
[----:B------:R0:W-:Y:S04]  /*7020*/  STS.U8 [R6+UR7+0x2400], R28 ;  /* 0x0024001c06007988 */ /* 0x0001e80008000007 */
[----:B------:R1:W-:Y:S04]  /*7030*/  STS.U8 [R6+UR7+0x2800], R29 ;  /* 0x0028001d06007988 */ /* 0x0003e80008000007 */
[----:B0-----:R-:W2:Y:S04]  /*7040*/  LDL.LU R28, [R1+0x120] ;  /* 0x00012000011c7983 */ /* 0x001ea80000300800 */
[----:B-1----:R-:W2:Y:S04]  /*7050*/  LDL.LU R29, [R1+0x11c] ;  /* 0x00011c00011d7983 */ /* 0x002ea80000300800 */
[----:B------:R0:W-:Y:S04]  /*7060*/  STL [R1+0x2f0], R4 ;  /* 0x0002f00401007387 */ /* 0x0001e80000100800 */
[----:B------:R1:W-:Y:S01]  /*7070*/  STL [R1+0x2ec], R10 ;  /* 0x0002ec0a01007387 */ /* 0x0003e20000100800 */
[----:B0-----:R-:W-:-:S04]  /*7080*/  IADD3 R4, P2, PT, R19, R0, RZ ;  /* 0x0000000013047210 */ /* 0x001fc80007f5e0ff */
[----:B-1----:R-:W-:Y:S01]  /*7090*/  LEA.HI.X.SX32 R10, R19, R2, 0x1, P2 ;  /* 0x00000002130a7211 */ /* 0x002fe200010f0eff */
[----:B------:R-:W-:Y:S02]  /*70a0*/  @!P0 IMAD.MOV.U32 R22, RZ, RZ, R4 ;  /* 0x000000ffff168224 */ /* 0x000fe400078e0004 */
[----:B------:R-:W-:Y:S02]  /*70b0*/  VIADD R19, R5, 0xfffffff1 ;  /* 0xfffffff105137836 */ /* 0x000fe40000000000 */
[----:B------:R-:W-:-:S05]  /*70c0*/  @!P0 IMAD.MOV.U32 R23, RZ, RZ, R10 ;  /* 0x000000ffff178224 */ /* 0x000fca00078e000a */
[----:B------:R0:W2:Y:S01]  /*70d0*/  @!P0 LDG.E.U8 R20, desc[UR18][R22.64] ;  /* 0x0000001216148981 */ /* 0x0000a2000c1e1100 */
[----:B------:R-:W-:Y:S01]  /*70e0*/  ISETP.GE.U32.AND P0, PT, R19, 0x7fffff72, PT ;  /* 0x7fffff721300780c */ /* 0x000fe20003f06070 */
[----:B------:R-:W-:Y:S02]  /*70f0*/  IMAD R19, R14, 0xe, RZ ;  /* 0x0000000e0e137824 */ /* 0x000fe400078e02ff */
[----:B------:R-:W-:Y:S04]  /*7100*/  STS.U8 [R6+UR7+0x2c00], R30 ;  /* 0x002c001e06007988 */ /* 0x000fe80008000007 */
[----:B------:R1:W-:Y:S04]  /*7110*/  STS.U8 [R6+UR7+0x3000], R15 ;  /* 0x0030000f06007988 */ /* 0x0003e80008000007 */
[----:B---3--:R-:W-:Y:S04]  /*7120*/  STL.64 [R1+0x6c8], R16 ;  /* 0x0006c81001007387 */ /* 0x008fe80000100a00 */
[----:B------:R-:W3:Y:S04]  /*7130*/  LDL.LU R27, [R1+0x128] ;  /* 0x00012800011b7983 */ /* 0x000ee80000300800 */
[----:B-1----:R-:W3:Y:S04]  /*7140*/  LDL.LU R15, [R1+0x118] ;  /* 0x00011800010f7983 */ /* 0x002ee80000300800 */
[----:B------:R-:W3:Y:S04]  /*7150*/  LDL.LU R30, [R1+0x10c] ;  /* 0x00010c00011e7983 */ /* 0x000ee80000300800 */
[----:B------:R-:W-:Y:S04]  /*7160*/  STL [R1+0x190], R4 ;  /* 0x0001900401007387 */ /* 0x000fe80000100800 */
[----:B------:R1:W-:Y:S02]  /*7170*/  STL [R1+0x1c], R10 ;  /* 0x00001c0a01007387 */ /* 0x0003e40000100800 */
[----:B-1----:R-:W-:-:S04]  /*7180*/  IADD3 R10, P2, PT, R19, R0, RZ ;  /* 0x00000000130a7210 */ /* 0x002fc80007f5e0ff */
[----:B------:R-:W-:Y:S01]  /*7190*/  LEA.HI.X.SX32 R11, R19, R2, 0x1, P2 ;  /* 0x00000002130b7211 */ /* 0x000fe200010f0eff */
[----:B0-----:R-:W-:Y:S01]  /*71a0*/  @!P0 IMAD.MOV.U32 R22, RZ, RZ, R10 ;  /* 0x000000ffff168224 */ /* 0x001fe200078e000a */
[----:B------:R-:W-:-:S03]  /*71b0*/  PRMT R19, RZ, 0x7610, R19 ;  /* 0x00007610ff137816 */ /* 0x000fc60000000013 */
[----:B------:R-:W-:-:S05]  /*71c0*/  @!P0 IMAD.MOV.U32 R23, RZ, RZ, R11 ;  /* 0x000000ffff178224 */ /* 0x000fca00078e000b */
[----:B------:R0:W3:Y:S01]  /*71d0*/  @!P0 LDG.E.U8 R19, desc[UR18][R22.64] ;  /* 0x0000001216138981 */ /* 0x0000e2000c1e1100 */
[----:B------:R-:W-:-:S03]  /*71e0*/  VIADD R21, R5, 0xffffffe9 ;  /* 0xffffffe905157836 */ /* 0x000fc60000000000 */
[----:B------:R1:W-:Y:S02]  /*71f0*/  STS.U8 [R6+UR7+0x3400], R31 ;  /* 0x0034001f06007988 */ /* 0x0003e40008000007 */
[----:B------:R-:W-:Y:S01]  /*7200*/  ISETP.GE.U32.AND P0, PT, R21, 0x7fffff6a, PT ;  /* 0x7fffff6a1500780c */ /* 0x000fe20003f06070 */
[----:B------:R-:W-:Y:S01]  /*7210*/  IMAD R21, R14, 0x16, RZ ;  /* 0x000000160e157824 */ /* 0x000fe200078e02ff */
[----:B------:R0:W-:Y:S04]  /*7220*/  STS.U8 [R6+UR7+0x3800], R37 ;  /* 0x0038002506007988 */ /* 0x0001e80008000007 */
[----:B----4-:R4:W-:Y:S04]  /*7230*/  STS.U8 [R6+UR7+0x3c00], R33 ;  /* 0x003c002106007988 */ /* 0x0109e80008000007 */
[----:B-1----:R-:W3:Y:S04]  /*7240*/  LDL.LU R31, [R1+0x114] ;  /* 0x00011400011f7983 */ /* 0x002ee80000300800 */
[----:B0-----:R-:W3:Y:S04]  /*7250*/  LDL.LU R37, [R1+0x110] ;  /* 0x0001100001257983 */ /* 0x001ee80000300800 */
[----:B----4-:R-:W4:Y:S04]  /*7260*/  LDL.LU R33, [R1+0x104] ;  /* 0x0001040001217983 */ /* 0x010f280000300800 */
[----:B------:R0:W-:Y:S04]  /*7270*/  STL [R1+0x1d0], R10 ;  /* 0x0001d00a01007387 */ /* 0x0001e80000100800 */
[----:B------:R1:W-:Y:S01]  /*7280*/  STL [R1+0x1cc], R11 ;  /* 0x0001cc0b01007387 */ /* 0x0003e20000100800 */
[----:B0-----:R-:W-:-:S04]  /*7290*/  IADD3 R10, P2, PT, R21, R0, RZ ;  /* 0x00000000150a7210 */ /* 0x001fc80007f5e0ff */
[----:B-1----:R-:W-:Y:S01]  /*72a0*/  LEA.HI.X.SX32 R11, R21, R2, 0x1, P2 ;  /* 0x00000002150b7211 */ /* 0x002fe200010f0eff */
[----:B------:R-:W-:Y:S01]  /*72b0*/  @!P0 IMAD.MOV.U32 R24, RZ, RZ, R10 ;  /* 0x000000ffff188224 */ /* 0x000fe200078e000a */
[----:B------:R-:W-:Y:S01]  /*72c0*/  PRMT R23, RZ, 0x7610, R23 ;  /* 0x00007610ff177816 */ /* 0x000fe20000000017 */
[----:B------:R-:W-:Y:S01]  /*72d0*/  VIADD R21, R5, 0xffffffe1 ;  /* 0xffffffe105157836 */ /* 0x000fe20000000000 */
[----:B------:R-:W-:Y:S01]  /*72e0*/  LOP3.LUT R4, R6, 0x10, RZ, 0x3c, !PT ;  /* 0x0000001006047812 */ /* 0x000fe200078e3cff */
[----:B------:R-:W-:-:S05]  /*72f0*/  @!P0 IMAD.MOV.U32 R25, RZ, RZ, R11 ;  /* 0x000000ffff198224 */ /* 0x000fca00078e000b */
[----:B------:R0:W4:Y:S01]  /*7300*/  @!P0 LDG.E.U8 R23, desc[UR18][R24.64] ;  /* 0x0000001218178981 */ /* 0x000122000c1e1100 */
[----:B------:R-:W-:Y:S01]  /*7310*/  ISETP.GE.U32.AND P0, PT, R21, 0x7fffff62, PT ;  /* 0x7fffff621500780c */ /* 0x000fe20003f06070 */
[----:B------:R-:W-:Y:S01]  /*7320*/  IMAD R21, R14, 0x1e, RZ ;  /* 0x0000001e0e157824 */ /* 0x000fe200078e02ff */
[----:B------:R-:W-:Y:S01]  /*7330*/  PRMT R22, RZ, 0x7610, R22 ;  /* 0x00007610ff167816 */ /* 0x000fe20000000016 */
[----:B--2---:R1:W-:Y:S04]  /*7340*/  STS.U8 [R4+UR7+0x480], R28 ;  /* 0x0004801c04007988 */ /* 0x0043e80008000007 */
[----:B------:R2:W-:Y:S04]  /*7350*/  STS.U8 [R4+UR7+0x880], R29 ;  /* 0x0008801d04007988 */ /* 0x0005e80008000007 */
[----:B-1----:R-:W4:Y:S04]  /*7360*/  LDL.LU R28, [R1+0x108] ;  /* 0x00010800011c7983 */ /* 0x002f280000300800 */
[----:B--2---:R-:W2:Y:S04]  /*7370*/  LDL.LU R29, [R1+0x100] ;  /* 0x00010000011d7983 */ /* 0x004ea80000300800 */
[----:B---3--:R-:W-:Y:S04]  /*7380*/  STS.U8 [R4+UR7+0xc80], R27 ;  /* 0x000c801b04007988 */ /* 0x008fe80008000007 */
[----:B------:R1:W-:Y:S04]  /*7390*/  STS.U8 [R4+UR7+0x1080], R15 ;  /* 0x0010800f04007988 */ /* 0x0003e80008000007 */
[----:B------:R-:W-:Y:S04]  /*73a0*/  STL.64 [R1+0x6d8], R18 ;  /* 0x0006d81201007387 */ /* 0x000fe80000100a00 */
[----:B-1----:R-:W3:Y:S04]  /*73b0*/  LDL.LU R15, [R1+0xfc] ;  /* 0x0000fc00010f7983 */ /* 0x002ee80000300800 */
[----:B------:R1:W-:Y:S04]  /*73c0*/  STL [R1+0x204], R10 ;  /* 0x0002040a01007387 */ /* 0x0003e80000100800 */
[----:B------:R0:W-:Y:S04]  /*73d0*/  STL [R1+0x200], R11 ;  /* 0x0002000b01007387 */ /* 0x0001e80000100800 */
[----:B------:R-:W3:Y:S01]  /*73e0*/  LDL.LU R27, [R1+0xf8] ;  /* 0x0000f800011b7983 */ /* 0x000ee20000300800 */
[----:B-1----:R-:W-:-:S04]  /*73f0*/  IADD3 R10, P2, PT, R21, R0, RZ ;  /* 0x00000000150a7210 */ /* 0x002fc80007f5e0ff */
[----:B0-----:R-:W-:Y:S01]  /*7400*/  LEA.HI.X.SX32 R11, R21, R2, 0x1, P2 ;  /* 0x00000002150b7211 */ /* 0x001fe200010f0eff */
[----:B------:R-:W-:-:S04]  /*7410*/  @!P0 IMAD.MOV.U32 R24, RZ, RZ, R10 ;  /* 0x000000ffff188224 */ /* 0x000fc800078e000a */
[----:B------:R-:W-:-:S05]  /*7420*/  @!P0 IMAD.MOV.U32 R25, RZ, RZ, R11 ;  /* 0x000000ffff198224 */ /* 0x000fca00078e000b */
[----:B------:R-:W3:Y:S04]  /*7430*/  @!P0 LDG.E.U8 R22, desc[UR18][R24.64] ;  /* 0x0000001218168981 */ /* 0x000ee8000c1e1100 */
[----:B------:R0:W-:Y:S04]  /*7440*/  STS.U8 [R4+UR7+0x1480], R30 ;  /* 0x0014801e04007988 */ /* 0x0001e80008000007 */
[----:B------:R1:W-:Y:S01]  /*7450*/  STS.U8 [R4+UR7+0x1880], R31 ;  /* 0x0018801f04007988 */ /* 0x0003e20008000007 */
[----:B------:R-:W-:-:S03]  /*7460*/  VIADD R21, R5, 0xffffffd9 ;  /* 0xffffffd905157836 */ /* 0x000fc60000000000 */
[----:B0-----:R-:W3:Y:S04]  /*7470*/  LDL.LU R30, [R1+0xf0] ;  /* 0x0000f000011e7983 */ /* 0x001ee80000300800 */
[----:B-1----:R-:W3:Y:S04]  /*7480*/  LDL.LU R31, [R1+0xe4] ;  /* 0x0000e400011f7983 */ /* 0x002ee80000300800 */
[----:B------:R-:W-:Y:S04]  /*7490*/  STL [R1+0x214], R10 ;  /* 0x0002140a01007387 */ /* 0x000fe80000100800 */
[----:B------:R0:W-:Y:S04]  /*74a0*/  STS.U8 [R4+UR7+0x1c80], R37 ;  /* 0x001c802504007988 */ /* 0x0001e80008000007 */
[----:B------:R-:W-:Y:S04]  /*74b0*/  STL [R1+0x210], R11 ;  /* 0x0002100b01007387 */ /* 0x000fe80000100800 */
[----:B----4-:R1:W-:Y:S04]  /*74c0*/  STS.U8 [R4+UR7+0x2080], R33 ;  /* 0x0020802104007988 */ /* 0x0103e80008000007 */
[----:B0-----:R-:W4:Y:S01]  /*74d0*/  LDL.LU R37, [R1+0xec] ;  /* 0x0000ec0001257983 */ /* 0x001f220000300800 */
[----:B------:R-:W-:-:S03]  /*74e0*/  ISETP.GE.U32.AND P0, PT, R21, 0x7fffff5a, PT ;  /* 0x7fffff5a1500780c */ /* 0x000fc60003f06070 */
[----:B-1----:R-:W4:Y:S01]  /*74f0*/  LDL.LU R33, [R1+0xe8] ;  /* 0x0000e80001217983 */ /* 0x002f220000300800 */
[----:B------:R-:W-:-:S05]  /*7500*/  IMAD R21, R14, 0x26, RZ ;  /* 0x000000260e157824 */ /* 0x000fca00078e02ff */
[----:B------:R-:W-:-:S04]  /*7510*/  IADD3 R10, P2, PT, R21, R0, RZ ;  /* 0x00000000150a7210 */ /* 0x000fc80007f5e0ff */
[----:B------:R-:W-:Y:S01]  /*7520*/  LEA.HI.X.SX32 R11, R21, R2, 0x1, P2 ;  /* 0x00000002150b7211 */ /* 0x000fe200010f0eff */
[----:B------:R0:W-:Y:S04]  /*7530*/  STS.U8 [R4+UR7+0x2480], R28 ;  /* 0x0024801c04007988 */ /* 0x0001e80008000007 */
[----:B--2---:R1:W-:Y:S04]  /*7540*/  STS.U8 [R4+UR7+0x2880], R29 ;  /* 0x0028801d04007988 */ /* 0x0043e80008000007 */
[----:B---3--:R2:W-:Y:S04]  /*7550*/  STS.U8 [R4+UR7+0x2c80], R15 ;  /* 0x002c800f04007988 */ /* 0x0085e80008000007 */
[----:B------:R-:W-:Y:S04]  /*7560*/  STL.64 [R1+0x6e8], R22 ;  /* 0x0006e81601007387 */ /* 0x000fe80000100a00 */
[----:B0-----:R-:W3:Y:S04]  /*7570*/  LDL.LU R28, [R1+0xe0] ;  /* 0x0000e000011c7983 */ /* 0x001ee80000300800 */
[----:B-1----:R-:W3:Y:S04]  /*7580*/  LDL.LU R29, [R1+0xdc] ;  /* 0x0000dc00011d7983 */ /* 0x002ee80000300800 */
[----:B------:R-:W-:Y:S04]  /*7590*/  STL [R1+0x224], R10 ;  /* 0x0002240a01007387 */ /* 0x000fe80000100800 */
[----:B------:R-:W-:Y:S04]  /*75a0*/  STL [R1+0x220], R11 ;  /* 0x0002200b01007387 */ /* 0x000fe80000100800 */
[----:B--2---:R-:W2:Y:S01]  /*75b0*/  LDL.LU R15, [R1+0xd8] ;  /* 0x0000d800010f7983 */ /* 0x004ea20000300800 */
[----:B------:R-:W-:Y:S01]  /*75c0*/  PRMT R21, RZ, 0x7610, R21 ;  /* 0x00007610ff157816 */ /* 0x000fe20000000015 */
[----:B------:R-:W-:-:S02]  /*75d0*/  @!P0 IMAD.MOV.U32 R24, RZ, RZ, R10 ;  /* 0x000000ffff188224 */ /* 0x000fc400078e000a */
[----:B------:R-:W-:-:S05]  /*75e0*/  @!P0 IMAD.MOV.U32 R25, RZ, RZ, R11 ;  /* 0x000000ffff198224 */ /* 0x000fca00078e000b */
[----:B------:R0:W2:Y:S04]  /*75f0*/  @!P0 LDG.E.U8 R21, desc[UR18][R24.64] ;  /* 0x0000001218158981 */ /* 0x0000a8000c1e1100 */
[----:B------:R1:W-:Y:S01]  /*7600*/  STS.U8 [R4+UR7+0x3080], R27 ;  /* 0x0030801b04007988 */ /* 0x0003e20008000007 */
[----:B0-----:R-:W-:-:S03]  /*7610*/  VIADD R24, R5, 0xffffffd1 ;  /* 0xffffffd105187836 */ /* 0x001fc60000000000 */
[----:B-1----:R-:W2:Y:S02]  /*7620*/  LDL.LU R27, [R1+0xd0] ;  /* 0x0000d000011b7983 */ /* 0x002ea40000300800 */
[----:B------:R-:W-:Y:S01]  /*7630*/  ISETP.GE.U32.AND P0, PT, R24, 0x7fffff52, PT ;  /* 0x7fffff521800780c */ /* 0x000fe20003f06070 */
[----:B------:R-:W-:-:S05]  /*7640*/  IMAD R24, R14, 0x2e, RZ ;  /* 0x0000002e0e187824 */ /* 0x000fca00078e02ff */
[----:B------:R-:W-:-:S04]  /*7650*/  IADD3 R10, P2, PT, R24, R0, RZ ;  /* 0x00000000180a7210 */ /* 0x000fc80007f5e0ff */
[----:B------:R-:W-:Y:S01]  /*7660*/  LEA.HI.X.SX32 R11, R24, R2, 0x1, P2 ;  /* 0x00000002180b7211 */ /* 0x000fe200010f0eff */
[----:B------:R0:W-:Y:S02]  /*7670*/  STS.U8 [R4+UR7+0x3480], R30 ;  /* 0x0034801e04007988 */ /* 0x0001e40008000007 */
[----:B------:R-:W-:Y:S02]  /*7680*/  @!P0 IMAD.MOV.U32 R24, RZ, RZ, R10 ;  /* 0x000000ffff188224 */ /* 0x000fe400078e000a */
[----:B------:R-:W-:Y:S01]  /*7690*/  @!P0 IMAD.MOV.U32 R25, RZ, RZ, R11 ;  /* 0x000000ffff198224 */ /* 0x000fe200078e000b */
[----:B------:R1:W-:Y:S04]  /*76a0*/  STS.U8 [R4+UR7+0x3880], R31 ;  /* 0x0038801f04007988 */ /* 0x0003e80008000007 */
[----:B------:R1:W2:Y:S04]  /*76b0*/  @!P0 LDG.E.U8 R26, desc[UR18][R24.64] ;  /* 0x00000012181a8981 */ /* 0x0002a8000c1e1100 */
[----:B0-----:R-:W2:Y:S04]  /*76c0*/  LDL.LU R30, [R1+0xcc] ;  /* 0x0000cc00011e7983 */ /* 0x001ea80000300800 */
[----:B------:R-:W-:Y:S01]  /*76d0*/  STL [R1+0x234], R10 ;  /* 0x0002340a01007387 */ /* 0x000fe20000100800 */
[----:B-1----:R-:W-:-:S03]  /*76e0*/  VIADD R24, R5, 0xffffffc9 ;  /* 0xffffffc905187836 */ /* 0x002fc60000000000 */
[----:B------:R-:W-:Y:S04]  /*76f0*/  STL [R1+0x230], R11 ;  /* 0x0002300b01007387 */ /* 0x000fe80000100800 */
[----:B----4-:R0:W-:Y:S04]  /*7700*/  STS.U8 [R4+UR7+0x3c80], R37 ;  /* 0x003c802504007988 */ /* 0x0101e80008000007 */
[----:B------:R-:W4:Y:S01]  /*7710*/  LDL.LU R31, [R1+0xd4] ;  /* 0x0000d400011f7983 */ /* 0x000f220000300800 */
[----:B------:R-:W-:-:S03]  /*7720*/  ISETP.GE.U32.AND P0, PT, R24, 0x7fffff4a, PT ;  /* 0x7fffff4a1800780c */ /* 0x000fc60003f06070 */
[----:B------:R1:W-:Y:S04]  /*7730*/  STS.U8 [R4+UR7+0x80], R33 ;  /* 0x0000802104007988 */ /* 0x0003e80008000007 */
[----:B0-----:R-:W4:Y:S01]  /*7740*/  LDL.LU R37, [R1+0xc8] ;  /* 0x0000c80001257983 */ /* 0x001f220000300800 */
[----:B------:R-:W-:-:S03]  /*7750*/  IMAD R24, R14, 0x36, RZ ;  /* 0x000000360e187824 */ /* 0x000fc600078e02ff */
[----:B-1----:R-:W4:Y:S02]  /*7760*/  LDL.LU R33, [R1+0xbc] ;  /* 0x0000bc0001217983 */ /* 0x002f240000300800 */
[----:B------:R-:W-:Y:S02]  /*7770*/  IADD3 R10, P2, PT, R24, R0, RZ ;  /* 0x00000000180a7210 */ /* 0x000fe40007f5e0ff */
[----:B------:R-:W-:Y:S02]  /*7780*/  LOP3.LUT R4, R6, 0x20, RZ, 0x3c, !PT ;  /* 0x0000002006047812 */ /* 0x000fe400078e3cff */
[----:B------:R-:W-:Y:S01]  /*7790*/  LEA.HI.X.SX32 R11, R24, R2, 0x1, P2 ;  /* 0x00000002180b7211 */ /* 0x000fe200010f0eff */
[----:B------:R-:W-:Y:S04]  /*77a0*/  STL [R1+0x244], R10 ;  /* 0x0002440a01007387 */ /* 0x000fe80000100800 */
[----:B------:R-:W-:Y:S04]  /*77b0*/  STL [R1+0x240], R11 ;  /* 0x0002400b01007387 */ /* 0x000fe80000100800 */
[----:B------:R-:W4:Y:S04]  /*77c0*/  LDL.LU R18, [R1+0xc4] ;  /* 0x0000c40001127983 */ /* 0x000f280000300800 */
[----:B------:R-:W4:Y:S04]  /*77d0*/  LDL.LU R19, [R1+0xc0] ;  /* 0x0000c00001137983 */ /* 0x000f280000300800 */
[----:B---3--:R-:W-:Y:S04]  /*77e0*/  STS.U8 [R4+UR7+0x100], R28 ;  /* 0x0001001c04007988 */ /* 0x008fe80008000007 */
[----:B------:R-:W-:Y:S04]  /*77f0*/  STS.U8 [R4+UR7+0x500], R29 ;  /* 0x0005001d04007988 */ /* 0x000fe80008000007 */
[----:B--2---:R0:W-:Y:S04]  /*7800*/  STS.U8 [R4+UR7+0x900], R15 ;  /* 0x0009000f04007988 */ /* 0x0041e80008000007 */
[----:B0-----:R-:W2:Y:S01]  /*7810*/  LDL.LU R15, [R1+0xb4] ;  /* 0x0000b400010f7983 */ /* 0x001ea20000300800 */
[----:B------:R-:W-:Y:S01]  /*7820*/  PRMT R25, RZ, 0x7610, R25 ;  /* 0x00007610ff197816 */ /* 0x000fe20000000019 */
[----:B------:R-:W-:-:S02]  /*7830*/  @!P0 IMAD.MOV.U32 R28, RZ, RZ, R10 ;  /* 0x000000ffff1c8224 */ /* 0x000fc400078e000a */
[----:B------:R-:W-:Y:S02]  /*7840*/  @!P0 IMAD.MOV.U32 R29, RZ, RZ, R11 ;  /* 0x000000ffff1d8224 */ /* 0x000fe400078e000b */
[----:B------:R-:W-:-:S03]  /*7850*/  VIADD R24, R5, 0xffffffc1 ;  /* 0xffffffc105187836 */ /* 0x000fc60000000000 */
[----:B------:R0:W3:Y:S02]  /*7860*/  @!P0 LDG.E.U8 R25, desc[UR18][R28.64] ;  /* 0x000000121c198981 */ /* 0x0000e4000c1e1100 */
[----:B------:R-:W-:Y:S01]  /*7870*/  ISETP.GE.U32.AND P0, PT, R24, 0x7fffff42, PT ;  /* 0x7fffff421800780c */ /* 0x000fe20003f06070 */
[----:B------:R-:W-:-:S05]  /*7880*/  IMAD R24, R14, 0x3e, RZ ;  /* 0x0000003e0e187824 */ /* 0x000fca00078e02ff */
[----:B------:R-:W-:-:S04]  /*7890*/  IADD3 R10, P2, PT, R24, R0, RZ ;  /* 0x00000000180a7210 */ /* 0x000fc80007f5e0ff */
[----:B------:R-:W-:Y:S01]  /*78a0*/  LEA.HI.X.SX32 R11, R24, R2, 0x1, P2 ;  /* 0x00000002180b7211 */ /* 0x000fe200010f0eff */
[----:B------:R1:W-:Y:S02]  /*78b0*/  STL [R1+0x254], R10 ;  /* 0x0002540a01007387 */ /* 0x0003e40000100800 */
[----:B0-----:R-:W-:Y:S02]  /*78c0*/  @!P0 IMAD.MOV.U32 R28, RZ, RZ, R10 ;  /* 0x000000ffff1c8224 */ /* 0x001fe400078e000a */
[----:B------:R0:W-:Y:S04]  /*78d0*/  STL [R1+0x250], R11 ;  /* 0x0002500b01007387 */ /* 0x0001e80000100800 */
[----:B------:R-:W3:Y:S04]  /*78e0*/  LDL.LU R16, [R1+0xb8] ;  /* 0x0000b80001107983 */ /* 0x000ee80000300800 */
[----:B------:R-:W3:Y:S04]  /*78f0*/  LDL.LU R17, [R1+0xb0] ;  /* 0x0000b00001117983 */ /* 0x000ee80000300800 */
[----:B-1----:R-:W3:Y:S01]  /*7900*/  LDL.LU R10, [R1+0xac] ;  /* 0x0000ac00010a7983 */ /* 0x002ee20000300800 */
[----:B------:R-:W-:Y:S01]  /*7910*/  PRMT R24, RZ, 0x7610, R24 ;  /* 0x00007610ff187816 */ /* 0x000fe20000000018 */
[----:B------:R-:W-:-:S02]  /*7920*/  @!P0 IMAD.MOV.U32 R29, RZ, RZ, R11 ;  /* 0x000000ffff1d8224 */ /* 0x000fc400078e000b */
[----:B------:R1:W-:Y:S04]  /*7930*/  STS.U8 [R4+UR7+0xd00], R27 ;  /* 0x000d001b04007988 */ /* 0x0003e80008000007 */
[----:B------:R4:W3:Y:S04]  /*7940*/  @!P0 LDG.E.U8 R24, desc[UR18][R28.64] ;  /* 0x000000121c188981 */ /* 0x0008e8000c1e1100 */
[----:B0-----:R-:W3:Y:S01]  /*7950*/  LDL.LU R11, [R1+0xa8] ;  /* 0x0000a800010b7983 */ /* 0x001ee20000300800 */
[----:B-1----:R-:W-:-:S03]  /*7960*/  VIADD R27, R5, 0xffffffb9 ;  /* 0xffffffb9051b7836 */ /* 0x002fc60000000000 */
[----:B------:R-:W3:Y:S02]  /*7970*/  LDL.LU R12, [R1+0xa4] ;  /* 0x0000a400010c7983 */ /* 0x000ee40000300800 */
[----:B------:R-:W-:Y:S01]  /*7980*/  ISETP.GE.U32.AND P0, PT, R27, 0x7fffff3a, PT ;  /* 0x7fffff3a1b00780c */ /* 0x000fe20003f06070 */
[----:B------:R-:W-:-:S05]  /*7990*/  IMAD R27, R14, 0x46, RZ ;  /* 0x000000460e1b7824 */ /* 0x000fca00078e02ff */
[C---:B------:R-:W-:Y:S01]  /*79a0*/  IADD3 R22, P2, PT, R27.reuse, R0, RZ ;  /* 0x000000001b167210 */ /* 0x040fe20007f5e0ff */
[----:B------:R-:W-:Y:S03]  /*79b0*/  STS.U8 [R4+UR7+0x1100], R30 ;  /* 0x0011001e04007988 */ /* 0x000fe60008000007 */
[----:B------:R-:W-:Y:S01]  /*79c0*/  LEA.HI.X.SX32 R23, R27, R2, 0x1, P2 ;  /* 0x000000021b177211 */ /* 0x000fe200010f0eff */
[----:B----4-:R-:W-:Y:S04]  /*79d0*/  STS.U8 [R4+UR7+0x1500], R31 ;  /* 0x0015001f04007988 */ /* 0x010fe80008000007 */
[----:B------:R-:W-:Y:S04]  /*79e0*/  STL [R1+0x264], R22 ;  /* 0x0002641601007387 */ /* 0x000fe80000100800 */
[----:B------:R0:W-:Y:S04]  /*79f0*/  STS.U8 [R4+UR7+0x1900], R37 ;  /* 0x0019002504007988 */ /* 0x0001e80008000007 */
[----:B------:R-:W-:Y:S04]  /*7a00*/  STL [R1+0x260], R23 ;  /* 0x0002601701007387 */ /* 0x000fe80000100800 */
[----:B------:R1:W-:Y:S04]  /*7a10*/  STS.U8 [R4+UR7+0x1d00], R33 ;  /* 0x001d002104007988 */ /* 0x0003e80008000007 */
[----:B0-----:R-:W4:Y:S04]  /*7a20*/  LDL.LU R37, [R1+0xa0] ;  /* 0x0000a00001257983 */ /* 0x001f280000300800 */
[----:B-1----:R-:W4:Y:S01]  /*7a30*/  LDL.LU R33, [R1+0x9c] ;  /* 0x00009c0001217983 */ /* 0x002f220000300800 */
[----:B------:R-:W-:Y:S01]  /*7a40*/  PRMT R29, RZ, 0x7610, R29 ;  /* 0x00007610ff1d7816 */ /* 0x000fe2000000001d */
[----:B------:R-:W-:-:S02]  /*7a50*/  @!P0 IMAD.MOV.U32 R30, RZ, RZ, R22 ;  /* 0x000000ffff1e8224 */ /* 0x000fc400078e0016 */
[----:B------:R-:W-:Y:S02]  /*7a60*/  @!P0 IMAD.MOV.U32 R31, RZ, RZ, R23 ;  /* 0x000000ffff1f8224 */ /* 0x000fe400078e0017 */
[----:B------:R-:W-:-:S03]  /*7a70*/  VIADD R27, R5, 0xffffffb1 ;  /* 0xffffffb1051b7836 */ /* 0x000fc60000000000 */
[----:B------:R0:W4:Y:S02]  /*7a80*/  @!P0 LDG.E.U8 R29, desc[UR18][R30.64] ;  /* 0x000000121e1d8981 */ /* 0x000124000c1e1100 */
[----:B------:R-:W-:Y:S01]  /*7a90*/  ISETP.GE.U32.AND P0, PT, R27, 0x7fffff32, PT ;  /* 0x7fffff321b00780c */ /* 0x000fe20003f06070 */
[----:B------:R-:W-:Y:S01]  /*7aa0*/  IMAD R27, R14, 0x4e, RZ ;  /* 0x0000004e0e1b7824 */ /* 0x000fe200078e02ff */
[----:B------:R-:W-:Y:S04]  /*7ab0*/  STS.U8 [R4+UR7+0x2100], R18 ;  /* 0x0021001204007988 */ /* 0x000fe80008000007 */
[----:B------:R-:W-:Y:S04]  /*7ac0*/  STS.U8 [R4+UR7+0x2500], R19 ;  /* 0x0025001304007988 */ /* 0x000fe80008000007 */
[----:B--2---:R1:W-:Y:S02]  /*7ad0*/  STS.U8 [R4+UR7+0x2900], R15 ;  /* 0x0029000f04007988 */ /* 0x0043e40008000007 */
[----:B-1----:R-:W-:-:S04]  /*7ae0*/  IADD3 R15, P2, PT, R27, R0, RZ ;  /* 0x000000001b0f7210 */ /* 0x002fc80007f5e0ff */
[----:B------:R-:W-:Y:S01]  /*7af0*/  LEA.HI.X.SX32 R18, R27, R2, 0x1, P2 ;  /* 0x000000021b127211 */ /* 0x000fe200010f0eff */
[----:B------:R1:W-:Y:S01]  /*7b00*/  STL [R1+0x274], R15 ;  /* 0x0002740f01007387 */ /* 0x0003e20000100800 */
[----:B0-----:R-:W-:-:S03]  /*7b10*/  @!P0 IMAD.MOV.U32 R30, RZ, RZ, R15 ;  /* 0x000000ffff1e8224 */ /* 0x001fc600078e000f */
[----:B------:R-:W-:Y:S04]  /*7b20*/  STL [R1+0x270], R18 ;  /* 0x0002701201007387 */ /* 0x000fe80000100800 */
[----:B-1----:R-:W2:Y:S01]  /*7b30*/  LDL.LU R15, [R1+0x98] ;  /* 0x00009800010f7983 */ /* 0x002ea20000300800 */
[----:B------:R-:W-:Y:S01]  /*7b40*/  PRMT R28, RZ, 0x7610, R28 ;  /* 0x00007610ff1c7816 */ /* 0x000fe2000000001c */
[----:B------:R-:W-:Y:S02]  /*7b50*/  @!P0 IMAD.MOV.U32 R31, RZ, RZ, R18 ;  /* 0x000000ffff1f8224 */ /* 0x000fe400078e0012 */
[----:B------:R-:W-:-:S03]  /*7b60*/  VIADD R27, R5, 0xffffffa9 ;  /* 0xffffffa9051b7836 */ /* 0x000fc60000000000 */
[----:B------:R0:W2:Y:S02]  /*7b70*/  @!P0 LDG.E.U8 R28, desc[UR18][R30.64] ;  /* 0x000000121e1c8981 */ /* 0x0000a4000c1e1100 */
[----:B------:R-:W-:Y:S01]  /*7b80*/  ISETP.GE.U32.AND P0, PT, R27, 0x7fffff2a, PT ;  /* 0x7fffff2a1b00780c */ /* 0x000fe20003f06070 */
[----:B------:R-:W-:Y:S01]  /*7b90*/  IMAD R27, R14, 0x56, RZ ;  /* 0x000000560e1b7824 */ /* 0x000fe200078e02ff */
[----:B---3--:R-:W-:Y:S04]  /*7ba0*/  STS.U8 [R4+UR7+0x2d00], R16 ;  /* 0x002d001004007988 */ /* 0x008fe80008000007 */
[----:B------:R-:W-:Y:S04]  /*7bb0*/  STS.U8 [R4+UR7+0x3100], R17 ;  /* 0x0031001104007988 */ /* 0x000fe80008000007 */
[----:B------:R1:W-:Y:S02]  /*7bc0*/  STS.U8 [R4+UR7+0x3500], R10 ;  /* 0x0035000a04007988 */ /* 0x0003e40008000007 */
[----:B-1----:R-:W-:-:S04]  /*7bd0*/  IADD3 R10, P2, PT, R27, R0, RZ ;  /* 0x000000001b0a7210 */ /* 0x002fc80007f5e0ff */
[----:B------:R-:W-:Y:S01]  /*7be0*/  LEA.HI.X.SX32 R16, R27, R2, 0x1, P2 ;  /* 0x000000021b107211 */ /* 0x000fe200010f0eff */
[----:B0-----:R-:W-:Y:S01]  /*7bf0*/  @!P0 IMAD.MOV.U32 R30, RZ, RZ, R10 ;  /* 0x000000ffff1e8224 */ /* 0x001fe200078e000a */
[----:B------:R-:W-:-:S03]  /*7c00*/  PRMT R27, RZ, 0x7610, R27 ;  /* 0x00007610ff1b7816 */ /* 0x000fc6000000001b */
[----:B------:R-:W-:-:S05]  /*7c10*/  @!P0 IMAD.MOV.U32 R31, RZ, RZ, R16 ;  /* 0x000000ffff1f8224 */ /* 0x000fca00078e0010 */
[----:B------:R0:W3:Y:S02]  /*7c20*/  @!P0 LDG.E.U8 R27, desc[UR18][R30.64] ;  /* 0x000000121e1b8981 */ /* 0x0000e4000c1e1100 */
[----:B0-----:R-:W-:-:S05]  /*7c30*/  VIADD R30, R5, 0xffffffa1 ;  /* 0xffffffa1051e7836 */ /* 0x001fca0000000000 */
[----:B------:R-:W-:Y:S01]  /*7c40*/  ISETP.GE.U32.AND P0, PT, R30, 0x7fffff22, PT ;  /* 0x7fffff221e00780c */ /* 0x000fe20003f06070 */
[----:B------:R-:W-:Y:S01]  /*7c50*/  IMAD R30, R14, 0x5e, RZ ;  /* 0x0000005e0e1e7824 */ /* 0x000fe200078e02ff */
[----:B------:R0:W-:Y:S04]  /*7c60*/  STL [R1+0x284], R10 ;  /* 0x0002840a01007387 */ /* 0x0001e80000100800 */
[----:B------:R1:W-:Y:S01]  /*7c70*/  STS.U8 [R4+UR7+0x3900], R11 ;  /* 0x0039000b04007988 */ /* 0x0003e20008000007 */
[----:B0-----:R-:W-:-:S03]  /*7c80*/  IADD3 R10, P2, PT, R30, R0, RZ ;  /* 0x000000001e0a7210 */ /* 0x001fc60007f5e0ff */
[----:B------:R0:W-:Y:S01]  /*7c90*/  STS.U8 [R4+UR7+0x3d00], R12 ;  /* 0x003d000c04007988 */ /* 0x0001e20008000007 */
[----:B-1----:R-:W-:-:S03]  /*7ca0*/  LEA.HI.X.SX32 R11, R30, R2, 0x1, P2 ;  /* 0x000000021e0b7211 */ /* 0x002fc600010f0eff */
[----:B------:R1:W-:Y:S04]  /*7cb0*/  STL [R1+0x280], R16 ;  /* 0x0002801001007387 */ /* 0x0003e80000100800 */
[----:B------:R-:W3:Y:S01]  /*7cc0*/  LDL.LU R19, [R1+0x94] ;  /* 0x0000940001137983 */ /* 0x000ee20000300800 */
[----:B0-----:R-:W-:-:S03]  /*7cd0*/  LOP3.LUT R4, R6, 0x30, RZ, 0x3c, !PT ;  /* 0x0000003006047812 */ /* 0x001fc600078e3cff */
[----:B-1----:R-:W3:Y:S04]  /*7ce0*/  LDL.LU R16, [R1+0x90] ;  /* 0x0000900001107983 */ /* 0x002ee80000300800 */
[----:B------:R-:W3:Y:S04]  /*7cf0*/  LDL.LU R12, [R1+0x4] ;  /* 0x00000400010c7983 */ /* 0x000ee80000300800 */
[----:B------:R-:W-:Y:S04]  /*7d00*/  STL [R1+0x298], R10 ;  /* 0x0002980a01007387 */ /* 0x000fe80000100800 */
[----:B----4-:R0:W-:Y:S04]  /*7d10*/  STS.U8 [R4+UR7+0x180], R37 ;  /* 0x0001802504007988 */ /* 0x0101e80008000007 */
[----:B------:R-:W-:Y:S04]  /*7d20*/  STL [R1+0x294], R11 ;  /* 0x0002940b01007387 */ /* 0x000fe80000100800 */
[----:B------:R1:W-:Y:S04]  /*7d30*/  STS.U8 [R4+UR7+0x580], R33 ;  /* 0x0005802104007988 */ /* 0x0003e80008000007 */
[----:B0-----:R-:W4:Y:S04]  /*7d40*/  LDL.LU R37, [R1+0x8c] ;  /* 0x00008c0001257983 */ /* 0x001f280000300800 */
[----:B------:R-:W4:Y:S04]  /*7d50*/  LDL.LU R17, [R1+0x88] ;  /* 0x0000880001117983 */ /* 0x000f280000300800 */
[----:B-1----:R-:W4:Y:S01]  /*7d60*/  LDL.LU R33, [R1] ;  /* 0x0000000001217983 */ /* 0x002f220000300800 */
[----:B------:R-:W-:-:S02]  /*7d70*/  @!P0 IMAD.MOV.U32 R30, RZ, RZ, R10 ;  /* 0x000000ffff1e8224 */ /* 0x000fc400078e000a */
[----:B------:R-:W-:Y:S01]  /*7d80*/  @!P0 IMAD.MOV.U32 R31, RZ, RZ, R11 ;  /* 0x000000ffff1f8224 */ /* 0x000fe200078e000b */
[----:B------:R-:W4:Y:S04]  /*7d90*/  LDL.LU R10, [R1+0x84] ;  /* 0x00008400010a7983 */ /* 0x000f280000300800 */
[----:B------:R0:W4:Y:S02]  /*7da0*/  @!P0 LDG.E.U8 R32, desc[UR18][R30.64] ;  /* 0x000000121e208981 */ /* 0x000124000c1e1100 */
[----:B0-----:R-:W-:-:S05]  /*7db0*/  VIADD R30, R5, 0xffffff99 ;  /* 0xffffff99051e7836 */ /* 0x001fca0000000000 */
[----:B------:R-:W-:Y:S01]  /*7dc0*/  ISETP.GE.U32.AND P0, PT, R30, 0x7fffff1a, PT ;  /* 0x7fffff1a1e00780c */ /* 0x000fe20003f06070 */
[----:B------:R-:W-:-:S05]  /*7dd0*/  IMAD R30, R14, 0x66, RZ ;  /* 0x000000660e1e7824 */ /* 0x000fca00078e02ff */
[----:B------:R-:W-:-:S04]  /*7de0*/  IADD3 R11, P2, PT, R30, R0, RZ ;  /* 0x000000001e0b7210 */ /* 0x000fc80007f5e0ff */
[----:B------:R-:W-:Y:S01]  /*7df0*/  LEA.HI.X.SX32 R18, R30, R2, 0x1, P2 ;  /* 0x000000021e127211 */ /* 0x000fe200010f0eff */
[----:B--2---:R0:W-:Y:S04]  /*7e00*/  STS.U8 [R4+UR7+0x980], R15 ;  /* 0x0009800f04007988 */ /* 0x0041e80008000007 */
[----:B------:R-:W-:Y:S04]  /*7e10*/  STS.U8 [R4+UR7+0xd80], R35 ;  /* 0x000d802304007988 */ /* 0x000fe80008000007 */
[----:B------:R1:W-:Y:S04]  /*7e20*/  STS.U8 [R4+UR7+0x1180], R34 ;  /* 0x0011802204007988 */ /* 0x0003e80008000007 */
[----:B0-----:R-:W2:Y:S04]  /*7e30*/  LDL.LU R15, [R1+0x80] ;  /* 0x00008000010f7983 */ /* 0x001ea80000300800 */
[----:B------:R0:W-:Y:S01]  /*7e40*/  STL [R1+0x2b0], R11 ;  /* 0x0002b00b01007387 */ /* 0x0001e20000100800 */
[----:B-1----:R-:W-:-:S03]  /*7e50*/  @!P0 IMAD.MOV.U32 R34, RZ, RZ, R11 ;  /* 0x000000ffff228224 */ /* 0x002fc600078e000b */
[----:B------:R1:W-:Y:S04]  /*7e60*/  STL [R1+0x2ac], R18 ;  /* 0x0002ac1201007387 */ /* 0x0003e80000100800 */
[----:B0-----:R-:W2:Y:S01]  /*7e70*/  LDL.LU R11, [R1+0x7c] ;  /* 0x00007c00010b7983 */ /* 0x001ea20000300800 */
[----:B------:R-:W-:Y:S01]  /*7e80*/  PRMT R31, RZ, 0x7610, R31 ;  /* 0x00007610ff1f7816 */ /* 0x000fe2000000001f */
[----:B------:R-:W-:Y:S02]  /*7e90*/  @!P0 IMAD.MOV.U32 R35, RZ, RZ, R18 ;  /* 0x000000ffff238224 */ /* 0x000fe400078e0012 */
[----:B------:R-:W-:-:S03]  /*7ea0*/  VIADD R30, R5, 0xffffff91 ;  /* 0xffffff91051e7836 */ /* 0x000fc60000000000 */
[----:B------:R0:W2:Y:S02]  /*7eb0*/  @!P0 LDG.E.U8 R31, desc[UR18][R34.64] ;  /* 0x00000012221f8981 */ /* 0x0000a4000c1e1100 */
[----:B------:R-:W-:Y:S01]  /*7ec0*/  ISETP.GE.U32.AND P0, PT, R30, 0x7fffff12, PT ;  /* 0x7fffff121e00780c */ /* 0x000fe20003f06070 */
[----:B------:R-:W-:-:S05]  /*7ed0*/  IMAD R30, R14, 0x6e, RZ ;  /* 0x0000006e0e1e7824 */ /* 0x000fca00078e02ff */
[----:B-1----:R-:W-:-:S07]  /*7ee0*/  IADD3 R18, P2, PT, R30, R0, RZ ;  /* 0x000000001e127210 */ /* 0x002fce0007f5e0ff */
[----:B0-----:R-:W-:Y:S01]  /*7ef0*/  @!P0 IMAD.MOV.U32 R34, RZ, RZ, R18 ;  /* 0x000000ffff228224 */ /* 0x001fe200078e0012 */
[----:B---3--:R0:W-:Y:S04]  /*7f00*/  STS.U8 [R4+UR7+0x1580], R19 ;  /* 0x0015801304007988 */ /* 0x0081e80008000007 */
[----:B------:R1:W-:Y:S01]  /*7f10*/  STS.U8 [R4+UR7+0x1980], R16 ;  /* 0x0019801004007988 */ /* 0x0003e20008000007 */
[----:B0-----:R-:W-:-:S03]  /*7f20*/  LEA.HI.X.SX32 R19, R30, R2, 0x1, P2 ;  /* 0x000000021e137211 */ /* 0x001fc600010f0eff */
[----:B------:R0:W-:Y:S01]  /*7f30*/  STS.U8 [R4+UR7+0x1d80], R12 ;  /* 0x001d800c04007988 */ /* 0x0001e20008000007 */
[----:B------:R-:W-:Y:S01]  /*7f40*/  PRMT R30, RZ, 0x7610, R30 ;  /* 0x00007610ff1e7816 */ /* 0x000fe2000000001e */
[----:B------:R-:W-:Y:S02]  /*7f50*/  @!P0 IMAD.MOV.U32 R35, RZ, RZ, R19 ;  /* 0x000000ffff238224 */ /* 0x000fe400078e0013 */
[----:B-1----:R-:W3:Y:S04]  /*7f60*/  LDL.LU R16, [R1+0x78] ;  /* 0x0000780001107983 */ /* 0x002ee80000300800 */
[----:B------:R1:W3:Y:S04]  /*7f70*/  @!P0 LDG.E.U8 R30, desc[UR18][R34.64] ;  /* 0x00000012221e8981 */ /* 0x0002e8000c1e1100 */
[----:B0-----:R-:W3:Y:S04]  /*7f80*/  LDL.LU R12, [R1+0x70] ;  /* 0x00007000010c7983 */ /* 0x001ee80000300800 */
[----:B----4-:R-:W-:Y:S04]  /*7f90*/  STS.U8 [R4+UR7+0x2180], R37 ;  /* 0x0021802504007988 */ /* 0x010fe80008000007 */
[----:B------:R-:W-:Y:S04]  /*7fa0*/  STS.U8 [R4+UR7+0x2580], R17 ;  /* 0x0025801104007988 */ /* 0x000fe80008000007 */
[----:B------:R0:W-:Y:S02]  /*7fb0*/  STS.U8 [R4+UR7+0x2980], R33 ;  /* 0x0029802104007988 */ /* 0x0001e40008000007 */
[----:B0-----:R-:W-:-:S05]  /*7fc0*/  VIADD R33, R5, 0xffffff89 ;  /* 0xffffff8905217836 */ /* 0x001fca0000000000 */
[----:B------:R-:W-:Y:S01]  /*7fd0*/  ISETP.GE.U32.AND P0, PT, R33, 0x7fffff0a, PT ;  /* 0x7fffff0a2100780c */ /* 0x000fe20003f06070 */
[----:B------:R-:W-:Y:S01]  /*7fe0*/  IMAD R33, R14, 0x76, RZ ;  /* 0x000000760e217824 */ /* 0x000fe200078e02ff */
[----:B------:R0:W-:Y:S04]  /*7ff0*/  STL [R1+0x2c8], R18 ;  /* 0x0002c81201007387 */ /* 0x0001e80000100800 */
[----:B------:R-:W-:Y:S01]  /*8000*/  IADD3 R17, P2, PT, R33, R0, RZ ;  /* 0x0000000021117210 */ /* 0x000fe20007f5e0ff */
[----:B------:R4:W-:Y:S01]  /*8010*/  STL [R1+0x2c4], R19 ;  /* 0x0002c41301007387 */ /* 0x0009e20000100800 */
[----:B-1----:R-:W-:-:S03]  /*8020*/  PRMT R34, RZ, 0x7610, R34 ;  /* 0x00007610ff227816 */ /* 0x002fc60000000022 */
[----:B------:R-:W3:Y:S01]  /*8030*/  LDL.LU R37, [R1+0x74] ;  /* 0x0000740001257983 */ /* 0x000ee20000300800 */
[----:B0-----:R-:W-:-:S03]  /*8040*/  LEA.HI.X.SX32 R18, R33, R2, 0x1, P2 ;  /* 0x0000000221127211 */ /* 0x001fc600010f0eff */
[----:B------:R-:W-:Y:S02]  /*8050*/  STL [R1+0x2e0], R17 ;  /* 0x0002e01101007387 */ /* 0x000fe40000100800 */
[----:B----4-:R-:W-:Y:S02]  /*8060*/  @!P0 IMAD.MOV.U32 R19, RZ, RZ, R18 ;  /* 0x000000ffff138224 */ /* 0x010fe400078e0012 */
[----:B------:R0:W-:Y:S01]  /*8070*/  STL [R1+0x2dc], R18 ;  /* 0x0002dc1201007387 */ /* 0x0001e20000100800 */
[----:B------:R-:W-:Y:S02]  /*8080*/  VIADD R33, R5, 0xffffff81 ;  /* 0xffffff8105217836 */ /* 0x000fe40000000000 */
[----:B0-----:R-:W-:Y:S01]  /*8090*/  @!P0 IMAD.MOV.U32 R18, RZ, RZ, R17 ;  /* 0x000000ffff128224 */ /* 0x001fe200078e0011 */
[----:B------:R0:W-:Y:S04]  /*80a0*/  STS.U8 [R4+UR7+0x2d80], R10 ;  /* 0x002d800a04007988 */ /* 0x0001e80008000007 */
[----:B------:R1:W4:Y:S01]  /*80b0*/  @!P0 LDG.E.U8 R34, desc[UR18][R18.64] ;  /* 0x0000001212228981 */ /* 0x000322000c1e1100 */
[----:B------:R-:W-:Y:S01]  /*80c0*/  ISETP.GE.U32.AND P0, PT, R33, 0x7fffff02, PT ;  /* 0x7fffff022100780c */ /* 0x000fe20003f06070 */
[----:B------:R-:W-:-:S02]  /*80d0*/  IMAD R33, R14, 0x7e, RZ ;  /* 0x0000007e0e217824 */ /* 0x000fc400078e02ff */
[----:B------:R-:W4:Y:S04]  /*80e0*/  LDL.LU R17, [R1+0x6c] ;  /* 0x00006c0001117983 */ /* 0x000f280000300800 */
[----:B0-----:R-:W4:Y:S04]  /*80f0*/  LDL.LU R10, [R1+0x68] ;  /* 0x00006800010a7983 */ /* 0x001f280000300800 */
[----:B--2---:R0:W-:Y:S04]  /*8100*/  STS.U8 [R4+UR7+0x3180], R15 ;  /* 0x0031800f04007988 */ /* 0x0041e80008000007 */
[----:B0-----:R-:W2:Y:S04]  /*8110*/  LDL.LU R15, [R1+0x64] ;  /* 0x00006400010f7983 */ /* 0x001ea80000300800 */
[----:B------:R0:W-:Y:S02]  /*8120*/  STS.U8 [R4+UR7+0x3580], R11 ;  /* 0x0035800b04007988 */ /* 0x0001e40008000007 */
[----:B0-----:R-:W-:-:S04]  /*8130*/  IADD3 R11, P2, PT, R33, R0, RZ ;  /* 0x00000000210b7210 */ /* 0x001fc80007f5e0ff */
[----:B-1----:R-:W-:Y:S01]  /*8140*/  LEA.HI.X.SX32 R18, R33, R2, 0x1, P2 ;  /* 0x0000000221127211 */ /* 0x002fe200010f0eff */
[----:B------:R-:W-:Y:S04]  /*8150*/  STL [R1+0x2f8], R11 ;  /* 0x0002f80b01007387 */ /* 0x000fe80000100800 */
[----:B------:R0:W-:Y:S01]  /*8160*/  STL [R1+0x2f4], R18 ;  /* 0x0002f41201007387 */ /* 0x0001e20000100800 */
[----:B------:R-:W-:Y:S02]  /*8170*/  @!P0 IMAD.MOV.U32 R19, RZ, RZ, R18 ;  /* 0x000000ffff138224 */ /* 0x000fe400078e0012 */
[----:B0-----:R-:W-:Y:S02]  /*8180*/  @!P0 IMAD.MOV.U32 R18, RZ, RZ, R11 ;  /* 0x000000ffff128224 */ /* 0x001fe400078e000b */
[----:B------:R-:W2:Y:S01]  /*8190*/  LDL.LU R11, [R1+0x60] ;  /* 0x00006000010b7983 */ /* 0x000ea20000300800 */
[----:B------:R-:W-:Y:S01]  /*81a0*/  PRMT R33, RZ, 0x7610, R33 ;  /* 0x00007610ff217816 */ /* 0x000fe20000000021 */
[----:B------:R-:W-:-:S05]  /*81b0*/  VIADD R35, R5, 0xfffffff8 ;  /* 0xfffffff805237836 */ /* 0x000fca0000000000 */
[----:B------:R0:W2:Y:S01]  /*81c0*/  @!P0 LDG.E.U8 R33, desc[UR18][R18.64] ;  /* 0x0000001212218981 */ /* 0x0000a2000c1e1100 */
[----:B------:R-:W-:Y:S01]  /*81d0*/  ISETP.GE.U32.AND P0, PT, R35, 0x7fffff79, PT ;  /* 0x7fffff792300780c */ /* 0x000fe20003f06070 */
[----:B------:R-:W-:Y:S01]  /*81e0*/  IMAD R35, R14, 0x7, RZ ;  /* 0x000000070e237824 */ /* 0x000fe200078e02ff */
[----:B------:R-:W-:Y:S01]  /*81f0*/  LOP3.LUT R22, R6, 0x40, RZ, 0x3c, !PT ;  /* 0x0000004006167812 */ /* 0x000fe200078e3cff */
[----:B---3--:R1:W-:Y:S04]  /*8200*/  STS.U8 [R4+UR7+0x3980], R16 ;  /* 0x0039801004007988 */ /* 0x0083e80008000007 */
[----:B------:R3:W-:Y:S01]  /*8210*/  STS.U8 [R4+UR7+0x3d80], R12 ;  /* 0x003d800c04007988 */ /* 0x0007e20008000007 */
[----:B-1----:R-:W-:-:S04]  /*8220*/  IADD3 R16, P2, PT, R35, R0, RZ ;  /* 0x0000000023107210 */ /* 0x002fc80007f5e0ff */
[----:B0-----:R-:W-:Y:S01]  /*8230*/  LEA.HI.X.SX32 R18, R35, R2, 0x1, P2 ;  /* 0x0000000223127211 */ /* 0x001fe200010f0eff */
[----:B---3--:R-:W3:Y:S04]  /*8240*/  LDL.LU R4, [R1+0x18] ;  /* 0x0000180001047983 */ /* 0x008ee80000300800 */
[----:B------:R-:W3:Y:S01]  /*8250*/  LDL.LU R12, [R1+0x14] ;  /* 0x00001400010c7983 */ /* 0x000ee20000300800 */
[----:B------:R-:W-:-:S03]  /*8260*/  @!P0 IMAD.MOV.U32 R19, RZ, RZ, R18 ;  /* 0x000000ffff138224 */ /* 0x000fc600078e0012 */
[----:B------:R-:W-:Y:S01]  /*8270*/  STL [R1+0x198], R16 ;  /* 0x0001981001007387 */ /* 0x000fe20000100800 */
[----:B------:R-:W-:-:S03]  /*8280*/  VIADD R35, R5, 0xfffffff0 ;  /* 0xfffffff005237836 */ /* 0x000fc60000000000 */
[----:B------:R0:W-:Y:S02]  /*8290*/  STL [R1+0x194], R18 ;  /* 0x0001941201007387 */ /* 0x0001e40000100800 */
[----:B0-----:R-:W-:Y:S02]  /*82a0*/  @!P0 IMAD.MOV.U32 R18, RZ, RZ, R16 ;  /* 0x000000ffff128224 */ /* 0x001fe400078e0010 */
[----:B------:R0:W-:Y:S04]  /*82b0*/  STS.U8 [R22+UR7+0x200], R37 ;  /* 0x0002002516007988 */ /* 0x0001e80008000007 */
[----:B------:R1:W-:Y:S04]  /*82c0*/  STS.U8 [R22+UR7+0x600], R36 ;  /* 0x0006002416007988 */ /* 0x0003e80008000007 */
[----:B0-----:R-:W3:Y:S01]  /*82d0*/  LDL.LU R37, [R1+0x5c] ;  /* 0x00005c0001257983 */ /* 0x001ee20000300800 */
[----:B-1----:R-:W-:-:S03]  /*82e0*/  PRMT R36, RZ, 0x7610, R36 ;  /* 0x00007610ff247816 */ /* 0x002fc60000000024 */
[----:B------:R-:W3:Y:S04]  /*82f0*/  LDL.LU R16, [R1+0x50] ;  /* 0x0000500001107983 */ /* 0x000ee80000300800 */
[----:B------:R0:W3:Y:S01]  /*8300*/  @!P0 LDG.E.U8 R36, desc[UR18][R18.64] ;  /* 0x0000001212248981 */ /* 0x0000e2000c1e1100 */
[----:B------:R-:W-:Y:S01]  /*8310*/  ISETP.GE.U32.AND P0, PT, R35, 0x7fffff71, PT ;  /* 0x7fffff712300780c */ /* 0x000fe20003f06070 */
[----:B------:R-:W-:Y:S02]  /*8320*/  IMAD R35, R14, 0xf, RZ ;  /* 0x0000000f0e237824 */ /* 0x000fe400078e02ff */
[----:B----4-:R1:W-:Y:S04]  /*8330*/  STS.U8 [R22+UR7+0xa00], R17 ;  /* 0x000a001116007988 */ /* 0x0103e80008000007 */
[----:B------:R4:W-:Y:S04]  /*8340*/  STS.U8 [R22+UR7+0xe00], R10 ;  /* 0x000e000a16007988 */ /* 0x0009e80008000007 */
[----:B-1----:R-:W3:Y:S01]  /*8350*/  LDL.LU R17, [R1+0x10] ;  /* 0x0000100001117983 */ /* 0x002ee20000300800 */
[----:B----4-:R-:W-:-:S04]  /*8360*/  IADD3 R10, P2, PT, R35, R0, RZ ;  /* 0x00000000230a7210 */ /* 0x010fc80007f5e0ff */
[----:B0-----:R-:W-:-:S05]  /*8370*/  LEA.HI.X.SX32 R18, R35, R2, 0x1, P2 ;  /* 0x0000000223127211 */ /* 0x001fca00010f0eff */
[----:B------:R-:W-:Y:S01]  /*8380*/  @!P0 IMAD.MOV.U32 R19, RZ, RZ, R18 ;  /* 0x000000ffff138224 */ /* 0x000fe200078e0012 */
[----:B--2---:R0:W-:Y:S04]  /*8390*/  STS.U8 [R22+UR7+0x1200], R15 ;  /* 0x0012000f16007988 */ /* 0x0041e80008000007 */
[----:B0-----:R-:W2:Y:S04]  /*83a0*/  LDL.LU R15, [R1+0x58] ;  /* 0x00005800010f7983 */ /* 0x001ea80000300800 */
[----:B------:R-:W-:Y:S04]  /*83b0*/  STL [R1+0x1d8], R10 ;  /* 0x0001d80a01007387 */ /* 0x000fe80000100800 */
[----:B------:R0:W-:Y:S02]  /*83c0*/  STL [R1+0x1d4], R18 ;  /* 0x0001d41201007387 */ /* 0x0001e40000100800 */
[----:B0-----:R-:W-:-:S02]  /*83d0*/  @!P0 IMAD.MOV.U32 R18, RZ, RZ, R10 ;  /* 0x000000ffff128224 */ /* 0x001fc400078e000a */
[----:B------:R-:W4:Y:S04]  /*83e0*/  LDL.LU R10, [R1+0x54] ;  /* 0x00005400010a7983 */ /* 0x000f280000300800 */
[----:B------:R0:W-:Y:S04]  /*83f0*/  STS.U8 [R22+UR7+0x1600], R11 ;  /* 0x0016000b16007988 */ /* 0x0001e80008000007 */
[----:B0-----:R-:W4:Y:S01]  /*8400*/  LDL.LU R11, [R1+0xc] ;  /* 0x00000c00010b7983 */ /* 0x001f220000300800 */
[----:B------:R-:W-:-:S06]  /*8410*/  PRMT R35, RZ, 0x7610, R35 ;  /* 0x00007610ff237816 */ /* 0x000fcc0000000023 */
[----:B------:R0:W4:Y:S01]  /*8420*/  @!P0 LDG.E.U8 R35, desc[UR18][R18.64] ;  /* 0x0000001212238981 */ /* 0x000122000c1e1100 */
[----:B------:R-:W-:-:S03]  /*8430*/  PRMT R8, RZ, 0x7610, R8 ;  /* 0x00007610ff087816 */ /* 0x000fc60000000008 */
[----:B---3--:R1:W-:Y:S04]  /*8440*/  STS.U8 [R22+UR7+0x1a00], R4 ;  /* 0x001a000416007988 */ /* 0x0083e80008000007 */
[----:B------:R3:W-:Y:S01]  /*8450*/  STS.U8 [R22+UR7+0x1e00], R12 ;  /* 0x001e000c16007988 */ /* 0x0007e20008000007 */
[----:B-1----:R-:W-:Y:S02]  /*8460*/  VIADD R4, R5, 0xffffffe8 ;  /* 0xffffffe805047836 */ /* 0x002fe40000000000 */
[----:B---3--:R-:W-:-:S03]  /*8470*/  IMAD R12, R14, 0x17, RZ ;  /* 0x000000170e0c7824 */ /* 0x008fc600078e02ff */
[----:B------:R-:W-:Y:S02]  /*8480*/  ISETP.GE.U32.AND P0, PT, R4, 0x7fffff69, PT ;  /* 0x7fffff690400780c */ /* 0x000fe40003f06070 */
[----:B------:R-:W-:-:S04]  /*8490*/  IADD3 R4, P2, PT, R12, R0, RZ ;  /* 0x000000000c047210 */ /* 0x000fc80007f5e0ff */
[----:B------:R-:W-:-:S07]  /*84a0*/  LEA.HI.X.SX32 R12, R12, R2, 0x1, P2 ;  /* 0x000000020c0c7211 */ /* 0x000fce00010f0eff */
[----:B0-----:R-:W-:Y:S02]  /*84b0*/  @!P0 IMAD.MOV.U32 R18, RZ, RZ, R4 ;  /* 0x000000ffff128224 */ /* 0x001fe400078e0004 */
[----:B------:R-:W-:-:S05]  /*84c0*/  @!P0 IMAD.MOV.U32 R19, RZ, RZ, R12 ;  /* 0x000000ffff138224 */ /* 0x000fca00078e000c */
[----:B------:R-:W3:Y:S04]  /*84d0*/  @!P0 LDG.E.U8 R7, desc[UR18][R18.64] ;  /* 0x0000001212078981 */ /* 0x000ee8000c1e1100 */
[----:B------:R-:W-:Y:S04]  /*84e0*/  STS.U8 [R22+UR7+0x2200], R37 ;  /* 0x0022002516007988 */ /* 0x000fe80008000007 */
[----:B------:R0:W-:Y:S02]  /*84f0*/  STS.U8 [R22+UR7+0x2600], R16 ;  /* 0x0026001016007988 */ /* 0x0001e40008000007 */
[----:B0-----:R-:W-:-:S05]  /*8500*/  VIADD R16, R5, 0xffffffe0 ;  /* 0xffffffe005107836 */ /* 0x001fca0000000000 */
[----:B------:R-:W-:Y:S01]  /*8510*/  ISETP.GE.U32.AND P0, PT, R16, 0x7fffff61, PT ;  /* 0x7fffff611000780c */ /* 0x000fe20003f06070 */
[----:B------:R0:W-:Y:S02]  /*8520*/  STS.U8 [R22+UR7+0x2a00], R17 ;  /* 0x002a001116007988 */ /* 0x0001e40008000007 */
[----:B0-----:R-:W-:-:S05]  /*8530*/  IMAD R17, R14, 0x1f, RZ ;  /* 0x0000001f0e117824 */ /* 0x001fca00078e02ff */
[----:B------:R-:W-:-:S04]  /*8540*/  IADD3 R16, P2, PT, R17, R0, RZ ;  /* 0x0000000011107210 */ /* 0x000fc80007f5e0ff */
[----:B------:R-:W-:Y:S01]  /*8550*/  LEA.HI.X.SX32 R17, R17, R2, 0x1, P2 ;  /* 0x0000000211117211 */ /* 0x000fe200010f0eff */
[----:B------:R0:W-:Y:S04]  /*8560*/  STL [R1+0x20c], R4 ;  /* 0x00020c0401007387 */ /* 0x0001e80000100800 */
[----:B------:R1:W-:Y:S04]  /*8570*/  STL [R1+0x208], R12 ;  /* 0x0002080c01007387 */ /* 0x0003e80000100800 */
[----:B------:R-:W3:Y:S04]  /*8580*/  @!P0 LDG.E.U8 R8, desc[UR18][R16.64] ;  /* 0x0000001210088981 */ /* 0x000ee8000c1e1100 */
[----:B------:R-:W3:Y:S04]  /*8590*/  LDL.LU R23, [R1+0x4c] ;  /* 0x00004c0001177983 */ /* 0x000ee80000300800 */
[----:B0-----:R-:W3:Y:S04]  /*85a0*/  LDL.LU R4, [R1+0x40] ;  /* 0x0000400001047983 */ /* 0x001ee80000300800 */
[----:B-1----:R-:W3:Y:S01]  /*85b0*/  LDL.LU R12, [R1+0x48] ;  /* 0x00004800010c7983 */ /* 0x002ee20000300800 */
[----:B------:R-:W-:-:S03]  /*85c0*/  PRMT R9, RZ, 0x7610, R9 ;  /* 0x00007610ff097816 */ /* 0x000fc60000000009 */
[----:B------:R-:W3:Y:S04]  /*85d0*/  LDL.LU R37, [R1+0x8] ;  /* 0x0000080001257983 */ /* 0x000ee80000300800 */
[----:B------:R-:W-:Y:S04]  /*85e0*/  STL [R1+0x21c], R16 ;  /* 0x00021c1001007387 */ /* 0x000fe80000100800 */
[----:B------:R-:W-:Y:S04]  /*85f0*/  STL [R1+0x218], R17 ;  /* 0x0002181101007387 */ /* 0x000fe80000100800 */
[----:B--2---:R0:W-:Y:S04]  /*8600*/  STS.U8 [R22+UR7+0x2e00], R15 ;  /* 0x002e000f16007988 */ /* 0x0041e80008000007 */
[----:B0-----:R-:W2:Y:S04]  /*8610*/  LDL.LU R15, [R1+0x44] ;  /* 0x00004400010f7983 */ /* 0x001ea80000300800 */
[----:B------:R-:W2:Y:S04]  /*8620*/  LDL.LU R18, [R1+0x38] ;  /* 0x0000380001127983 */ /* 0x000ea80000300800 */
[----:B------:R-:W2:Y:S04]  /*8630*/  LDL.LU R19, [R1+0x34] ;  /* 0x0000340001137983 */ /* 0x000ea80000300800 */
[----:B----4-:R0:W-:Y:S02]  /*8640*/  STS.U8 [R22+UR7+0x3200], R10 ;  /* 0x0032000a16007988 */ /* 0x0101e40008000007 */
[----:B0-----:R-:W-:-:S02]  /*8650*/  VIADD R10, R5, 0xffffffd8 ;  /* 0xffffffd8050a7836 */ /* 0x001fc40000000000 */
[----:B------:R0:W-:Y:S03]  /*8660*/  STS.U8 [R22+UR7+0x3600], R11 ;  /* 0x0036000b16007988 */ /* 0x0001e60008000007 */
[----:B------:R-:W-:Y:S01]  /*8670*/  ISETP.GE.U32.AND P0, PT, R10, 0x7fffff59, PT ;  /* 0x7fffff590a00780c */ /* 0x000fe20003f06070 */
[----:B0-----:R-:W-:-:S05]  /*8680*/  IMAD R11, R14, 0x27, RZ ;  /* 0x000000270e0b7824 */ /* 0x001fca00078e02ff */
[----:B------:R-:W-:-:S04]  /*8690*/  IADD3 R10, P2, PT, R11, R0, RZ ;  /* 0x000000000b0a7210 */ /* 0x000fc80007f5e0ff */
[----:B------:R-:W-:Y:S01]  /*86a0*/  LEA.HI.X.SX32 R11, R11, R2, 0x1, P2 ;  /* 0x000000020b0b7211 */ /* 0x000fe200010f0eff */
[----:B------:R-:W-:Y:S04]  /*86b0*/  STL [R1+0x22c], R10 ;  /* 0x00022c0a01007387 */ /* 0x000fe80000100800 */
[----:B------:R0:W-:Y:S04]  /*86c0*/  STL [R1+0x228], R11 ;  /* 0x0002280b01007387 */ /* 0x0001e80000100800 */
[----:B------:R-:W4:Y:S04]  /*86d0*/  LDL.LU R16, [R1+0x24] ;  /* 0x0000240001107983 */ /* 0x000f280000300800 */
[----:B------:R-:W4:Y:S04]  /*86e0*/  LDL.LU R17, [R1+0x20] ;  /* 0x0000200001117983 */ /* 0x000f280000300800 */
[----:B------:R1:W4:Y:S04]  /*86f0*/  @!P0 LDG.E.U8 R9, desc[UR18][R10.64] ;  /* 0x000000120a098981 */ /* 0x000328000c1e1100 */
[----:B0-----:R-:W1:Y:S01]  /*8700*/  LDL.LU.64 R10, [R1+0x6f0] ;  /* 0x0006f000010a7983 */ /* 0x001e620000300a00 */
[----:B------:R-:W-:-:S03]  /*8710*/  LOP3.LUT R6, R6, 0x50, RZ, 0x3c, !PT ;  /* 0x0000005006067812 */ /* 0x000fc600078e3cff */
[----:B---3--:R0:W-:Y:S04]  /*8720*/  STS.U8 [R22+UR7+0x3a00], R23 ;  /* 0x003a001716007988 */ /* 0x0081e80008000007 */
[----:B------:R3:W-:Y:S01]  /*8730*/  STS.U8 [R22+UR7+0x3e00], R4 ;  /* 0x003e000416007988 */ /* 0x0007e20008000007 */
[----:B0-----:R-:W-:Y:S02]  /*8740*/  IMAD R23, R14, 0x2f, RZ ;  /* 0x0000002f0e177824 */ /* 0x001fe400078e02ff */
[----:B---3--:R-:W-:-:S03]  /*8750*/  VIADD R4, R5, 0xffffffd0 ;  /* 0xffffffd005047836 */ /* 0x008fc60000000000 */
[C---:B------:R-:W-:Y:S02]  /*8760*/  IADD3 R22, P2, PT, R23.reuse, R0, RZ ;  /* 0x0000000017167210 */ /* 0x040fe40007f5e0ff */
[----:B------:R-:W-:Y:S01]  /*8770*/  ISETP.GE.U32.AND P0, PT, R4, 0x7fffff51, PT ;  /* 0x7fffff510400780c */ /* 0x000fe20003f06070 */
[----:B------:R0:W-:Y:S01]  /*8780*/  STS.U8 [R6+UR7+0x280], R12 ;  /* 0x0002800c06007988 */ /* 0x0001e20008000007 */
[----:B------:R-:W-:-:S03]  /*8790*/  LEA.HI.X.SX32 R23, R23, R2, 0x1, P2 ;  /* 0x0000000217177211 */ /* 0x000fc600010f0eff */
[----:B------:R3:W-:Y:S04]  /*87a0*/  STS.U8 [R6+UR7+0x680], R37 ;  /* 0x0006802506007988 */ /* 0x0007e80008000007 */
[----:B0-----:R-:W4:Y:S04]  /*87b0*/  LDL.LU R12, [R1+0x30] ;  /* 0x00003000010c7983 */ /* 0x001f280000300800 */
[----:B---3--:R-:W3:Y:S04]  /*87c0*/  LDL.LU R37, [R1+0x2c] ;  /* 0x00002c0001257983 */ /* 0x008ee80000300800 */
[----:B------:R-:W3:Y:S04]  /*87d0*/  LDL.LU R4, [R1+0x28] ;  /* 0x0000280001047983 */ /* 0x000ee80000300800 */
[----:B------:R-:W-:Y:S04]  /*87e0*/  STL [R1+0x23c], R22 ;  /* 0x00023c1601007387 */ /* 0x000fe80000100800 */
[----:B------:R0:W-:Y:S04]  /*87f0*/  STL [R1+0x238], R23 ;  /* 0x0002381701007387 */ /* 0x0001e80000100800 */
[----:B--2---:R2:W-:Y:S01]  /*8800*/  STS.U8 [R6+UR7+0xa80], R15 ;  /* 0x000a800f06007988 */ /* 0x0045e20008000007 */
[----:B-1----:R-:W-:-:S06]  /*8810*/  PRMT R10, RZ, 0x7610, R10 ;  /* 0x00007610ff0a7816 */ /* 0x002fcc000000000a */
[----:B------:R-:W3:Y:S04]  /*8820*/  @!P0 LDG.E.U8 R10, desc[UR18][R22.64] ;  /* 0x00000012160a8981 */ /* 0x000ee8000c1e1100 */
[----:B0-----:R-:W3:Y:S04]  /*8830*/  LDL.LU.64 R22, [R1+0x6e8] ;  /* 0x0006e80001167983 */ /* 0x001ee80000300a00 */
[----:B--2---:R-:W2:Y:S04]  /*8840*/  LDL.LU R15, [R1+0x6e0] ;  /* 0x0006e000010f7983 */ /* 0x004ea80000300800 */
[----:B------:R0:W-:Y:S04]  /*8850*/  STS.U8 [R6+UR7+0xe80], R18 ;  /* 0x000e801206007988 */ /* 0x0001e80008000007 */
[----:B------:R1:W-:Y:S01]  /*8860*/  STS.U8 [R6+UR7+0x1280], R19 ;  /* 0x0012801306007988 */ /* 0x0003e20008000007 */
[----:B0-----:R-:W-:-:S02]  /*8870*/  VIADD R18, R5, 0xffffffc8 ;  /* 0xffffffc805127836 */ /* 0x001fc40000000000 */
[----:B-1----:R-:W-:-:S03]  /*8880*/  IMAD R19, R14, 0x37, RZ ;  /* 0x000000370e137824 */ /* 0x002fc600078e02ff */
[----:B------:R-:W-:Y:S02]  /*8890*/  ISETP.GE.U32.AND P0, PT, R18, 0x7fffff49, PT ;  /* 0x7fffff491200780c */ /* 0x000fe40003f06070 */
[C---:B------:R-:W-:Y:S02]  /*88a0*/  IADD3 R18, P2, PT, R19.reuse, R0, RZ ;  /* 0x0000000013127210 */ /* 0x040fe40007f5e0ff */
[----:B------:R-:W-:Y:S02]  /*88b0*/  PRMT R11, RZ, 0x7610, R11 ;  /* 0x00007610ff0b7816 */ /* 0x000fe4000000000b */
[----:B------:R-:W-:Y:S01]  /*88c0*/  LEA.HI.X.SX32 R19, R19, R2, 0x1, P2 ;  /* 0x0000000213137211 */ /* 0x000fe200010f0eff */
[----:B------:R-:W-:Y:S04]  /*88d0*/  STL [R1+0x24c], R18 ;  /* 0x00024c1201007387 */ /* 0x000fe80000100800 */
[----:B------:R0:W-:Y:S04]  /*88e0*/  STL [R1+0x248], R19 ;  /* 0x0002481301007387 */ /* 0x0001e80000100800 */
[----:B------:R-:W3:Y:S04]  /*88f0*/  @!P0 LDG.E.U8 R11, desc[UR18][R18.64] ;  /* 0x00000012120b8981 */ /* 0x000ee8000c1e1100 */
[----:B0-----:R-:W3:Y:S04]  /*8900*/  LDL.LU.64 R18, [R1+0x6d8] ;  /* 0x0006d80001127983 */ /* 0x001ee80000300a00 */
[----:B--2---:R0:W-:Y:S04]  /*8910*/  STS.U8 [R6+UR7+0x1680], R15 ;  /* 0x0016800f06007988 */ /* 0x0041e80008000007 */
[----:B0-----:R-:W2:Y:S04]  /*8920*/  LDL.LU R15, [R1+0x6d0] ;  /* 0x0006d000010f7983 */ /* 0x001ea80000300800 */
[----:B----4-:R0:W-:Y:S04]  /*8930*/  STS.U8 [R6+UR7+0x1a80], R16 ;  /* 0x001a801006007988 */ /* 0x0101e80008000007 */
[----:B------:R1:W-:Y:S01]  /*8940*/  STS.U8 [R6+UR7+0x1e80], R17 ;  /* 0x001e801106007988 */ /* 0x0003e20008000007 */
[----:B0-----:R-:W-:-:S02]  /*8950*/  VIADD R16, R5, 0xffffffc0 ;  /* 0xffffffc005107836 */ /* 0x001fc40000000000 */
[----:B-1----:R-:W-:-:S03]  /*8960*/  IMAD R17, R14, 0x3f, RZ ;  /* 0x0000003f0e117824 */ /* 0x002fc600078e02ff */
[----:B------:R-:W-:Y:S02]  /*8970*/  ISETP.GE.U32.AND P0, PT, R16, 0x7fffff41, PT ;  /* 0x7fffff411000780c */ /* 0x000fe40003f06070 */
[----:B------:R-:W-:-:S04]  /*8980*/  IADD3 R16, P2, PT, R17, R0, RZ ;  /* 0x0000000011107210 */ /* 0x000fc80007f5e0ff */
[----:B------:R-:W-:Y:S01]  /*8990*/  LEA.HI.X.SX32 R17, R17, R2, 0x1, P2 ;  /* 0x0000000211117211 */ /* 0x000fe200010f0eff */
[----:B------:R-:W-:Y:S04]  /*89a0*/  STL [R1+0x25c], R16 ;  /* 0x00025c1001007387 */ /* 0x000fe80000100800 */
[----:B------:R0:W-:Y:S04]  /*89b0*/  STL [R1+0x258], R17 ;  /* 0x0002581101007387 */ /* 0x0001e80000100800 */
[----:B------:R1:W-:Y:S04]  /*89c0*/  STS.U8 [R6+UR7+0x2280], R12 ;  /* 0x0022800c06007988 */ /* 0x0003e80008000007 */
[----:B---3--:R3:W-:Y:S01]  /*89d0*/  STS.U8 [R6+UR7+0x2680], R37 ;  /* 0x0026802506007988 */ /* 0x0087e20008000007 */
[----:B--2---:R-:W-:-:S06]  /*89e0*/  PRMT R15, RZ, 0x7610, R15 ;  /* 0x00007610ff0f7816 */ /* 0x004fcc000000000f */
[----:B------:R2:W4:Y:S04]  /*89f0*/  @!P0 LDG.E.U8 R15, desc[UR18][R16.64] ;  /* 0x00000012100f8981 */ /* 0x000528000c1e1100 */
[----:B0-----:R-:W2:Y:S04]  /*8a00*/  LDL.LU.64 R16, [R1+0x6c8] ;  /* 0x0006c80001107983 */ /* 0x001ea80000300a00 */
[----:B-1----:R-:W2:Y:S04]  /*8a10*/  LDL.LU R12, [R1+0x6c4] ;  /* 0x0006c400010c7983 */ /* 0x002ea80000300800 */
[----:B---3--:R-:W3:Y:S04]  /*8a20*/  LDL.LU R37, [R1+0x6c0] ;  /* 0x0006c00001257983 */ /* 0x008ee80000300800 */
[----:B------:R0:W-:Y:S02]  /*8a30*/  STS.U8 [R6+UR7+0x2a80], R4 ;  /* 0x002a800406007988 */ /* 0x0001e40008000007 */
[----:B0-----:R-:W-:-:S02]  /*8a40*/  VIADD R4, R5, 0xffffffb8 ;  /* 0xffffffb805047836 */ /* 0x001fc40000000000 */
[----:B------:R-:W-:-:S03]  /*8a50*/  IMAD R5, R14, 0x47, RZ ;  /* 0x000000470e057824 */ /* 0x000fc600078e02ff */
[----:B------:R-:W-:Y:S02]  /*8a60*/  ISETP.GE.U32.AND P0, PT, R4, 0x7fffff39, PT ;  /* 0x7fffff390400780c */ /* 0x000fe40003f06070 */
[----:B------:R-:W-:-:S04]  /*8a70*/  IADD3 R4, P2, PT, R5, R0, RZ ;  /* 0x0000000005047210 */ /* 0x000fc80007f5e0ff */
[----:B------:R-:W-:Y:S01]  /*8a80*/  LEA.HI.X.SX32 R5, R5, R2, 0x1, P2 ;  /* 0x0000000205057211 */ /* 0x000fe200010f0eff */
[----:B------:R-:W-:Y:S04]  /*8a90*/  STL [R1+0x26c], R4 ;  /* 0x00026c0401007387 */ /* 0x000fe80000100800 */
[----:B------:R-:W-:Y:S01]  /*8aa0*/  STL [R1+0x268], R5 ;  /* 0x0002680501007387 */ /* 0x000fe20000100800 */
[----:B--2---:R-:W-:-:S03]  /*8ab0*/  PRMT R12, RZ, 0x7610, R12 ;  /* 0x00007610ff0c7816 */ /* 0x004fc6000000000c */
[----:B---3--:R-:W-:Y:S04]  /*8ac0*/  STS.U8 [R6+UR7+0x2e80], R37 ;  /* 0x002e802506007988 */ /* 0x008fe80008000007 */
[----:B------:R0:W2:Y:S04]  /*8ad0*/  @!P0 LDG.E.U8 R12, desc[UR18][R4.64] ;  /* 0x00000012040c8981 */ /* 0x0000a8000c1e1100 */
[----:B------:R1:W-:Y:S02]  /*8ae0*/  STS.U8 [R6+UR7+0x3280], R16 ;  /* 0x0032801006007988 */ /* 0x0003e40008000007 */
[----:B-1----:R-:W1:Y:S02]  /*8af0*/  LDC R16, c[0x0][0x3a0] ;  /* 0x0000e800ff107b82 */ /* 0x002e640000000800 */
[----:B------:R1:W-:Y:S02]  /*8b00*/  STS.U8 [R6+UR7+0x3680], R13 ;  /* 0x0036800d06007988 */ /* 0x0003e40008000007 */
[----:B-1----:R-:W-:-:S05]  /*8b10*/  VIADD R13, R16, 0xffffffb0 ;  /* 0xffffffb0100d7836 */ /* 0x002fca0000000000 */
[----:B------:R-:W-:Y:S01]  /*8b20*/  ISETP.GE.U32.AND P0, PT, R13, 0x7fffff31, PT ;  /* 0x7fffff310d00780c */ /* 0x000fe20003f06070 */
[----:B------:R-:W-:-:S05]  /*8b30*/  IMAD R13, R14, 0x4f, RZ ;  /* 0x0000004f0e0d7824 */ /* 0x000fca00078e02ff */
[----:B0-----:R-:W-:-:S04]  /*8b40*/  IADD3 R4, P2, PT, R13, R0, RZ ;  /* 0x000000000d047210 */ /* 0x001fc80007f5e0ff */
[----:B------:R-:W-:Y:S02]  /*8b50*/  LEA.HI.X.SX32 R5, R13, R2, 0x1, P2 ;  /* 0x000000020d057211 */ /* 0x000fe400010f0eff */
[----:B------:R-:W0:Y:S01]  /*8b60*/  S2R R13, SR_TID.X ;  /* 0x00000000000d7919 */ /* 0x000e220000002100 */
[----:B------:R-:W-:Y:S01]  /*8b70*/  PRMT R37, RZ, 0x7610, R37 ;  /* 0x00007610ff257816 */ /* 0x000fe20000000025 */
[----:B------:R-:W-:Y:S04]  /*8b80*/  STS.U8 [R6+UR7+0x3a80], R18 ;  /* 0x003a801206007988 */ /* 0x000fe80008000007 */
[----:B------:R-:W-:Y:S04]  /*8b90*/  STS.U8 [R6+UR7+0x3e80], R17 ;  /* 0x003e801106007988 */ /* 0x000fe80008000007 */
[----:B------:R-:W3:Y:S01]  /*8ba0*/  @!P0 LDG.E.U8 R37, desc[UR18][R4.64] ;  /* 0x0000001204258981 */ /* 0x000ee2000c1e1100 */
[----:B0-----:R-:W-:-:S04]  /*8bb0*/  LOP3.LUT R13, R13, 0x7f, RZ, 0xc0, !PT ;  /* 0x0000007f0d0d7812 */ /* 0x001fc800078ec0ff */
[----:B------:R-:W-:-:S05]  /*8bc0*/  LOP3.LUT R13, R13, 0x60, RZ, 0x3c, !PT ;  /* 0x000000600d0d7812 */ /* 0x000fca00078e3cff */
[----:B------:R-:W-:Y:S04]  /*8bd0*/  STS.U8 [R13+UR7+0x300], R20 ;  /* 0x000300140d007988 */ /* 0x000fe80008000007 */
[----:B------:R0:W-:Y:S02]  /*8be0*/  STS.U8 [R13+UR7+0x700], R19 ;  /* 0x000700130d007988 */ /* 0x0001e40008000007 */
[----:B0-----:R-:W-:-:S05]  /*8bf0*/  VIADD R13, R16, 0xffffffa8 ;  /* 0xffffffa8100d7836 */ /* 0x001fca0000000000 */
[----:B------:R-:W-:Y:S01]  /*8c00*/  ISETP.GE.U32.AND P0, PT, R13, 0x7fffff29, PT ;  /* 0x7fffff290d00780c */ /* 0x000fe20003f06070 */
[----:B------:R-:W-:Y:S01]  /*8c10*/  IMAD R13, R14, 0x57, RZ ;  /* 0x000000570e0d7824 */ /* 0x000fe200078e02ff */
[----:B------:R-:W-:-:S04]  /*8c20*/  PRMT R20, RZ, 0x7610, R20 ;  /* 0x00007610ff147816 */ /* 0x000fc80000000014 */
[C---:B------:R-:W-:Y:S01]  /*8c30*/  IADD3 R16, P2, PT, R13.reuse, R0, RZ ;  /* 0x000000000d107210 */ /* 0x040fe20007f5e0ff */
[----:B------:R-:W-:Y:S03]  /*8c40*/  STL [R1+0x27c], R4 ;  /* 0x00027c0401007387 */ /* 0x000fe60000100800 */
[----:B------:R-:W-:Y:S01]  /*8c50*/  LEA.HI.X.SX32 R17, R13, R2, 0x1, P2 ;  /* 0x000000020d117211 */ /* 0x000fe200010f0eff */
[----:B------:R0:W-:Y:S04]  /*8c60*/  STL [R1+0x278], R5 ;  /* 0x0002780501007387 */ /* 0x0001e80000100800 */
[----:B------:R1:W2:Y:S04]  /*8c70*/  @!P0 LDG.E.U8 R20, desc[UR18][R16.64] ;  /* 0x0000001210148981 */ /* 0x0002a8000c1e1100 */
[----:B0-----:R-:W2:Y:S04]  /*8c80*/  LDL.LU.64 R4, [R1+0x6b8] ;  /* 0x0006b80001047983 */ /* 0x001ea80000300a00 */
[----:B------:R-:W2:Y:S04]  /*8c90*/  LDL.LU R6, [R1+0x6b0] ;  /* 0x0006b00001067983 */ /* 0x000ea80000300800 */
[----:B------:R-:W-:Y:S04]  /*8ca0*/  STL [R1+0x28c], R16 ;  /* 0x00028c1001007387 */ /* 0x000fe80000100800 */
[----:B------:R1:W-:Y:S02]  /*8cb0*/  STL [R1+0x288], R17 ;  /* 0x0002881101007387 */ /* 0x0003e40000100800 */
[----:B-1----:R-:W0:Y:S01]  /*8cc0*/  S2R R17, SR_TID.X ;  /* 0x0000000000117919 */ /* 0x002e220000002100 */
[----:B------:R-:W1:Y:S01]  /*8cd0*/  S2R R13, SR_TID.X ;  /* 0x00000000000d7919 */ /* 0x000e620000002100 */
[----:B0-----:R-:W-:-:S04]  /*8ce0*/  LOP3.LUT R17, R17, 0x7f, RZ, 0xc0, !PT ;  /* 0x0000007f11117812 */ /* 0x001fc800078ec0ff */
[----:B------:R-:W-:Y:S02]  /*8cf0*/  LOP3.LUT R17, R17, 0x60, RZ, 0x3c, !PT ;  /* 0x0000006011117812 */ /* 0x000fe400078e3cff */
[----:B-1----:R-:W-:-:S03]  /*8d00*/  LOP3.LUT R13, R13, 0x7f, RZ, 0xc0, !PT ;  /* 0x0000007f0d0d7812 */ /* 0x002fc600078ec0ff */
[----:B------:R-:W-:Y:S04]  /*8d10*/  STS.U8 [R17+UR7+0xb00], R23 ;  /* 0x000b001711007988 */ /* 0x000fe80008000007 */
[----:B------:R0:W-:Y:S02]  /*8d20*/  STS.U8 [R17+UR7+0xf00], R22 ;  /* 0x000f001611007988 */ /* 0x0001e40008000007 */
[----:B0-----:R-:W-:-:S05]  /*8d30*/  LOP3.LUT R22, R13, 0x60, RZ, 0x3c, !PT ;  /* 0x000000600d167812 */ /* 0x001fca00078e3cff */
[----:B------:R0:W-:Y:S02]  /*8d40*/  STS.U8 [R22+UR7+0x1300], R21 ;  /* 0x0013001516007988 */ /* 0x0001e40008000007 */
[----:B0-----:R-:W0:Y:S01]  /*8d50*/  LDC R21, c[0x0][0x3a0] ;  /* 0x0000e800ff157b82 */ /* 0x001e220000000800 */
[----:B------:R-:W1:Y:S01]  /*8d60*/  S2R R23, SR_TID.X ;  /* 0x0000000000177919 */ /* 0x000e620000002100 */
[----:B------:R-:W-:Y:S01]  /*8d70*/  PRMT R19, RZ, 0x7610, R19 ;  /* 0x00007610ff137816 */ /* 0x000fe20000000013 */
[----:B0-----:R-:W-:-:S05]  /*8d80*/  VIADD R13, R21, 0xffffffa0 ;  /* 0xffffffa0150d7836 */ /* 0x001fca0000000000 */
[----:B------:R-:W-:Y:S01]  /*8d90*/  ISETP.GE.U32.AND P0, PT, R13, 0x7fffff21, PT ;  /* 0x7fffff210d00780c */ /* 0x000fe20003f06070 */
[----:B------:R-:W-:-:S05]  /*8da0*/  IMAD R13, R14, 0x5f, RZ ;  /* 0x0000005f0e0d7824 */ /* 0x000fca00078e02ff */
[----:B------:R-:W-:-:S04]  /*8db0*/  IADD3 R16, P2, PT, R13, R0, RZ ;  /* 0x000000000d107210 */ /* 0x000fc80007f5e0ff */
[----:B------:R-:W-:Y:S01]  /*8dc0*/  LEA.HI.X.SX32 R17, R13, R2, 0x1, P2 ;  /* 0x000000020d117211 */ /* 0x000fe200010f0eff */
[----:B------:R-:W-:-:S04]  /*8dd0*/  VIADD R13, R21, 0xffffff98 ;  /* 0xffffff98150d7836 */ /* 0x000fc80000000000 */
[----:B------:R0:W3:Y:S01]  /*8de0*/  @!P0 LDG.E.U8 R19, desc[UR18][R16.64] ;  /* 0x0000001210138981 */ /* 0x0000e2000c1e1100 */
[----:B------:R-:W-:Y:S01]  /*8df0*/  ISETP.GE.U32.AND P0, PT, R13, 0x7fffff19, PT ;  /* 0x7fffff190d00780c */ /* 0x000fe20003f06070 */
[----:B------:R-:W-:Y:S02]  /*8e00*/  IMAD R13, R14, 0x67, RZ ;  /* 0x000000670e0d7824 */ /* 0x000fe400078e02ff */
[----:B------:R0:W-:Y:S01]  /*8e10*/  STL [R1+0x2a0], R16 ;  /* 0x0002a01001007387 */ /* 0x0001e20000100800 */
[----:B------:R-:W-:-:S03]  /*8e20*/  PRMT R18, RZ, 0x7610, R18 ;  /* 0x00007610ff127816 */ /* 0x000fc60000000012 */
[----:B------:R4:W-:Y:S01]  /*8e30*/  STL [R1+0x29c], R17 ;  /* 0x00029c1101007387 */ /* 0x0009e20000100800 */
[----:B-1----:R-:W-:Y:S02]  /*8e40*/  LOP3.LUT R23, R23, 0x7f, RZ, 0xc0, !PT ;  /* 0x0000007f17177812 */ /* 0x002fe400078ec0ff */
[----:B0-----:R-:W-:-:S04]  /*8e50*/  IADD3 R16, P2, PT, R13, R0, RZ ;  /* 0x000000000d107210 */ /* 0x001fc80007f5e0ff */
[----:B----4-:R-:W-:Y:S01]  /*8e60*/  LEA.HI.X.SX32 R17, R13, R2, 0x1, P2 ;  /* 0x000000020d117211 */ /* 0x010fe200010f0eff */
[----:B------:R-:W-:Y:S01]  /*8e70*/  VIADD R13, R21, 0xffffff90 ;  /* 0xffffff90150d7836 */ /* 0x000fe20000000000 */
[----:B------:R0:W-:Y:S04]  /*8e80*/  STS.U8 [R22+UR7+0x1700], R26 ;  /* 0x0017001a16007988 */ /* 0x0001e80008000007 */
[----:B------:R1:W4:Y:S01]  /*8e90*/  @!P0 LDG.E.U8 R18, desc[UR18][R16.64] ;  /* 0x0000001210128981 */ /* 0x000322000c1e1100 */
[----:B------:R-:W-:Y:S01]  /*8ea0*/  ISETP.GE.U32.AND P0, PT, R13, 0x7fffff11, PT ;  /* 0x7fffff110d00780c */ /* 0x000fe20003f06070 */
[----:B------:R-:W-:Y:S01]  /*8eb0*/  IMAD R13, R14, 0x6f, RZ ;  /* 0x0000006f0e0d7824 */ /* 0x000fe200078e02ff */
[----:B0-----:R-:W-:Y:S01]  /*8ec0*/  LOP3.LUT R26, R23, 0x60, RZ, 0x3c, !PT ;  /* 0x00000060171a7812 */ /* 0x001fe200078e3cff */
[----:B------:R-:W-:Y:S03]  /*8ed0*/  STL [R1+0x2b8], R16 ;  /* 0x0002b81001007387 */ /* 0x000fe60000100800 */
[C---:B------:R-:W-:Y:S01]  /*8ee0*/  IADD3 R22, P2, PT, R13.reuse, R0, RZ ;  /* 0x000000000d167210 */ /* 0x040fe20007f5e0ff */
[----:B------:R-:W-:Y:S04]  /*8ef0*/  STS.U8 [R26+UR7+0x1b00], R25 ;  /* 0x001b00191a007988 */ /* 0x000fe80008000007 */
[----:B------:R-:W-:Y:S04]  /*8f00*/  STS.U8 [R26+UR7+0x1f00], R24 ;  /* 0x001f00181a007988 */ /* 0x000fe80008000007 */
[----:B------:R-:W-:Y:S01]  /*8f10*/  STS.U8 [R26+UR7+0x2300], R29 ;  /* 0x0023001d1a007988 */ /* 0x000fe20008000007 */
[----:B------:R-:W-:-:S03]  /*8f20*/  LEA.HI.X.SX32 R23, R13, R2, 0x1, P2 ;  /* 0x000000020d177211 */ /* 0x000fc600010f0eff */
[----:B------:R-:W-:Y:S01]  /*8f30*/  STS.U8 [R26+UR7+0x2700], R28 ;  /* 0x0027001c1a007988 */ /* 0x000fe20008000007 */
[----:B------:R-:W-:-:S03]  /*8f40*/  VIADD R13, R21, 0xffffff88 ;  /* 0xffffff88150d7836 */ /* 0x000fc60000000000 */
[----:B------:R1:W-:Y:S04]  /*8f50*/  STL [R1+0x2b4], R17 ;  /* 0x0002b41101007387 */ /* 0x0003e80000100800 */
[----:B------:R0:W-:Y:S01]  /*8f60*/  STS.U8 [R26+UR7+0x2b00], R27 ;  /* 0x002b001b1a007988 */ /* 0x0001e20008000007 */
[----:B-1----:R-:W-:Y:S01]  /*8f70*/  PRMT R17, RZ, 0x7610, R17 ;  /* 0x00007610ff117816 */ /* 0x002fe20000000011 */
[----:B0-----:R-:W0:Y:S05]  /*8f80*/  S2R R27, SR_TID.X ;  /* 0x00000000001b7919 */ /* 0x001e2a0000002100 */
[----:B------:R1:W4:Y:S01]  /*8f90*/  @!P0 LDG.E.U8 R17, desc[UR18][R22.64] ;  /* 0x0000001216118981 */ /* 0x000322000c1e1100 */
[----:B------:R-:W-:Y:S01]  /*8fa0*/  ISETP.GE.U32.AND P0, PT, R13, 0x7fffff09, PT ;  /* 0x7fffff090d00780c */ /* 0x000fe20003f06070 */
[----:B------:R-:W-:-:S05]  /*8fb0*/  IMAD R13, R14, 0x77, RZ ;  /* 0x000000770e0d7824 */ /* 0x000fca00078e02ff */
[C---:B------:R-:W-:Y:S01]  /*8fc0*/  IADD3 R24, P2, PT, R13.reuse, R0, RZ ;  /* 0x000000000d187210 */ /* 0x040fe20007f5e0ff */
[----:B------:R1:W-:Y:S03]  /*8fd0*/  STL [R1+0x2d0], R22 ;  /* 0x0002d01601007387 */ /* 0x0003e60000100800 */
[----:B------:R-:W-:Y:S01]  /*8fe0*/  LEA.HI.X.SX32 R25, R13, R2, 0x1, P2 ;  /* 0x000000020d197211 */ /* 0x000fe200010f0eff */
[----:B------:R1:W-:Y:S01]  /*8ff0*/  STL [R1+0x2cc], R23 ;  /* 0x0002cc1701007387 */ /* 0x0003e20000100800 */
[----:B------:R-:W-:Y:S01]  /*9000*/  PRMT R16, RZ, 0x7610, R16 ;  /* 0x00007610ff107816 */ /* 0x000fe20000000010 */
[----:B------:R-:W-:Y:S02]  /*9010*/  VIADD R13, R21, 0xffffff80 ;  /* 0xffffff80150d7836 */ /* 0x000fe40000000000 */
[----:B-1----:R-:W-:Y:S02]  /*9020*/  @!P0 IMAD.MOV.U32 R22, RZ, RZ, R24 ;  /* 0x000000ffff168224 */ /* 0x002fe400078e0018 */
[----:B------:R-:W-:Y:S01]  /*9030*/  @!P0 IMAD.MOV.U32 R23, RZ, RZ, R25 ;  /* 0x000000ffff178224 */ /* 0x000fe200078e0019 */
[----:B------:R1:W-:Y:S04]  /*9040*/  STL [R1+0x2e8], R24 ;  /* 0x0002e81801007387 */ /* 0x0003e80000100800 */
[----:B------:R1:W4:Y:S01]  /*9050*/  @!P0 LDG.E.U8 R16, desc[UR18][R22.64] ;  /* 0x0000001216108981 */ /* 0x000322000c1e1100 */
[----:B------:R-:W-:Y:S01]  /*9060*/  ISETP.GE.U32.AND P0, PT, R13, 0x7fffff01, PT ;  /* 0x7fffff010d00780c */ /* 0x000fe20003f06070 */
[----:B------:R-:W-:Y:S01]  /*9070*/  IMAD R13, R14, 0x7f, RZ ;  /* 0x0000007f0e0d7824 */ /* 0x000fe200078e02ff */
[----:B0-----:R-:W-:Y:S01]  /*9080*/  LOP3.LUT R27, R27, 0x7f, RZ, 0xc0, !PT ;  /* 0x0000007f1b1b7812 */ /* 0x001fe200078ec0ff */
[----:B------:R-:W-:Y:S04]  /*9090*/  STS.U8 [R26+UR7+0x2f00], R32 ;  /* 0x002f00201a007988 */ /* 0x000fe80008000007 */
[----:B------:R0:W-:Y:S01]  /*90a0*/  STL [R1+0x2e4], R25 ;  /* 0x0002e41901007387 */ /* 0x0001e20000100800 */
[----:B-1----:R-:W-:-:S03]  /*90b0*/  IADD3 R22, P2, PT, R13, R0, RZ ;  /* 0x000000000d167210 */ /* 0x002fc60007f5e0ff */
[----:B------:R-:W-:Y:S04]  /*90c0*/  STS.U8 [R26+UR7+0x3300], R31 ;  /* 0x0033001f1a007988 */ /* 0x000fe80008000007 */
[----:B------:R-:W4:Y:S04]  /*90d0*/  LDL.LU R28, [R1+0x30c] ;  /* 0x00030c00011c7983 */ /* 0x000f280000300800 */
[----:B------:R-:W-:Y:S04]  /*90e0*/  STS.U8 [R26+UR7+0x3700], R30 ;  /* 0x0037001e1a007988 */ /* 0x000fe80008000007 */
[----:B------:R-:W4:Y:S01]  /*90f0*/  LDL.LU R29, [R1+0x308] ;  /* 0x00030800011d7983 */ /* 0x000f220000300800 */
[----:B------:R-:W-:-:S03]  /*9100*/  LEA.HI.X.SX32 R23, R13, R2, 0x1, P2 ;  /* 0x000000020d177211 */ /* 0x000fc600010f0eff */
[----:B------:R1:W-:Y:S04]  /*9110*/  STS.U8 [R26+UR7+0x3b00], R34 ;  /* 0x003b00221a007988 */ /* 0x0003e80008000007 */
[----:B------:R-:W4:Y:S04]  /*9120*/  LDL.LU R24, [R1+0x304] ;  /* 0x0003040001187983 */ /* 0x000f280000300800 */
[----:B0-----:R-:W4:Y:S01]  /*9130*/  LDL.LU R25, [R1+0x18c] ;  /* 0x00018c0001197983 */ /* 0x001f220000300800 */
[----:B-1----:R-:W-:-:S03]  /*9140*/  LOP3.LUT R34, R27, 0x70, RZ, 0x3c, !PT ;  /* 0x000000701b227812 */ /* 0x002fc600078e3cff */
[----:B------:R0:W-:Y:S04]  /*9150*/  STS.U8 [R26+UR7+0x3f00], R33 ;  /* 0x003f00211a007988 */ /* 0x0001e80008000007 */
[----:B------:R-:W4:Y:S04]  /*9160*/  LDL.LU R21, [R1+0x188] ;  /* 0x0001880001157983 */ /* 0x000f280000300800 */
[----:B0-----:R-:W4:Y:S04]  /*9170*/  LDL.LU R26, [R1+0x184] ;  /* 0x00018400011a7983 */ /* 0x001f280000300800 */
[----:B------:R-:W-:Y:S04]  /*9180*/  STL [R1+0x67c], R14 ;  /* 0x00067c0e01007387 */ /* 0x000fe80000100800 */
[----:B------:R-:W-:Y:S04]  /*9190*/  STL [R1+0x680], R0 ;  /* 0x0006800001007387 */ /* 0x000fe80000100800 */
[----:B------:R-:W-:Y:S04]  /*91a0*/  STS.U8 [R34+UR7+0x380], R36 ;  /* 0x0003802422007988 */ /* 0x000fe80008000007 */
[----:B------:R-:W-:Y:S04]  /*91b0*/  STL [R1+0x684], R2 ;  /* 0x0006840201007387 */ /* 0x000fe80000100800 */
[----:B------:R-:W-:Y:S04]  /*91c0*/  STS.U8 [R34+UR7+0x780], R35 ;  /* 0x0007802322007988 */ /* 0x000fe80008000007 */
[----:B------:R-:W-:Y:S04]  /*91d0*/  STL [R1+0x300], R22 ;  /* 0x0003001601007387 */ /* 0x000fe80000100800 */
[----:B------:R-:W-:Y:S04]  /*91e0*/  STL [R1+0x2fc], R23 ;  /* 0x0002fc1701007387 */ /* 0x000fe80000100800 */
[----:B------:R0:W-:Y:S01]  /*91f0*/  STS.U8 [R34+UR7+0xb80], R7 ;  /* 0x000b800722007988 */ /* 0x0001e20008000007 */
[----:B------:R-:W-:-:S03]  /*9200*/  PRMT R13, RZ, 0x7610, R13 ;  /* 0x00007610ff0d7816 */ /* 0x000fc6000000000d */
[----:B------:R1:W-:Y:S04]  /*9210*/  STS.U8 [R34+UR7+0xf80], R8 ;  /* 0x000f800822007988 */ /* 0x0003e80008000007 */
[----:B------:R2:W-:Y:S04]  /*9220*/  STS.U8 [R34+UR7+0x1380], R9 ;  /* 0x0013800922007988 */ /* 0x0005e80008000007 */
[----:B0-----:R-:W4:Y:S04]  /*9230*/  LDL.LU R7, [R1+0x6ac] ;  /* 0x0006ac0001077983 */ /* 0x001f280000300800 */
[----:B-1----:R-:W4:Y:S04]  /*9240*/  LDL.LU R8, [R1+0x6a8] ;  /* 0x0006a80001087983 */ /* 0x002f280000300800 */
[----:B--2---:R-:W2:Y:S04]  /*9250*/  LDL.LU R9, [R1+0x6a4] ;  /* 0x0006a40001097983 */ /* 0x004ea80000300800 */
[----:B------:R0:W-:Y:S04]  /*9260*/  STS.U8 [R34+UR7+0x1780], R10 ;  /* 0x0017800a22007988 */ /* 0x0001e80008000007 */
[----:B------:R1:W-:Y:S04]  /*9270*/  STS.U8 [R34+UR7+0x1b80], R11 ;  /* 0x001b800b22007988 */ /* 0x0003e80008000007 */
[----:B------:R1:W-:Y:S04]  /*9280*/  STS.U8 [R34+UR7+0x1f80], R15 ;  /* 0x001f800f22007988 */ /* 0x0003e80008000007 */
[----:B0-----:R-:W2:Y:S04]  /*9290*/  LDL.LU R10, [R1+0x6a0] ;  /* 0x0006a000010a7983 */ /* 0x001ea80000300800 */
[----:B-1----:R-:W2:Y:S04]  /*92a0*/  LDL.LU R11, [R1+0x69c] ;  /* 0x00069c00010b7983 */ /* 0x002ea80000300800 */
[----:B------:R-:W2:Y:S04]  /*92b0*/  LDL.LU R15, [R1+0x698] ;  /* 0x00069800010f7983 */ /* 0x000ea80000300800 */
[----:B------:R0:W2:Y:S04]  /*92c0*/  @!P0 LDG.E.U8 R13, desc[UR18][R22.64] ;  /* 0x00000012160d8981 */ /* 0x0000a8000c1e1100 */
[----:B------:R1:W-:Y:S04]  /*92d0*/  STS.U8 [R34+UR7+0x2380], R12 ;  /* 0x0023800c22007988 */ /* 0x0003e80008000007 */
[----:B-1----:R-:W2:Y:S04]  /*92e0*/  LDL.LU R12, [R1+0x694] ;  /* 0x00069400010c7983 */ /* 0x002ea80000300800 */
[----:B---3--:R-:W-:Y:S04]  /*92f0*/  STS.U8 [R34+UR7+0x2780], R37 ;  /* 0x0027802522007988 */ /* 0x008fe80008000007 */
[----:B------:R-:W-:Y:S04]  /*9300*/  STS.U8 [R34+UR7+0x2b80], R20 ;  /* 0x002b801422007988 */ /* 0x000fe80008000007 */
[----:B------:R-:W-:Y:S01]  /*9310*/  STL [R1+0x688], R34 ;  /* 0x0006882201007387 */ /* 0x000fe20000100800 */
[----:B------:R-:W-:-:S02]  /*9320*/  IMAD R32, R3, UR6, RZ ;  /* 0x0000000603207c24 */ /* 0x000fc4000f8e02ff */
[----:B------:R-:W-:Y:S01]  /*9330*/  IMAD R31, R4, UR5, RZ ;  /* 0x00000005041f7c24 */ /* 0x000fe2000f8e02ff */
[----:B------:R-:W-:Y:S04]  /*9340*/  STS.U8 [R34+UR7+0x2f80], R19 ;  /* 0x002f801322007988 */ /* 0x000fe80008000007 */
[----:B----4-:R-:W-:Y:S04]  /*9350*/  STS.U8 [R34+UR7+0x3380], R18 ;  /* 0x0033801222007988 */ /* 0x010fe80008000007 */
[----:B------:R1:W-:Y:S04]  /*9360*/  STS.U8 [R34+UR7+0x3780], R17 ;  /* 0x0037801122007988 */ /* 0x0003e80008000007 */
[----:B------:R3:W-:Y:S01]  /*9370*/  STS.U8 [R34+UR7+0x3b80], R16 ;  /* 0x003b801022007988 */ /* 0x0007e20008000007 */
[----:B-1----:R-:W-:-:S02]  /*9380*/  IMAD R17, R28, UR4, RZ ;  /* 0x000000041c117c24 */ /* 0x002fc4000f8e02ff */
[----:B------:R-:W-:Y:S02]  /*9390*/  IMAD R18, R29, UR4, RZ ;  /* 0x000000041d127c24 */ /* 0x000fe4000f8e02ff */
[----:B------:R-:W-:Y:S02]  /*93a0*/  IMAD R19, R24, UR4, RZ ;  /* 0x0000000418137c24 */ /* 0x000fe4000f8e02ff */
[----:B------:R-:W-:Y:S02]  /*93b0*/  IMAD R20, R25, UR4, RZ ;  /* 0x0000000419147c24 */ /* 0x000fe4000f8e02ff */
[----:B------:R-:W-:Y:S02]  /*93c0*/  IMAD R21, R21, UR4, RZ ;  /* 0x0000000415157c24 */ /* 0x000fe4000f8e02ff */
[----:B0-----:R-:W-:Y:S02]  /*93d0*/  IMAD R22, R26, UR4, RZ ;  /* 0x000000041a167c24 */ /* 0x001fe4000f8e02ff */
[----:B------:R-:W-:-:S02]  /*93e0*/  IMAD R29, R6, UR4, RZ ;  /* 0x00000004061d7c24 */ /* 0x000fc4000f8e02ff */
[----:B------:R-:W-:Y:S02]  /*93f0*/  IMAD R28, R7, UR4, RZ ;  /* 0x00000004071c7c24 */ /* 0x000fe4000f8e02ff */
[----:B--2---:R-:W-:Y:S02]  /*9400*/  IMAD R26, R9, UR4, RZ ;  /* 0x00000004091a7c24 */ /* 0x004fe4000f8e02ff */
[----:B---3--:R-:W-:Y:S01]  /*9410*/  IMAD R16, R27, R15, RZ ;  /* 0x0000000f1b107224 */ /* 0x008fe200078e02ff */
[----:B------:R0:W-:Y:S04]  /*9420*/  STS.U8 [R34+UR7+0x3f80], R13 ;  /* 0x003f800d22007988 */ /* 0x0001e80008000007 */
[----:B0-----:R-:W-:-:S04]  /*9430*/  IADD3 R13, P0, PT, R16, UR22, RZ ;  /* 0x00000016100d7c10 */ /* 0x001fc8000ff1e0ff */
[----:B------:R-:W-:Y:S02]  /*9440*/  LEA.HI.X.SX32 R16, R16, UR23, 0x1, P0 ;  /* 0x0000001710107c11 */ /* 0x000fe400080f0eff */
[-C--:B------:R-:W-:Y:S01]  /*9450*/  IADD3 R0, P0, PT, R17, R13.reuse, RZ ;  /* 0x0000000d11007210 */ /* 0x080fe20007f1e0ff */
[----:B------:R-:W-:Y:S04]  /*9460*/  STL [R1+0x68c], R15 ;  /* 0x00068c0f01007387 */ /* 0x000fe80000100800 */
[----:B------:R0:W-:Y:S01]  /*9470*/  STL [R1+0x308], R0 ;  /* 0x0003080001007387 */ /* 0x0001e20000100800 */
[-C--:B------:R-:W-:Y:S02]  /*9480*/  IADD3 R14, P2, PT, R19, R13.reuse, RZ ;  /* 0x0000000d130e7210 */ /* 0x080fe40007f5e0ff */
[----:B------:R-:W-:-:S02]  /*9490*/  IADD3 R9, P3, PT, R20, R13, RZ ;  /* 0x0000000d14097210 */ /* 0x000fc40007f7e0ff */
[----:B0-----:R-:W-:Y:S02]  /*94a0*/  LEA.HI.X.SX32 R0, R17, R16, 0x1, P0 ;  /* 0x0000001011007211 */ /* 0x001fe400000f0eff */
[----:B------:R-:W-:-:S04]  /*94b0*/  IADD3 R15, P0, PT, R18, R13, RZ ;  /* 0x0000000d120f7210 */ /* 0x000fc80007f1e0ff */
[-C--:B------:R-:W-:Y:S01]  /*94c0*/  LEA.HI.X.SX32 R2, R18, R16.reuse, 0x1, P0 ;  /* 0x0000001012027211 */ /* 0x080fe200000f0eff */
[----:B------:R0:W-:Y:S01]  /*94d0*/  STL [R1+0x304], R0 ;  /* 0x0003040001007387 */ /* 0x0001e20000100800 */
[----:B------:R-:W-:Y:S01]  /*94e0*/  IMAD R23, R12, UR4, RZ ;  /* 0x000000040c177c24 */ /* 0x000fe2000f8e02ff */
[----:B------:R-:W-:Y:S01]  /*94f0*/  LEA.HI.X.SX32 R12, R20, R16, 0x1, P3 ;  /* 0x00000010140c7211 */ /* 0x000fe200018f0eff */
[----:B------:R-:W-:Y:S01]  /*9500*/  IMAD R27, R8, UR4, RZ ;  /* 0x00000004081b7c24 */ /* 0x000fe2000f8e02ff */
[----:B------:R-:W-:Y:S01]  /*9510*/  STL [R1+0x310], R15 ;  /* 0x0003100f01007387 */ /* 0x000fe20000100800 */
[----:B------:R-:W-:-:S03]  /*9520*/  IADD3 R8, P0, PT, R21, R13, RZ ;  /* 0x0000000d15087210 */ /* 0x000fc60007f1e0ff */
[----:B------:R1:W-:Y:S01]  /*9530*/  STL [R1+0x30c], R2 ;  /* 0x00030c0201007387 */ /* 0x0003e20000100800 */
[----:B0-----:R-:W-:-:S03]  /*9540*/  LEA.HI.X.SX32 R0, R19, R16, 0x1, P2 ;  /* 0x0000001013007211 */ /* 0x001fc600010f0eff */
[----:B------:R-:W-:Y:S01]  /*9550*/  STL [R1+0x318], R14 ;  /* 0x0003180e01007387 */ /* 0x000fe20000100800 */
[-C--:B------:R-:W-:Y:S01]  /*9560*/  IADD3 R3, P2, PT, R22, R13.reuse, RZ ;  /* 0x0000000d16037210 */ /* 0x080fe20007f5e0ff */
[----:B------:R-:W-:Y:S02]  /*9570*/  IMAD R25, R10, UR4, RZ ;  /* 0x000000040a197c24 */ /* 0x000fe4000f8e02ff */
[----:B------:R-:W-:Y:S01]  /*9580*/  STL [R1+0x690], R14 ;  /* 0x0006900e01007387 */ /* 0x000fe20000100800 */
[----:B------:R-:W-:Y:S02]  /*9590*/  IADD3 R4, P3, PT, R23, R13, RZ ;  /* 0x0000000d17047210 */ /* 0x000fe40007f7e0ff */
[-C--:B------:R-:W-:Y:S01]  /*95a0*/  LEA.HI.X.SX32 R7, R21, R16.reuse, 0x1, P0 ;  /* 0x0000001015077211 */ /* 0x080fe200000f0eff */
[----:B------:R-:W-:Y:S01]  /*95b0*/  STL [R1+0x320], R9 ;  /* 0x0003200901007387 */ /* 0x000fe20000100800 */
[----:B------:R-:W-:-:S03]  /*95c0*/  LEA.HI.X.SX32 R6, R22, R16, 0x1, P2 ;  /* 0x0000001016067211 */ /* 0x000fc600010f0eff */
[----:B------:R-:W-:Y:S01]  /*95d0*/  STL [R1+0x314], R0 ;  /* 0x0003140001007387 */ /* 0x000fe20000100800 */
[----:B------:R-:W-:-:S03]  /*95e0*/  LEA.HI.X.SX32 R23, R23, R16, 0x1, P3 ;  /* 0x0000001017177211 */ /* 0x000fc600018f0eff */
[----:B------:R-:W-:Y:S01]  /*95f0*/  STL [R1+0x31c], R12 ;  /* 0x00031c0c01007387 */ /* 0x000fe20000100800 */
[----:B------:R-:W-:-:S03]  /*9600*/  IMAD R24, R11, UR4, RZ ;  /* 0x000000040b187c24 */ /* 0x000fc6000f8e02ff */
[----:B------:R-:W-:Y:S01]  /*9610*/  STL [R1+0x328], R8 ;  /* 0x0003280801007387 */ /* 0x000fe20000100800 */
[----:B-1----:R-:W-:-:S03]  /*9620*/  IADD3 R2, P2, PT, R25, R13, RZ ;  /* 0x0000000d19027210 */ /* 0x002fc60007f5e0ff */
[----:B------:R-:W2:Y:S04]  /*9630*/  LDL R22, [R1+0x30c] ;  /* 0x00030c0001167983 */ /* 0x000ea80000100800 */
[----:B------:R-:W-:Y:S04]  /*9640*/  STL [R1+0x330], R3 ;  /* 0x0003300301007387 */ /* 0x000fe80000100800 */
[----:B------:R-:W-:Y:S04]  /*9650*/  STL [R1+0x324], R7 ;  /* 0x0003240701007387 */ /* 0x000fe80000100800 */
[----:B------:R-:W-:Y:S01]  /*9660*/  STL [R1+0x338], R4 ;  /* 0x0003380401007387 */ /* 0x000fe20000100800 */
[----:B------:R-:W-:-:S03]  /*9670*/  IADD3 R36, P0, PT, R24, R13, RZ ;  /* 0x0000000d18247210 */ /* 0x000fc60007f1e0ff */
[----:B------:R-:W-:Y:S04]  /*9680*/  STL [R1+0x32c], R6 ;  /* 0x00032c0601007387 */ /* 0x000fe80000100800 */
[----:B------:R-:W3:Y:S04]  /*9690*/  LDL R17, [R1+0x308] ;  /* 0x0003080001117983 */ /* 0x000ee80000100800 */
[----:B------:R-:W-:Y:S04]  /*96a0*/  STL [R1+0x334], R23 ;  /* 0x0003341701007387 */ /* 0x000fe80000100800 */
[----:B------:R0:W-:Y:S04]  /*96b0*/  STL [R1+0x348], R2 ;  /* 0x0003480201007387 */ /* 0x0001e80000100800 */
[----:B------:R-:W-:Y:S01]  /*96c0*/  STL [R1+0x340], R36 ;  /* 0x0003402401007387 */ /* 0x000fe20000100800 */
[----:B0-----:R-:W-:-:S04]  /*96d0*/  IADD3 R2, P3, PT, R26, R13, RZ ;  /* 0x0000000d1a027210 */ /* 0x001fc80007f7e0ff */
[-C--:B------:R-:W-:Y:S01]  /*96e0*/  LEA.HI.X.SX32 R34, R26, R16.reuse, 0x1, P3 ;  /* 0x000000101a227211 */ /* 0x080fe200018f0eff */
[----:B------:R-:W-:Y:S04]  /*96f0*/  STL [R1+0x350], R2 ;  /* 0x0003500201007387 */ /* 0x000fe80000100800 */
[----:B------:R-:W4:Y:S01]  /*9700*/  LDL R26, [R1+0x304] ;  /* 0x00030400011a7983 */ /* 0x000f220000100800 */
[C---:B------:R-:W-:Y:S01]  /*9710*/  IADD3 R20, P5, PT, R31.reuse, R13, RZ ;  /* 0x0000000d1f147210 */ /* 0x040fe20007fbe0ff */
[----:B------:R-:W0:Y:S03]  /*9720*/  S2R R19, SR_TID.X ;  /* 0x0000000000137919 */ /* 0x000e260000002100 */
[----:B------:R-:W-:-:S02]  /*9730*/  LEA.HI.X.SX32 R21, R31, R16, 0x1, P5 ;  /* 0x000000101f157211 */ /* 0x000fc400028f0eff */
[----:B------:R-:W1:Y:S01]  /*9740*/  LDC R31, c[0x0][0x3a0] ;  /* 0x0000e800ff1f7b82 */ /* 0x000e620000000800 */
[----:B------:R-:W-:Y:S02]  /*9750*/  LEA.HI.X.SX32 R37, R24, R16, 0x1, P0 ;  /* 0x0000001018257211 */ /* 0x000fe400000f0eff */
[----:B------:R-:W-:-:S04]  /*9760*/  IADD3 R11, P0, PT, R27, R13, RZ ;  /* 0x0000000d1b0b7210 */ /* 0x000fc80007f1e0ff */
[-C--:B------:R-:W-:Y:S01]  /*9770*/  LEA.HI.X.SX32 R27, R27, R16.reuse, 0x1, P0 ;  /* 0x000000101b1b7211 */ /* 0x080fe200000f0eff */
[----:B------:R-:W-:Y:S01]  /*9780*/  IMAD R30, R5, UR4, RZ ;  /* 0x00000004051e7c24 */ /* 0x000fe2000f8e02ff */
[----:B------:R-:W-:Y:S01]  /*9790*/  LEA.HI.X.SX32 R14, R25, R16, 0x1, P2 ;  /* 0x00000010190e7211 */ /* 0x000fe200010f0eff */
[----:B-1----:R-:W-:Y:S01]  /*97a0*/  VIADD R18, R31, 0x7f ;  /* 0x0000007f1f127836 */ /* 0x002fe20000000000 */
[----:B0-----:R-:W-:-:S04]  /*97b0*/  LOP3.LUT R19, R19, 0x7f, RZ, 0xc0, !PT ;  /* 0x0000007f13137812 */ /* 0x001fc800078ec0ff */
[----:B------:R-:W-:-:S04]  /*97c0*/  ISETP.GT.AND P0, PT, R18, 0x7f, PT ;  /* 0x0000007f1200780c */ /* 0x000fc80003f04270 */
[----:B------:R-:W-:Y:S02]  /*97d0*/  ISETP.LT.AND P0, PT, R19, R31, P0 ;  /* 0x0000001f1300720c */ /* 0x000fe40000701270 */
[-C--:B------:R-:W-:Y:S02]  /*97e0*/  IADD3 R10, P2, PT, R28, R13.reuse, RZ ;  /* 0x0000000d1c0a7210 */ /* 0x080fe40007f5e0ff */
[-C--:B------:R-:W-:Y:S02]  /*97f0*/  IADD3 R5, P3, PT, R29, R13.reuse, RZ ;  /* 0x0000000d1d057210 */ /* 0x080fe40007f7e0ff */
[-C--:B------:R-:W-:Y:S02]  /*9800*/  IADD3 R24, P4, PT, R30, R13.reuse, RZ ;  /* 0x0000000d1e187210 */ /* 0x080fe40007f9e0ff */
[----:B------:R-:W-:Y:S01]  /*9810*/  IADD3 R33, P6, PT, R32, R13, RZ ;  /* 0x0000000d20217210 */ /* 0x000fe20007fde0ff */
[----:B------:R-:W-:Y:S01]  /*9820*/  STL [R1+0x33c], R37 ;  /* 0x00033c2501007387 */ /* 0x000fe20000100800 */
[----:B------:R-:W-:-:S02]  /*9830*/  LEA.HI.X.SX32 R28, R28, R16, 0x1, P2 ;  /* 0x000000101c1c7211 */ /* 0x000fc400010f0eff */
[-C--:B------:R-:W-:Y:S01]  /*9840*/  LEA.HI.X.SX32 R29, R29, R16.reuse, 0x1, P3 ;  /* 0x000000101d1d7211 */ /* 0x080fe200018f0eff */
[----:B------:R-:W-:Y:S01]  /*9850*/  STL [R1+0x344], R14 ;  /* 0x0003440e01007387 */ /* 0x000fe20000100800 */
[-C--:B------:R-:W-:Y:S02]  /*9860*/  LEA.HI.X.SX32 R25, R30, R16.reuse, 0x1, P4 ;  /* 0x000000101e197211 */ /* 0x080fe400020f0eff */
[----:B------:R-:W-:Y:S01]  /*9870*/  LEA.HI.X.SX32 R35, R32, R16, 0x1, P6 ;  /* 0x0000001020237211 */ /* 0x000fe200030f0eff */
[----:B------:R-:W-:Y:S01]  /*9880*/  STL [R1+0x34c], R34 ;  /* 0x00034c2201007387 */ /* 0x000fe20000100800 */
[----:B------:R-:W-:-:S03]  /*9890*/  PRMT R13, RZ, 0x7610, R13 ;  /* 0x00007610ff0d7816 */ /* 0x000fc6000000000d */
        /* <DEDUP_REMOVED lines=8> */
[----:B------:R-:W2:Y:S01]  /*9920*/  LDL R30, [R1+0x348] ;  /* 0x00034800011e7983 */ /* 0x000ea20000100800 */
[----:B---3--:R-:W-:-:S02]  /*9930*/  @P0 IMAD.MOV.U32 R16, RZ, RZ, R17 ;  /* 0x000000ffff100224 */ /* 0x008fc400078e0011 */
[----:B----4-:R-:W-:-:S05]  /*9940*/  @P0 IMAD.MOV.U32 R17, RZ, RZ, R26 ;  /* 0x000000ffff110224 */ /* 0x010fca00078e001a */
[----:B------:R0:W3:Y:S02]  /*9950*/  @P0 LDG.E.U8 R13, desc[UR18][R16.64] ;  /* 0x00000012100d0981 */ /* 0x0000e4000c1e1100 */
[----:B0-----:R-:W-:Y:S02]  /*9960*/  @P0 IMAD.MOV.U32 R17, RZ, RZ, R14 ;  /* 0x000000ffff110224 */ /* 0x001fe400078e000e */
[----:B--2---:R-:W-:Y:S01]  /*9970*/  @P0 IMAD.MOV.U32 R16, RZ, RZ, R30 ;  /* 0x000000ffff100224 */ /* 0x004fe200078e001e */
[----:B---3--:R0:W-:Y:S02]  /*9980*/  STS.U8 [R19+UR7+0x8000], R13 ;  /* 0x0080000d13007988 */ /* 0x0081e40008000007 */
[----:B0-----:R-:W-:-:S06]  /*9990*/  PRMT R13, RZ, 0x7610, R13 ;  /* 0x00007610ff0d7816 */ /* 0x001fcc000000000d */
[----:B------:R0:W2:Y:S02]  /*99a0*/  @P0 LDG.E.U8 R13, desc[UR18][R16.64] ;  /* 0x00000012100d0981 */ /* 0x0000a4000c1e1100 */
[----:B0-----:R-:W-:Y:S02]  /*99b0*/  @P0 IMAD.MOV.U32 R16, RZ, RZ, R15 ;  /* 0x000000ffff100224 */ /* 0x001fe400078e000f */
[----:B------:R-:W-:Y:S01]  /*99c0*/  @P0 IMAD.MOV.U32 R17, RZ, RZ, R22 ;  /* 0x000000ffff110224 */ /* 0x000fe200078e0016 */
[----:B------:R-:W0:Y:S01]  /*99d0*/  S2R R26, SR_TID.X ;  /* 0x00000000001a7919 */ /* 0x000e220000002100 */
[----:B--2---:R1:W-:Y:S02]  /*99e0*/  STS.U8 [R19+UR7+0x8400], R13 ;  /* 0x0084000d13007988 */ /* 0x0043e40008000007 */
[----:B-1----:R-:W-:-:S06]  /*99f0*/  PRMT R13, RZ, 0x7610, R13 ;  /* 0x00007610ff0d7816 */ /* 0x002fcc000000000d */
[----:B------:R1:W2:Y:S01]  /*9a00*/  @P0 LDG.E.U8 R13, desc[UR18][R16.64] ;  /* 0x00000012100d0981 */ /* 0x0002a2000c1e1100 */
[----:B0-----:R-:W-:-:S04]  /*9a10*/  LOP3.LUT R26, R26, 0x7f, RZ, 0xc0, !PT ;  /* 0x0000007f1a1a7812 */ /* 0x001fc800078ec0ff */
[----:B------:R-:W-:Y:S01]  /*9a20*/  LOP3.LUT R26, R26, 0x10, RZ, 0x3c, !PT ;  /* 0x000000101a1a7812 */ /* 0x000fe200078e3cff */
[----:B------:R-:W-:Y:S01]  /*9a30*/  STL [R1+0x364], R29 ;  /* 0x0003641d01007387 */ /* 0x000fe20000100800 */
[----:B-1----:R-:W-:Y:S02]  /*9a40*/  @P0 IMAD.MOV.U32 R16, RZ, RZ, R2 ;  /* 0x000000ffff100224 */ /* 0x002fe400078e0002 */
[----:B------:R-:W-:Y:S01]  /*9a50*/  @P0 IMAD.MOV.U32 R17, RZ, RZ, R34 ;  /* 0x000000ffff110224 */ /* 0x000fe200078e0022 */
[----:B------:R-:W-:Y:S04]  /*9a60*/  STL [R1+0x36c], R25 ;  /* 0x00036c1901007387 */ /* 0x000fe80000100800 */
[----:B------:R-:W-:Y:S04]  /*9a70*/  STL [R1+0x374], R21 ;  /* 0x0003741501007387 */ /* 0x000fe80000100800 */
[----:B------:R-:W-:Y:S04]  /*9a80*/  STL [R1+0x37c], R35 ;  /* 0x00037c2301007387 */ /* 0x000fe80000100800 */
[----:B------:R-:W3:Y:S01]  /*9a90*/  LDL.LU R14, [R1+0x690] ;  /* 0x00069000010e7983 */ /* 0x000ee20000300800 */
[----:B------:R-:W0:Y:S01]  /*9aa0*/  S2R R22, SR_TID.X ;  /* 0x0000000000167919 */ /* 0x000e220000002100 */
[----:B------:R-:W-:-:S02]  /*9ab0*/  LOP3.LUT R19, R19, 0x60, RZ, 0x3c, !PT ;  /* 0x0000006013137812 */ /* 0x000fc400078e3cff */
[----:B------:R-:W5:Y:S04]  /*9ac0*/  LDL.LU R15, [R1+0x68c] ;  /* 0x00068c00010f7983 */ /* 0x000f680000300800 */
[----:B------:R-:W4:Y:S04]  /*9ad0*/  LDL.LU R34, [R1+0x688] ;  /* 0x0006880001227983 */ /* 0x000f280000300800 */
[----:B------:R-:W5:Y:S04]  /*9ae0*/  LDL.LU R2, [R1+0x684] ;  /* 0x0006840001027983 */ /* 0x000f680000300800 */
[----:B--2---:R1:W-:Y:S02]  /*9af0*/  STS.U8 [R26+UR7+0x8080], R13 ;  /* 0x0080800d1a007988 */ /* 0x0043e40008000007 */
[----:B-1----:R-:W-:-:S06]  /*9b00*/  PRMT R13, RZ, 0x7610, R13 ;  /* 0x00007610ff0d7816 */ /* 0x002fcc000000000d */
[----:B------:R3:W2:Y:S02]  /*9b10*/  @P0 LDG.E.U8 R13, desc[UR18][R16.64] ;  /* 0x00000012100d0981 */ /* 0x0006a4000c1e1100 */
[----:B---3--:R-:W-:Y:S02]  /*9b20*/  @P0 IMAD.MOV.U32 R16, RZ, RZ, R14 ;  /* 0x000000ffff100224 */ /* 0x008fe400078e000e */
[----:B------:R-:W-:Y:S01]  /*9b30*/  @P0 IMAD.MOV.U32 R17, RZ, RZ, R0 ;  /* 0x000000ffff110224 */ /* 0x000fe200078e0000 */
[----:B0-----:R-:W-:Y:S01]  /*9b40*/  LOP3.LUT R22, R22, 0x7f, RZ, 0xc0, !PT ;  /* 0x0000007f16167812 */ /* 0x001fe200078ec0ff */
[----:B------:R-:W5:Y:S04]  /*9b50*/  LDL.LU R0, [R1+0x680] ;  /* 0x0006800001007983 */ /* 0x000f680000300800 */
[----:B------:R-:W5:Y:S04]  /*9b60*/  LDL.LU R14, [R1+0x67c] ;  /* 0x00067c00010e7983 */ /* 0x000f680000300800 */
[----:B--2---:R0:W-:Y:S02]  /*9b70*/  STS.U8 [R26+UR7+0x8480], R13 ;  /* 0x0084800d1a007988 */ /* 0x0041e40008000007 */
[----:B0-----:R-:W-:-:S06]  /*9b80*/  PRMT R13, RZ, 0x7610, R13 ;  /* 0x00007610ff0d7816 */ /* 0x001fcc000000000d */
[----:B------:R0:W2:Y:S01]  /*9b90*/  @P0 LDG.E.U8 R13, desc[UR18][R16.64] ;  /* 0x00000012100d0981 */ /* 0x0000a2000c1e1100 */
[----:B------:R-:W-:Y:S01]  /*9ba0*/  LOP3.LUT R26, R22, 0x20, RZ, 0x3c, !PT ;  /* 0x00000020161a7812 */ /* 0x000fe200078e3cff */
[----:B0-----:R-:W-:Y:S02]  /*9bb0*/  @P0 IMAD.MOV.U32 R16, RZ, RZ, R11 ;  /* 0x000000ffff100224 */ /* 0x001fe400078e000b */
[----:B------:R-:W-:Y:S01]  /*9bc0*/  @P0 IMAD.MOV.U32 R17, RZ, RZ, R27 ;  /* 0x000000ffff110224 */ /* 0x000fe200078e001b */
[----:B------:R-:W0:Y:S01]  /*9bd0*/  S2R R22, SR_TID.X ;  /* 0x0000000000167919 */ /* 0x000e220000002100 */
[----:B------:R-:W5:Y:S04]  /*9be0*/  LDL.LU R11, [R1+0x678] ;  /* 0x00067800010b7983 */ /* 0x000f680000300800 */
[----:B--2---:R1:W-:Y:S02]  /*9bf0*/  STS.U8 [R26+UR7+0x8100], R13 ;  /* 0x0081000d1a007988 */ /* 0x0043e40008000007 */
[----:B-1----:R-:W-:-:S06]  /*9c00*/  PRMT R13, RZ, 0x7610, R13 ;  /* 0x00007610ff0d7816 */ /* 0x002fcc000000000d */
[----:B------:R1:W2:Y:S02]  /*9c10*/  @P0 LDG.E.U8 R13, desc[UR18][R16.64] ;  /* 0x00000012100d0981 */ /* 0x0002a4000c1e1100 */
[----:B-1----:R-:W-:Y:S02]  /*9c20*/  @P0 IMAD.MOV.U32 R16, RZ, RZ, R9 ;  /* 0x000000ffff100224 */ /* 0x002fe400078e0009 */
        /* <DEDUP_REMOVED lines=35> */
[----:B--2---:R0:W-:Y:S01]  /*9e60*/  STS.U8 [R26+UR7+0x8600], R13 ;  /* 0x0086000d1a007988 */ /* 0x0041e20008000007 */
[----:B------:R-:W-:-:S03]  /*9e70*/  LOP3.LUT R22, R22, 0x50, RZ, 0x3c, !PT ;  /* 0x0000005016167812 */ /* 0x000fc600078e3cff */
[----:B------:R-:W5:Y:S01]  /*9e80*/  LDL.LU R3, [R1+0x658] ;  /* 0x0006580001037983 */ /* 0x000f620000300800 */
[----:B0-----:R-:W-:-:S06]  /*9e90*/  PRMT R13, RZ, 0x7610, R13 ;  /* 0x00007610ff0d7816 */ /* 0x001fcc000000000d */
[----:B------:R0:W2:Y:S02]  /*9ea0*/  @P0 LDG.E.U8 R13, desc[UR18][R16.64] ;  /* 0x00000012100d0981 */ /* 0x0000a4000c1e1100 */
[----:B0-----:R-:W-:Y:S02]  /*9eb0*/  @P0 IMAD.MOV.U32 R16, RZ, RZ, R24 ;  /* 0x000000ffff100224 */ /* 0x001fe400078e0018 */
[----:B------:R-:W-:Y:S01]  /*9ec0*/  @P0 IMAD.MOV.U32 R17, RZ, RZ, R25 ;  /* 0x000000ffff110224 */ /* 0x000fe200078e0019 */
[----:B--2---:R0:W-:Y:S02]  /*9ed0*/  STS.U8 [R22+UR7+0x8280], R13 ;  /* 0x0082800d16007988 */ /* 0x0041e40008000007 */
[----:B0-----:R-:W-:-:S06]  /*9ee0*/  PRMT R13, RZ, 0x7610, R13 ;  /* 0x00007610ff0d7816 */ /* 0x001fcc000000000d */
[----:B------:R0:W2:Y:S02]  /*9ef0*/  @P0 LDG.E.U8 R13, desc[UR18][R16.64] ;  /* 0x00000012100d0981 */ /* 0x0000a4000c1e1100 */
[----:B0-----:R-:W-:Y:S02]  /*9f00*/  @P0 IMAD.MOV.U32 R16, RZ, RZ, R4 ;  /* 0x000000ffff100224 */ /* 0x001fe400078e0004 */
[----:B------:R-:W-:Y:S01]  /*9f10*/  @P0 IMAD.MOV.U32 R17, RZ, RZ, R23 ;  /* 0x000000ffff110224 */ /* 0x000fe200078e0017 */
[----:B------:R-:W5:Y:S04]  /*9f20*/  LDL.LU R4, [R1+0x654] ;  /* 0x0006540001047983 */ /* 0x000f680000300800 */
[----:B--2---:R0:W-:Y:S02]  /*9f30*/  STS.U8 [R22+UR7+0x8680], R13 ;  /* 0x0086800d16007988 */ /* 0x0041e40008000007 */
        /* <DEDUP_REMOVED lines=9> */
[----:B--2---:R0:W-:Y:S02]  /*9fd0*/  STS.U8 [R19+UR7+0x8700], R13 ;  /* 0x0087000d13007988 */ /* 0x0041e40008000007 */
[----:B0-----:R-:W-:-:S06]  /*9fe0*/  PRMT R13, RZ, 0x7610, R13 ;  /* 0x00007610ff0d7816 */ /* 0x001fcc000000000d */
[----:B------:R0:W4:Y:S02]  /*9ff0*/  @P0 LDG.E.U8 R13, desc[UR18][R16.64] ;  /* 0x00000012100d0981 */ /* 0x000124000c1e1100 */
[----:B0-----:R-:W-:Y:S02]  /*a000*/  @P0 IMAD.MOV.U32 R16, RZ, RZ, R33 ;  /* 0x000000ffff100224 */ /* 0x001fe400078e0021 */
[----:B------:R-:W-:Y:S01]  /*a010*/  @P0 IMAD.MOV.U32 R17, RZ, RZ, R35 ;  /* 0x000000ffff110224 */ /* 0x000fe200078e0023 */
[----:B----4-:R0:W-:Y:S02]  /*a020*/  STS.U8 [R34+UR7+0x8380], R13 ;  /* 0x0083800d22007988 */ /* 0x0101e40008000007 */
[----:B0-----:R-:W-:-:S06]  /*a030*/  PRMT R13, RZ, 0x7610, R13 ;  /* 0x00007610ff0d7816 */ /* 0x001fcc000000000d */
[----:B------:R-:W2:Y:S01]  /*a040*/  @P0 LDG.E.U8 R13, desc[UR18][R16.64] ;  /* 0x00000012100d0981 */ /* 0x000ea2000c1e1100 */
[----:B------:R-:W-:-:S04]  /*a050*/  ISETP.NE.U32.AND P0, PT, RZ, UR15, PT ;  /* 0x0000000fff007c0c */ /* 0x000fc8000bf05070 */
[C---:B------:R-:W-:Y:S02]  /*a060*/  ISETP.LT.OR P2, PT, R18.reuse, 0x80, P0 ;  /* 0x000000801200780c */ /* 0x040fe40000741670 */
[----:B------:R-:W-:Y:S01]  /*a070*/  ISETP.GE.AND P3, PT, R18, 0x100, PT ;  /* 0x000001001200780c */ /* 0x000fe20003f66270 */
[----:B--2---:R0:W-:Y:S01]  /*a080*/  STS.U8 [R34+UR7+0x8780], R13 ;  /* 0x0087800d22007988 */ /* 0x0041e20008000007 */
[----:B------:R1:W-:Y:S06]  /*a090*/  MEMBAR.ALL.CTA ;  /* 0x0000000000007992 */ /* 0x0003ec0000008000 */
[----:B-1----:R-:W1:Y:S02]  /*a0a0*/  FENCE.VIEW.ASYNC.S ;  /* 0x00000000000073c6 */ /* 0x002e640000000000 */
[----:B-1----:R-:W-:Y:S06]  /*a0b0*/  BAR.SYNC.DEFER_BLOCKING 0x0 ;  /* 0x0000000000007b1d */ /* 0x002fec0000010000 */
[----:B------:R-:W-:Y:S05]  /*a0c0*/  @P2 BRA `(.L_x_6) ;  /* 0x0000000000842947 */ /* 0x000fea0003800000 */
[----:B------:R-:W-:Y:S02]  /*a0d0*/  UIADD3 UR4, UPT, UPT, UR7, 0x8000, URZ ;  /* 0x0000800007047890 */ /* 0x000fe4000fffe0ff */
[----:B------:R-:W-:Y:S02]  /*a0e0*/  USHF.R.U32.HI UR12, URZ, 0x4, UR7 ;  /* 0x00000004ff0c7899 */ /* 0x000fe40008011607 */
[----:B------:R-:W-:Y:S02]  /*a0f0*/  USHF.R.U32.HI UR4, URZ, 0x4, UR4 ;  /* 0x00000004ff047899 */ /* 0x000fe40008011604 */
[----:B------:R-:W-:Y:S02]  /*a100*/  USGXT.U32 UR12, UR12, 0xe ;  /* 0x0000000e0c0c789a */ /* 0x000fe40008000000 */
[----:B------:R-:W-:Y:S02]  /*a110*/  USGXT.U32 UR14, UR4, 0xe ;  /* 0x0000000e040e789a */ /* 0x000fe40008000000 */
[----:B------:R-:W-:-:S02]  /*a120*/  UIADD3 UR16, UP1, UPT, UR12, 0x100, URZ ;  /* 0x000001000c107890 */ /* 0x000fc4000ff3e0ff */
[----:B------:R-:W-:Y:S01]  /*a130*/  UIADD3 UR20, UP2, UPT, UR14, 0x2, URZ ;  /* 0x000000020e147890 */ /* 0x000fe2000ff5e0ff */
[----:B------:R-:W-:Y:S01]  /*a140*/  UMOV UR4, URZ ;  /* 0x000000ff00047c82 */ /* 0x000fe20008000000 */
[----:B------:R-:W-:Y:S01]  /*a150*/  UMOV UR22, 0x0 ;  /* 0x0000000000167882 */ /* 0x000fe20000000000 */
[----:B------:R-:W-:Y:S02]  /*a160*/  UIADD3.X UR17, UPT, UPT, UR4, 0x40004040, URZ, UP1, !UPT ;  /* 0x4000404004117890 */ /* 0x000fe40008ffe4ff */
[----:B------:R-:W-:Y:S02]  /*a170*/  UIADD3.X UR21, UPT, UPT, UR4, 0x40004040, URZ, UP2, !UPT ;  /* 0x4000404004157890 */ /* 0x000fe400097fe4ff */
[----:B------:R-:W-:Y:S02]  /*a180*/  UIADD3.64 UR40, UPT, UPT, UR16, 0x100, URZ ;  /* 0x0000010010287897 */ /* 0x000fe4000fffe0ff */
[----:B------:R-:W-:Y:S02]  /*a190*/  UIADD3.64 UR42, UPT, UPT, UR20, 0x2, URZ ;  /* 0x00000002142a7897 */ /* 0x000fe4000fffe0ff */
[----:B------:R-:W-:-:S02]  /*a1a0*/  UIADD3.64 UR44, UPT, UPT, UR16, 0x200, URZ ;  /* 0x00000200102c7897 */ /* 0x000fc4000fffe0ff */
[----:B------:R-:W-:Y:S01]  /*a1b0*/  UIADD3.64 UR46, UPT, UPT, UR20, 0x4, URZ ;  /* 0x00000004142e7897 */ /* 0x000fe2000fffe0ff */
[----:B------:R-:W-:Y:S01]  /*a1c0*/  UMOV UR23, 0x8048010 ;  /* 0x0804801000177882 */ /* 0x000fe20000000000 */
[----:B------:R-:W-:Y:S01]  /*a1d0*/  UMOV UR13, 0x40004040 ;  /* 0x40004040000d7882 */ /* 0x000fe20000000000 */
[----:B------:R-:W-:Y:S01]  /*a1e0*/  UMOV UR15, 0x40004040 ;  /* 0x40004040000f7882 */ /* 0x000fe20000000000 */
[----:B------:R-:W-:Y:S01]  /*a1f0*/  UMOV UR48, 0x0 ;  /* 0x0000000000307882 */ /* 0x000fe20000000000 */
[----:B------:R-:W-:Y:S01]  /*a200*/  UMOV UR49, 0x8048010 ;  /* 0x0804801000317882 */ /* 0x000fe20000000000 */
[----:B------:R-:W-:Y:S01]  /*a210*/  UMOV UR50, 0x0 ;  /* 0x0000000000327882 */ /* 0x000fe20000000000 */
[----:B------:R-:W-:Y:S01]  /*a220*/  UMOV UR51, 0x8048010 ;  /* 0x0804801000337882 */ /* 0x000fe20000000000 */
[----:B------:R-:W-:Y:S01]  /*a230*/  UMOV UR4, UR11 ;  /* 0x0000000b00047c82 */ /* 0x000fe20008000000 */
[----:B------:R-:W-:Y:S01]  /*a240*/  UMOV UR5, URZ ;  /* 0x000000ff00057c82 */ /* 0x000fe20008000000 */
[----:B------:R1:W-:Y:S01]  /*a250*/  UTCQMMA gdesc[UR12], gdesc[UR14], tmem[UR8], tmem[UR22], idesc[UR23], !UPT ;  /* 0x00ff160e0c0075ea */ /* 0x0003e2000f800308 */
[----:B------:R-:W-:Y:S01]  /*a260*/  UMOV UR52, 0x0 ;  /* 0x0000000000347882 */ /* 0x000fe20000000000 */
[----:B------:R-:W-:Y:S01]  /*a270*/  UMOV UR53, 0x8048010 ;  /* 0x0804801000357882 */ /* 0x000fe20000000000 */
[----:B------:R1:W-:Y:S01]  /*a280*/  UTCQMMA gdesc[UR16], gdesc[UR20], tmem[UR8], tmem[UR48], idesc[UR49], UPT ;  /* 0x00ff3014100075ea */ /* 0x0003e2000b800308 */
[----:B------:R-:W-:Y:S01]  /*a290*/  UMOV UR4, UR4 ;  /* 0x0000000400047c82 */ /* 0x000fe20008000000 */
[----:B------:R1:W-:Y:S01]  /*a2a0*/  UTCQMMA gdesc[UR40], gdesc[UR42], tmem[UR8], tmem[UR50], idesc[UR51], UPT ;  /* 0x00ff322a280075ea */ /* 0x0003e2000b800308 */
[----:B------:R1:W-:Y:S01]  /*a2b0*/  UTCQMMA gdesc[UR44], gdesc[UR46], tmem[UR8], tmem[UR52], idesc[UR53], UPT ;  /* 0x00ff342e2c0075ea */ /* 0x0003e2000b800308 */
[----:B------:R1:W-:Y:S01]  /*a2c0*/  UTCBAR [UR4], URZ ;  /* 0x000000ff040073e9 */ /* 0x0003e200080000ff */
[----:B------:R-:W-:Y:S01]  /*a2d0*/  NOP ;  /* 0x0000000000007918 */ /* 0x000fe20000000000 */
.L_x_6:
[----:B------:R-:W-:Y:S01]  /*a2e0*/  UMOV UR6, URZ ;  /* 0x000000ff00067c82 */ /* 0x000fe20008000000 */
[----:B------:R-:W-:Y:S05]  /*a2f0*/  @!P3 BRA `(.L_x_7) ;  /* 0x00000090009cb947 */ /* 0x000fea0003800000 */
[----:B------:R-:W-:Y:S01]  /*a300*/  SHF.R.S32.HI R16, RZ, 0x1f, R18 ;  /* 0x0000001fff107819 */ /* 0x000fe20000011412 */
[----:B0----5:R-:W-:Y:S01]  /*a310*/  IMAD.SHL.U32 R13, R14, 0x80, RZ ;  /* 0x000000800e0d7824 */ /* 0x021fe200078e00ff */
[----:B------:R-:W-:Y:S02]  /*a320*/  UIADD3 UR6, UPT, UPT, UR7, 0x4000, URZ ;  /* 0x0000400007067890 */ /* 0x000fe4000fffe0ff */
[----:B------:R-:W-:Y:S01]  /*a330*/  LEA.HI R16, R16, R18, RZ, 0x7 ;  /* 0x0000001210107211 */ /* 0x000fe200078f38ff */
[----:B-1----:R-:W-:Y:S02]  /*a340*/  UIADD3 UR12, UPT, UPT, UR7, 0x8800, URZ ;  /* 0x00008800070c7890 */ /* 0x002fe4000fffe0ff */
[----:B------:R-:W-:Y:S01]  /*a350*/  USHF.R.U32.HI UR6, URZ, 0x4, UR6 ;  /* 0x00000004ff067899 */ /* 0x000fe20008011606 */
[----:B------:R-:W-:Y:S01]  /*a360*/  SHF.R.S32.HI R14, RZ, 0x7, R16 ;  /* 0x00000007ff0e7819 */ /* 0x000fe20000011410 */
[----:B------:R-:W-:Y:S02]  /*a370*/  USHF.R.U32.HI UR14, URZ, 0x4, UR12 ;  /* 0x00000004ff0e7899 */ /* 0x000fe4000801160c */
[----:B------:R-:W-:Y:S01]  /*a380*/  USGXT.U32 UR12, UR6, 0xe ;  /* 0x0000000e060c789a */ /* 0x000fe20008000000 */
[----:B------:R-:W-:Y:S01]  /*a390*/  VIMNMX R16, PT, PT, R14, 0x2, !PT ;  /* 0x000000020e107848 */ /* 0x000fe20007fe0100 */
[----:B------:R-:W-:Y:S01]  /*a3a0*/  IMAD.SHL.U32 R14, R15, 0x80, RZ ;  /* 0x000000800f0e7824 */ /* 0x000fe200078e00ff */
[----:B------:R-:W-:-:S02]  /*a3b0*/  USGXT.U32 UR14, UR14, 0xe ;  /* 0x0000000e0e0e789a */ /* 0x000fc40008000000 */
[----:B------:R-:W-:Y:S01]  /*a3c0*/  UIADD3 UR22, UP1, UPT, UR12, 0x100, URZ ;  /* 0x000001000c167890 */ /* 0x000fe2000ff3e0ff */
[----:B------:R-:W-:Y:S01]  /*a3d0*/  VIADD R15, R16, 0xfffffffe ;  /* 0xfffffffe100f7836 */ /* 0x000fe20000000000 */
[----:B------:R-:W-:Y:S01]  /*a3e0*/  UIADD3 UR20, UP2, UPT, UR14, 0x2, URZ ;  /* 0x000000020e147890 */ /* 0x000fe2000ff5e0ff */
[----:B------:R-:W-:Y:S01]  /*a3f0*/  IMAD.MOV.U32 R16, RZ, RZ, RZ ;  /* 0x000000ffff107224 */ /* 0x000fe200078e00ff */
[----:B------:R-:W-:Y:S01]  /*a400*/  UMOV UR4, URZ ;  /* 0x000000ff00047c82 */ /* 0x000fe20008000000 */
[----:B------:R-:W-:Y:S01]  /*a410*/  UMOV UR5, URZ ;  /* 0x000000ff00057c82 */ /* 0x000fe20008000000 */
[----:B------:R0:W-:Y:S01]  /*a420*/  STL [R1+0x648], R15 ;  /* 0x0006480f01007387 */ /* 0x0001e20000100800 */
[----:B------:R-:W-:Y:S01]  /*a430*/  UIADD3.X UR23, UPT, UPT, UR4, 0x40004040, URZ, UP1, !UPT ;  /* 0x4000404004177890 */ /* 0x000fe20008ffe4ff */
[----:B------:R-:W-:Y:S01]  /*a440*/  SHF.R.S32.HI R17, RZ, 0x1f, R14 ;  /* 0x0000001fff117819 */ /* 0x000fe2000001140e */
[----:B------:R-:W-:Y:S01]  /*a450*/  UIADD3.X UR21, UPT, UPT, UR5, 0x40004040, URZ, UP2, !UPT ;  /* 0x4000404005157890 */ /* 0x000fe200097fe4ff */
[----:B------:R1:W-:Y:S01]  /*a460*/  STL [R1+0x604], RZ ;  /* 0x000604ff01007387 */ /* 0x0003e20000100800 */
[----:B------:R-:W-:Y:S01]  /*a470*/  UMOV UR39, 0x1 ;  /* 0x0000000100277882 */ /* 0x000fe20000000000 */
[----:B------:R-:W-:-:S02]  /*a480*/  UIADD3.64 UR40, UPT, UPT, UR22, 0x100, URZ ;  /* 0x0000010016287897 */ /* 0x000fc4000fffe0ff */
[----:B------:R-:W-:Y:S01]  /*a490*/  UIADD3.64 UR42, UPT, UPT, UR20, 0x2, URZ ;  /* 0x00000002142a7897 */ /* 0x000fe2000fffe0ff */
[----:B0-----:R-:W-:Y:S01]  /*a4a0*/  SHF.R.S32.HI R15, RZ, 0x1f, R13 ;  /* 0x0000001fff0f7819 */ /* 0x001fe2000001140d */
[----:B------:R-:W-:Y:S02]  /*a4b0*/  UIADD3.64 UR44, UPT, UPT, UR22, 0x200, URZ ;  /* 0x00000200162c7897 */ /* 0x000fe4000fffe0ff */
[----:B-1----:R-:W-:-:S12]  /*a4c0*/  UIADD3.64 UR46, UPT, UPT, UR20, 0x4, URZ ;  /* 0x00000004142e7897 */ /* 0x002fd8000fffe0ff */
.L_x_10:
[----:B--2---:R-:W2:Y:S01]  /*a4d0*/  LDL R17, [R1+0x604] ;  /* 0x0006040001117983 */ /* 0x004ea20000100800 */
[----:B------:R-:W-:Y:S01]  /*a4e0*/  IMAD.U32 R16, R16, -0x80000000, RZ ;  /* 0x8000000010107824 */ /* 0x000fe200078e00ff */
[----:B------:R-:W0:Y:S01]  /*a4f0*/  LDC R18, c[0x0][0x3a0] ;  /* 0x0000e800ff127b82 */ /* 0x000e220000000800 */
[----:B-----5:R-:W-:Y:S02]  /*a500*/  IADD3 R3, P5, PT, R13, R3, RZ ;  /* 0x000000030d037210 */ /* 0x020fe40007fbe0ff */
[----:B------:R-:W1:Y:S01]  /*a510*/  SYNCS.PHASECHK.TRANS64.TRYWAIT P2, [UR11], R16 ;  /* 0x00000010ff0075a7 */ /* 0x000e62000804110b */
[----:B--2---:R-:W-:-:S04]  /*a520*/  VIADD R17, R17, 0x1 ;  /* 0x0000000111117836 */ /* 0x004fc80000000000 */
[----:B0-----:R-:W-:Y:S01]  /*a530*/  IMAD R18, R17, -0x80, R18 ;  /* 0xffffff8011127824 */ /* 0x001fe200078e0212 */
[----:B------:R0:W-:Y:S04]  /*a540*/  STL [R1+0x624], R17 ;  /* 0x0006241101007387 */ /* 0x0001e80000100800 */
[----:B------:R-:W-:Y:S01]  /*a550*/  ISETP.GT.AND P3, PT, R18, 0x1, PT ;  /* 0x000000011200780c */ /* 0x000fe20003f64270 */
[----:B-1----:R-:W-:-:S12]  /*a560*/  @!P2 BRA `(.L_x_8) ;  /* 0x0000009800e8a947 */ /* 0x002fd80003800000 */
.L_x_16:
        /* <DEDUP_REMOVED lines=23> */
[----:B------:R1:W-:Y:S04]  /*a6e0*/  STL [R1+0x7e4], R37 ;  /* 0x0007e42501007387 */ /* 0x0003e80000100800 */
[----:B-1----:R-:W2:Y:S01]  /*a6f0*/  LDL.LU R37, [R1+0x190] ;  /* 0x0001900001257983 */ /* 0x002ea20000300800 */
[----:B------:R-:W-:Y:S01]  /*a700*/  ISETP.GT.AND P4, PT, R18, 0x2, PT ;  /* 0x000000021200780c */ /* 0x000fe20003f84270 */
[----:B------:R-:W-:Y:S01]  /*a710*/  IMAD.X R4, R15, 0x1, R4, P5 ;  /* 0x000000010f047824 */ /* 0x000fe200028e0604 */
[C---:B------:R-:W-:Y:S01]  /*a720*/  IADD3 R5, P6, PT, R13.reuse, R5, RZ ;  /* 0x000000050d057210 */ /* 0x040fe20007fde0ff */
[----:B------:R-:W-:Y:S01]  /*a730*/  STL [R1+0x750], R19 ;  /* 0x0007501301007387 */ /* 0x000fe20000100800 */
[----:B------:R-:W-:Y:S01]  /*a740*/  @P3 IMAD.MOV.U32 R16, RZ, RZ, R3 ;  /* 0x000000ffff103224 */ /* 0x000fe200078e0003 */
[----:B------:R-:W-:Y:S01]  /*a750*/  PRMT R29, RZ, 0x7610, R29 ;  /* 0x00007610ff1d7816 */ /* 0x000fe2000000001d */
[----:B0-----:R-:W-:Y:S01]  /*a760*/  @P3 IMAD.MOV.U32 R17, RZ, RZ, R4 ;  /* 0x000000ffff113224 */ /* 0x001fe200078e0004 */
[----:B------:R-:W-:Y:S01]  /*a770*/  STL [R1+0x754], R19 ;  /* 0x0007541301007387 */ /* 0x000fe20000100800 */
[----:B------:R-:W-:-:S02]  /*a780*/  IADD3 R7, P5, PT, R13, R7, RZ ;  /* 0x000000070d077210 */ /* 0x000fc40007fbe0ff */
[----:B------:R-:W-:Y:S01]  /*a790*/  ISETP.GT.AND P2, PT, R18, 0x3, PT ;  /* 0x000000031200780c */ /* 0x000fe20003f44270 */
        /* <DEDUP_REMOVED lines=12> */
[----:B------:R0:W-:Y:S01]  /*a860*/  STL [R1+0x748], R0 ;  /* 0x0007480001007387 */ /* 0x0001e20000100800 */
[----:B------:R-:W-:-:S03]  /*a870*/  IMAD.X R6, R15, 0x1, R6, P6 ;  /* 0x000000010f067824 */ /* 0x000fc600030e0606 */
[----:B------:R-:W-:Y:S04]  /*a880*/  STL [R1+0x73c], R2 ;  /* 0x00073c0201007387 */ /* 0x000fe80000100800 */
[----:B------:R-:W-:Y:S01]  /*a890*/  STL [R1+0x788], R2 ;  /* 0x0007880201007387 */ /* 0x000fe20000100800 */
[----:B0-----:R-:W-:-:S03]  /*a8a0*/  PRMT R0, RZ, 0x7610, R0 ;  /* 0x00007610ff007816 */ /* 0x001fc60000000000 */
[----:B------:R-:W-:Y:S04]  /*a8b0*/  STL [R1+0x794], R2 ;  /* 0x0007940201007387 */ /* 0x000fe80000100800 */
[----:B------:R0:W3:Y:S04]  /*a8c0*/  @P3 LDG.E.U8 R0, desc[UR18][R16.64] ;  /* 0x0000001210003981 */ /* 0x0000e8000c1e1100 */
[----:B------:R-:W-:Y:S04]  /*a8d0*/  STL [R1+0x7a0], R2 ;  /* 0x0007a00201007387 */ /* 0x000fe80000100800 */
[----:B------:R-:W-:Y:S01]  /*a8e0*/  STL [R1+0x7c4], R2 ;  /* 0x0007c40201007387 */ /* 0x000fe20000100800 */
[----:B0-----:R-:W-:-:S02]  /*a8f0*/  @P4 IMAD.MOV.U32 R16, RZ, RZ, R5 ;  /* 0x000000ffff104224 */ /* 0x001fc400078e0005 */
[----:B------:R-:W-:Y:S01]  /*a900*/  @P4 IMAD.MOV.U32 R17, RZ, RZ, R6 ;  /* 0x000000ffff114224 */ /* 0x000fe200078e0006 */
[----:B------:R-:W-:Y:S04]  /*a910*/  STL [R1+0x7d8], R2 ;  /* 0x0007d80201007387 */ /* 0x000fe80000100800 */
[----:B------:R-:W4:Y:S04]  /*a920*/  @P4 LDG.E.U8 R29, desc[UR18][R16.64] ;  /* 0x00000012101d4981 */ /* 0x000f28000c1e1100 */
        /* <DEDUP_REMOVED lines=41> */
[----:B------:R-:W-:-:S03]  /*abc0*/  IMAD.X R8, R15, 0x1, R8, P5 ;  /* 0x000000010f087824 */ /* 0x000fc600028e0608 */
        /* <DEDUP_REMOVED lines=9> */
[----:B----4-:R0:W-:Y:S04]  /*ac60*/  STL [R1+0x61c], R29 ;  /* 0x00061c1d01007387 */ /* 0x0101e80000100800 */
[----:B0-----:R-:W4:Y:S01]  /*ac70*/  LDL.LU R29, [R1+0x1c] ;  /* 0x00001c00011d7983 */ /* 0x001f220000300800 */
[----:B------:R-:W-:-:S02]  /*ac80*/  ISETP.GT.AND P3, PT, R18, 0x4, PT ;  /* 0x000000041200780c */ /* 0x000fc40003f64270 */
[----:B------:R-:W-:Y:S01]  /*ac90*/  IADD3 R9, P5, PT, R13, R9, RZ ;  /* 0x000000090d097210 */ /* 0x000fe20007fbe0ff */
[----:B------:R-:W-:Y:S01]  /*aca0*/  @P2 IMAD.MOV.U32 R16, RZ, RZ, R7 ;  /* 0x000000ffff102224 */ /* 0x000fe200078e0007 */
[----:B------:R-:W-:Y:S01]  /*acb0*/  PRMT R27, RZ, 0x7610, R27 ;  /* 0x00007610ff1b7816 */ /* 0x000fe2000000001b */
[----:B------:R-:W-:Y:S01]  /*acc0*/  @P2 IMAD.MOV.U32 R17, RZ, RZ, R8 ;  /* 0x000000ffff112224 */ /* 0x000fe200078e0008 */
[----:B------:R-:W-:Y:S01]  /*acd0*/  ISETP.GT.AND P4, PT, R18, 0x5, PT ;  /* 0x000000051200780c */ /* 0x000fe20003f84270 */
[----:B------:R-:W-:Y:S01]  /*ace0*/  IMAD.X R10, R15, 0x1, R10, P5 ;  /* 0x000000010f0a7824 */ /* 0x000fe200028e060a */
[----:B------:R-:W-:Y:S01]  /*acf0*/  IADD3 R11, P6, PT, R13, R11, RZ ;  /* 0x0000000b0d0b7210 */ /* 0x000fe20007fde0ff */
[----:B------:R-:W3:Y:S01]  /*ad00*/  LDL.LU R31, [R1+0x198] ;  /* 0x00019800011f7983 */ /* 0x000ee20000300800 */
[----:B------:R-:W-:-:S03]  /*ad10*/  PRMT R23, RZ, 0x7610, R23 ;  /* 0x00007610ff177816 */ /* 0x000fc60000000017 */
[----:B------:R0:W3:Y:S01]  /*ad20*/  @P2 LDG.E.U8 R27, desc[UR18][R16.64] ;  /* 0x00000012101b2981 */ /* 0x0000e2000c1e1100 */
[----:B------:R-:W-:Y:S01]  /*ad30*/  ISETP.GT.AND P2, PT, R18, 0x6, PT ;  /* 0x000000061200780c */ /* 0x000fe20003f44270 */
[----:B------:R-:W-:Y:S01]  /*ad40*/  IMAD.X R12, R15, 0x1, R12, P6 ;  /* 0x000000010f0c7824 */ /* 0x000fe200030e060c */
[----:B--2---:R-:W-:Y:S02]  /*ad50*/  IADD3 R37, P5, PT, R13, R37, RZ ;  /* 0x000000250d257210 */ /* 0x004fe40007fbe0ff */
[----:B------:R-:W-:Y:S01]  /*ad60*/  PRMT R33, RZ, 0x7610, R33 ;  /* 0x00007610ff217816 */ /* 0x000fe20000000021 */
[----:B0-----:R-:W-:Y:S02]  /*ad70*/  @P3 IMAD.MOV.U32 R16, RZ, RZ, R9 ;  /* 0x000000ffff103224 */ /* 0x001fe400078e0009 */
[----:B------:R-:W-:-:S05]  /*ad80*/  @P3 IMAD.MOV.U32 R17, RZ, RZ, R10 ;  /* 0x000000ffff113224 */ /* 0x000fca00078e000a */
[----:B------:R0:W2:Y:S01]  /*ad90*/  @P3 LDG.E.U8 R23, desc[UR18][R16.64] ;  /* 0x0000001210173981 */ /* 0x0000a2000c1e1100 */
[----:B------:R-:W-:Y:S01]  /*ada0*/  PRMT R25, RZ, 0x7610, R25 ;  /* 0x00007610ff197816 */ /* 0x000fe20000000019 */
[----:B0-----:R-:W-:Y:S02]  /*adb0*/  @P4 IMAD.MOV.U32 R16, RZ, RZ, R11 ;  /* 0x000000ffff104224 */ /* 0x001fe400078e000b */
[----:B------:R-:W-:-:S05]  /*adc0*/  @P4 IMAD.MOV.U32 R17, RZ, RZ, R12 ;  /* 0x000000ffff114224 */ /* 0x000fca00078e000c */
[----:B------:R0:W2:Y:S02]  /*add0*/  @P4 LDG.E.U8 R33, desc[UR18][R16.64] ;  /* 0x0000001210214981 */ /* 0x0000a4000c1e1100 */
[----:B0-----:R-:W-:Y:S02]  /*ade0*/  @P2 IMAD.MOV.U32 R16, RZ, RZ, R37 ;  /* 0x000000ffff102224 */ /* 0x001fe400078e0025 */
[----:B----4-:R-:W-:-:S04]  /*adf0*/  IMAD.X R29, R15, 0x1, R29, P5 ;  /* 0x000000010f1d7824 */ /* 0x010fc800028e061d */
[----:B------:R-:W-:-:S05]  /*ae00*/  @P2 IMAD.MOV.U32 R17, RZ, RZ, R29 ;  /* 0x000000ffff112224 */ /* 0x000fca00078e001d */
[----:B------:R-:W4:Y:S04]  /*ae10*/  @P2 LDG.E.U8 R25, desc[UR18][R16.64] ;  /* 0x0000001210192981 */ /* 0x000f28000c1e1100 */
[----:B------:R-:W-:Y:S04]  /*ae20*/  STL [R1+0x670], R9 ;  /* 0x0006700901007387 */ /* 0x000fe80000100800 */
[----:B------:R-:W-:Y:S04]  /*ae30*/  STL [R1+0x66c], R10 ;  /* 0x00066c0a01007387 */ /* 0x000fe80000100800 */
[----:B------:R-:W-:Y:S01]  /*ae40*/  STL [R1+0x190], R37 ;  /* 0x0001902501007387 */ /* 0x000fe20000100800 */
[----:B---3--:R-:W-:-:S03]  /*ae50*/  IADD3 R31, P5, PT, R13, R31, RZ ;  /* 0x0000001f0d1f7210 */ /* 0x008fc60007fbe0ff */
[----:B--2---:R0:W-:Y:S04]  /*ae60*/  STL [R1+0x614], R23 ;  /* 0x0006141701007387 */ /* 0x0041e80000100800 */
[----:B0-----:R-:W2:Y:S04]  /*ae70*/  LDL.LU R23, [R1+0x1a0] ;  /* 0x0001a00001177983 */ /* 0x001ea80000300800 */
[----:B------:R0:W-:Y:S04]  /*ae80*/  STL [R1+0x618], R27 ;  /* 0x0006181b01007387 */ /* 0x0001e80000100800 */
[----:B0-----:R-:W3:Y:S04]  /*ae90*/  LDL.LU R27, [R1+0x1a8] ;  /* 0x0001a800011b7983 */ /* 0x001ee80000300800 */
[----:B------:R-:W-:Y:S04]  /*aea0*/  STL [R1+0x1c], R29 ;  /* 0x00001c1d01007387 */ /* 0x000fe80000100800 */
[----:B------:R-:W-:Y:S04]  /*aeb0*/  STL [R1+0x678], R11 ;  /* 0x0006780b01007387 */ /* 0x000fe80000100800 */
[----:B------:R-:W-:Y:S04]  /*aec0*/  STL [R1+0x674], R12 ;  /* 0x0006740c01007387 */ /* 0x000fe80000100800 */
[----:B------:R0:W-:Y:S04]  /*aed0*/  STL [R1+0x610], R33 ;  /* 0x0006102101007387 */ /* 0x0001e80000100800 */
[----:B0-----:R-:W3:Y:S04]  /*aee0*/  LDL.LU R33, [R1+0x86c] ;  /* 0x00086c0001217983 */ /* 0x001ee80000300800 */
[----:B------:R-:W3:Y:S04]  /*aef0*/  LDL.LU R29, [R1+0x868] ;  /* 0x00086800011d7983 */ /* 0x000ee80000300800 */
[----:B------:R-:W3:Y:S04]  /*af00*/  LDL.LU R37, [R1+0x1a4] ;  /* 0x0001a40001257983 */ /* 0x000ee80000300800 */
[----:B----4-:R0:W-:Y:S04]  /*af10*/  STL [R1+0x60c], R25 ;  /* 0x00060c1901007387 */ /* 0x0101e80000100800 */
[----:B0-----:R-:W4:Y:S04]  /*af20*/  LDL.LU R25, [R1+0x864] ;  /* 0x0008640001197983 */ /* 0x001f280000300800 */
[----:B------:R0:W-:Y:S04]  /*af30*/  STL [R1+0x198], R31 ;  /* 0x0001981f01007387 */ /* 0x0001e80000100800 */
[----:B------:R-:W4:Y:S01]  /*af40*/  LDL.LU R16, [R1+0x194] ;  /* 0x0001940001107983 */ /* 0x000f220000300800 */
[----:B------:R-:W-:Y:S01]  /*af50*/  ISETP.GT.AND P3, PT, R18, 0x7, PT ;  /* 0x000000071200780c */ /* 0x000fe20003f64270 */
[----:B------:R-:W-:-:S02]  /*af60*/  IMAD.MOV.U32 R17, RZ, RZ, R31 ;  /* 0x000000ffff117224 */ /* 0x000fc400078e001f */
[----:B0-----:R-:W4:Y:S01]  /*af70*/  LDL.LU R31, [R1+0x1b0] ;  /* 0x0001b000011f7983 */ /* 0x001f220000300800 */
[----:B--2---:R-:W-:Y:S02]  /*af80*/  IADD3 R23, P6, PT, R13, R23, RZ ;  /* 0x000000170d177210 */ /* 0x004fe40007fde0ff */
[----:B---3--:R-:W-:Y:S01]  /*af90*/  PRMT R29, RZ, 0x7610, R29 ;  /* 0x00007610ff1d7816 */ /* 0x008fe2000000001d */
[----:B----4-:R-:W-:-:S06]  /*afa0*/  IMAD.X R16, R15, 0x1, R16, P5 ;  /* 0x000000010f107824 */ /* 0x010fcc00028e0610 */
[-C--:B------:R-:W-:Y:S01]  /*afb0*/  @P3 LOP3.LUT R17, R17, R16.reuse, RZ, 0x3c, !PT ;  /* 0x0000001011113212 */ /* 0x080fe200078e3cff */
[----:B------:R0:W-:Y:S03]  /*afc0*/  STL [R1+0x194], R16 ;  /* 0x0001941001007387 */ /* 0x0001e60000100800 */
[----:B0-----:R-:W-:-:S04]  /*afd0*/  @P3 LOP3.LUT R16, R17, R16, RZ, 0x3c, !PT ;  /* 0x0000001011103212 */ /* 0x001fc800078e3cff */
[----:B------:R-:W-:Y:S01]  /*afe0*/  @P3 LOP3.LUT R17, R17, R16, RZ, 0x3c, !PT ;  /* 0x0000001011113212 */ /* 0x000fe200078e3cff */
[----:B------:R0:W-:Y:S04]  /*aff0*/  STL [R1+0x1a0], R23 ;  /* 0x0001a01701007387 */ /* 0x0001e80000100800 */
[----:B------:R1:W2:Y:S04]  /*b000*/  @P3 LDG.E.U8 R29, desc[UR18][R16.64] ;  /* 0x00000012101d3981 */ /* 0x0002a8000c1e1100 */
[----:B------:R-:W3:Y:S01]  /*b010*/  LDL.LU R16, [R1+0x19c] ;  /* 0x00019c0001107983 */ /* 0x000ee20000300800 */
[C---:B------:R-:W-:Y:S01]  /*b020*/  ISETP.GT.AND P4, PT, R18.reuse, 0x8, PT ;  /* 0x000000081200780c */ /* 0x040fe20003f84270 */
[----:B-1----:R-:W-:Y:S01]  /*b030*/  IMAD.MOV.U32 R17, RZ, RZ, R23 ;  /* 0x000000ffff117224 */ /* 0x002fe200078e0017 */
[----:B------:R-:W-:Y:S01]  /*b040*/  IADD3 R27, P5, PT, R13, R27, RZ ;  /* 0x0000001b0d1b7210 */ /* 0x000fe20007fbe0ff */
[----:B0-----:R-:W4:Y:S01]  /*b050*/  LDL.LU R23, [R1+0x1b8] ;  /* 0x0001b80001177983 */ /* 0x001f220000300800 */
[----:B------:R-:W-:-:S03]  /*b060*/  ISETP.GT.AND P2, PT, R18, 0x9, PT ;  /* 0x000000091200780c */ /* 0x000fc60003f44270 */
[----:B------:R-:W-:Y:S01]  /*b070*/  STL [R1+0x1a8], R27 ;  /* 0x0001a81b01007387 */ /* 0x000fe20000100800 */
[----:B------:R-:W-:Y:S01]  /*b080*/  PRMT R25, RZ, 0x7610, R25 ;  /* 0x00007610ff197816 */ /* 0x000fe20000000019 */
[----:B------:R-:W-:Y:S01]  /*b090*/  IMAD.X R37, R15, 0x1, R37, P5 ;  /* 0x000000010f257824 */ /* 0x000fe200028e0625 */
[----:B------:R-:W-:Y:S02]  /*b0a0*/  PRMT R30, RZ, 0x7610, R30 ;  /* 0x00007610ff1e7816 */ /* 0x000fe4000000001e */
[----:B------:R-:W-:Y:S01]  /*b0b0*/  IADD3 R31, P5, PT, R13, R31, RZ ;  /* 0x0000001f0d1f7210 */ /* 0x000fe20007fbe0ff */
[----:B--2---:R0:W-:Y:S01]  /*b0c0*/  STL [R1+0x608], R29 ;  /* 0x0006081d01007387 */ /* 0x0041e20000100800 */
[----:B---3--:R-:W-:-:S03]  /*b0d0*/  IMAD.X R16, R15, 0x1, R16, P6 ;  /* 0x000000010f107824 */ /* 0x008fc600030e0610 */
[----:B0-----:R-:W2:Y:S02]  /*b0e0*/  LDL.LU R29, [R1+0x1c0] ;  /* 0x0001c000011d7983 */ /* 0x001ea40000300800 */
[-C--:B------:R-:W-:Y:S02]  /*b0f0*/  @P4 LOP3.LUT R17, R17, R16.reuse, RZ, 0x3c, !PT ;  /* 0x0000001011114212 */ /* 0x080fe400078e3cff */
[----:B------:R0:W-:Y:S02]  /*b100*/  STL [R1+0x19c], R16 ;  /* 0x00019c1001007387 */ /* 0x0001e40000100800 */
[----:B0-----:R-:W-:-:S04]  /*b110*/  @P4 LOP3.LUT R16, R17, R16, RZ, 0x3c, !PT ;  /* 0x0000001011104212 */ /* 0x001fc800078e3cff */
[----:B------:R-:W-:Y:S01]  /*b120*/  @P4 LOP3.LUT R17, R17, R16, RZ, 0x3c, !PT ;  /* 0x0000001011114212 */ /* 0x000fe200078e3cff */
[----:B------:R0:W-:Y:S04]  /*b130*/  STL [R1+0x1a4], R37 ;  /* 0x0001a42501007387 */ /* 0x0001e80000100800 */
[----:B------:R1:W3:Y:S02]  /*b140*/  @P4 LDG.E.U8 R25, desc[UR18][R16.64] ;  /* 0x0000001210194981 */ /* 0x0002e4000c1e1100 */
[----:B-1----:R-:W-:Y:S02]  /*b150*/  @P2 IMAD.MOV.U32 R16, RZ, RZ, R27 ;  /* 0x000000ffff102224 */ /* 0x002fe400078e001b */
[----:B------:R-:W-:Y:S01]  /*b160*/  @P2 IMAD.MOV.U32 R17, RZ, RZ, R37 ;  /* 0x000000ffff112224 */ /* 0x000fe200078e0025 */
[----:B------:R-:W2:Y:S04]  /*b170*/  LDL.LU R27, [R1+0x1bc] ;  /* 0x0001bc00011b7983 */ /* 0x000ea80000300800 */
[----:B0-----:R-:W2:Y:S04]  /*b180*/  LDL.LU R37, [R1+0x1c8] ;  /* 0x0001c80001257983 */ /* 0x001ea80000300800 */
[----:B------:R0:W2:Y:S04]  /*b190*/  @P2 LDG.E.U8 R30, desc[UR18][R16.64] ;  /* 0x00000012101e2981 */ /* 0x0000a8000c1e1100 */
[----:B------:R1:W-:Y:S01]  /*b1a0*/  STL [R1+0x1b0], R31 ;  /* 0x0001b01f01007387 */ /* 0x0003e20000100800 */
[----:B0-----:R-:W-:-:S03]  /*b1b0*/  IMAD.MOV.U32 R17, RZ, RZ, R31 ;  /* 0x000000ffff117224 */ /* 0x001fc600078e001f */
[----:B-1----:R-:W2:Y:S04]  /*b1c0*/  LDL.LU R31, [R1+0x860] ;  /* 0x00086000011f7983 */ /* 0x002ea80000300800 */
[----:B------:R-:W2:Y:S01]  /*b1d0*/  LDL.LU R16, [R1+0x1ac] ;  /* 0x0001ac0001107983 */ /* 0x000ea20000300800 */
[----:B------:R-:W-:Y:S02]  /*b1e0*/  ISETP.GT.AND P3, PT, R18, 0xa, PT ;  /* 0x0000000a1200780c */ /* 0x000fe40003f64270 */
[----:B------:R-:W-:Y:S02]  /*b1f0*/  PRMT R33, RZ, 0x7610, R33 ;  /* 0x00007610ff217816 */ /* 0x000fe40000000021 */
[----:B----4-:R-:W-:Y:S01]  /*b200*/  IADD3 R23, P6, PT, R13, R23, RZ ;  /* 0x000000170d177210 */ /* 0x010fe20007fde0ff */
[----:B--2---:R-:W-:-:S08]  /*b210*/  IMAD.X R16, R15, 0x1, R16, P5 ;  /* 0x000000010f107824 */ /* 0x004fd000028e0610 */
[-C--:B------:R-:W-:Y:S01]  /*b220*/  @P3 LOP3.LUT R17, R17, R16.reuse, RZ, 0x3c, !PT ;  /* 0x0000001011113212 */ /* 0x080fe200078e3cff */
[----:B------:R0:W-:Y:S03]  /*b230*/  STL [R1+0x1ac], R16 ;  /* 0x0001ac1001007387 */ /* 0x0001e60000100800 */
[----:B0-----:R-:W-:-:S04]  /*b240*/  @P3 LOP3.LUT R16, R17, R16, RZ, 0x3c, !PT ;  /* 0x0000001011103212 */ /* 0x001fc800078e3cff */
[----:B------:R-:W-:Y:S01]  /*b250*/  @P3 LOP3.LUT R17, R17, R16, RZ, 0x3c, !PT ;  /* 0x0000001011113212 */ /* 0x000fe200078e3cff */
[----:B------:R0:W-:Y:S04]  /*b260*/  STL [R1+0x1b8], R23 ;  /* 0x0001b81701007387 */ /* 0x0001e80000100800 */
[----:B------:R1:W2:Y:S04]  /*b270*/  @P3 LDG.E.U8 R33, desc[UR18][R16.64] ;  /* 0x0000001210213981 */ /* 0x0002a8000c1e1100 */
[----:B------:R-:W4:Y:S01]  /*b280*/  LDL.LU R16, [R1+0x1b4] ;  /* 0x0001b40001107983 */ /* 0x000f220000300800 */
[----:B------:R-:W-:Y:S01]  /*b290*/  ISETP.GT.AND P4, PT, R18, 0xb, PT ;  /* 0x0000000b1200780c */ /* 0x000fe20003f84270 */
[----:B-1----:R-:W-:Y:S01]  /*b2a0*/  IMAD.MOV.U32 R17, RZ, RZ, R23 ;  /* 0x000000ffff117224 */ /* 0x002fe200078e0017 */
[----:B------:R-:W-:Y:S01]  /*b2b0*/  IADD3 R29, P5, PT, R13, R29, RZ ;  /* 0x0000001d0d1d7210 */ /* 0x000fe20007fbe0ff */
[----:B0-----:R-:W3:Y:S04]  /*b2c0*/  LDL.LU R23, [R1+0x1d0] ;  /* 0x0001d00001177983 */ /* 0x001ee80000300800 */
[----:B------:R-:W-:Y:S01]  /*b2d0*/  STL [R1+0x1c0], R29 ;  /* 0x0001c01d01007387 */ /* 0x000fe20000100800 */
[----:B------:R-:W-:-:S03]  /*b2e0*/  PRMT R31, RZ, 0x7610, R31 ;  /* 0x00007610ff1f7816 */ /* 0x000fc6000000001f */
[----:B--2---:R0:W-:Y:S01]  /*b2f0*/  STL [R1+0x5fc], R33 ;  /* 0x0005fc2101007387 */ /* 0x0041e20000100800 */
[----:B----4-:R-:W-:-:S03]  /*b300*/  IMAD.X R16, R15, 0x1, R16, P6 ;  /* 0x000000010f107824 */ /* 0x010fc600030e0610 */
[----:B0-----:R-:W2:Y:S02]  /*b310*/  LDL.LU R33, [R1+0x1d8] ;  /* 0x0001d80001217983 */ /* 0x001ea40000300800 */
[-C--:B------:R-:W-:Y:S02]  /*b320*/  @P4 LOP3.LUT R17, R17, R16.reuse, RZ, 0x3c, !PT ;  /* 0x0000001011114212 */ /* 0x080fe400078e3cff */
[----:B------:R0:W-:Y:S02]  /*b330*/  STL [R1+0x1b4], R16 ;  /* 0x0001b41001007387 */ /* 0x0001e40000100800 */
[----:B0-----:R-:W-:-:S04]  /*b340*/  @P4 LOP3.LUT R16, R17, R16, RZ, 0x3c, !PT ;  /* 0x0000001011104212 */ /* 0x001fc800078e3cff */
[----:B------:R-:W-:-:S05]  /*b350*/  @P4 LOP3.LUT R17, R17, R16, RZ, 0x3c, !PT ;  /* 0x0000001011114212 */ /* 0x000fca00078e3cff */
[----:B------:R0:W4:Y:S01]  /*b360*/  @P4 LDG.E.U8 R31, desc[UR18][R16.64] ;  /* 0x00000012101f4981 */ /* 0x000122000c1e1100 */
[----:B------:R-:W-:Y:S01]  /*b370*/  ISETP.GT.AND P2, PT, R18, 0xc, PT ;  /* 0x0000000c1200780c */ /* 0x000fe20003f44270 */
[----:B------:R-:W-:Y:S01]  /*b380*/  IMAD.X R27, R15, 0x1, R27, P5 ;  /* 0x000000010f1b7824 */ /* 0x000fe200028e061b */
[----:B------:R-:W-:-:S04]  /*b390*/  PRMT R2, RZ, 0x7610, R2 ;  /* 0x00007610ff027816 */ /* 0x000fc80000000002 */
[----:B------:R-:W-:Y:S01]  /*b3a0*/  STL [R1+0x1bc], R27 ;  /* 0x0001bc1b01007387 */ /* 0x000fe20000100800 */
[----:B0-----:R-:W-:-:S06]  /*b3b0*/  IMAD.MOV.U32 R17, RZ, RZ, R27 ;  /* 0x000000ffff117224 */ /* 0x001fcc00078e001b */
[----:B------:R-:W-:-:S05]  /*b3c0*/  @P2 IMAD.MOV.U32 R16, RZ, RZ, R29 ;  /* 0x000000ffff102224 */ /* 0x000fca00078e001d */
[----:B------:R-:W2:Y:S04]  /*b3d0*/  @P2 LDG.E.U8 R2, desc[UR18][R16.64] ;  /* 0x0000001210022981 */ /* 0x000ea8000c1e1100 */
[----:B----4-:R0:W-:Y:S04]  /*b3e0*/  STL [R1+0x5f8], R31 ;  /* 0x0005f81f01007387 */ /* 0x0101e80000100800 */
[----:B0-----:R-:W4:Y:S04]  /*b3f0*/  LDL.LU R31, [R1+0x85c] ;  /* 0x00085c00011f7983 */ /* 0x001f280000300800 */
[----:B------:R-:W4:Y:S04]  /*b400*/  LDL.LU R27, [R1+0x858] ;  /* 0x00085800011b7983 */ /* 0x000f280000300800 */
[----:B------:R-:W4:Y:S01]  /*b410*/  LDL.LU R17, [R1+0x1c4] ;  /* 0x0001c40001117983 */ /* 0x000f220000300800 */
[----:B------:R-:W-:-:S02]  /*b420*/  ISETP.GT.AND P3, PT, R18, 0xd, PT ;  /* 0x0000000d1200780c */ /* 0x000fc40003f64270 */
[C---:B------:R-:W-:Y:S01]  /*b430*/  IADD3 R37, P5, PT, R13.reuse, R37, RZ ;  /* 0x000000250d257210 */ /* 0x040fe20007fbe0ff */
[----:B------:R-:W4:Y:S01]  /*b440*/  LDL.LU R29, [R1+0x1d4] ;  /* 0x0001d400011d7983 */ /* 0x000f220000300800 */
[----:B------:R-:W-:Y:S02]  /*b450*/  PRMT R35, RZ, 0x7610, R35 ;  /* 0x00007610ff237816 */ /* 0x000fe40000000023 */
[----:B---3--:R-:W-:Y:S01]  /*b460*/  IADD3 R23, P6, PT, R13, R23, RZ ;  /* 0x000000170d177210 */ /* 0x008fe20007fde0ff */
[----:B------:R-:W-:Y:S04]  /*b470*/  STL [R1+0x1c8], R37 ;  /* 0x0001c82501007387 */ /* 0x000fe80000100800 */
[----:B--2---:R0:W-:Y:S02]  /*b480*/  STL [R1+0x5f4], R2 ;  /* 0x0005f40201007387 */ /* 0x0041e40000100800 */
[----:B------:R-:W-:-:S02]  /*b490*/  @P3 IMAD.MOV.U32 R16, RZ, RZ, R37 ;  /* 0x000000ffff103224 */ /* 0x000fc400078e0025 */
[----:B0-----:R-:W2:Y:S01]  /*b4a0*/  LDL.LU R2, [R1+0x1e0] ;  /* 0x0001e00001027983 */ /* 0x001ea20000300800 */
[----:B----4-:R-:W-:-:S05]  /*b4b0*/  IMAD.X R17, R15, 0x1, R17, P5 ;  /* 0x000000010f117824 */ /* 0x010fca00028e0611 */
[----:B------:R0:W-:Y:S04]  /*b4c0*/  STL [R1+0x1c4], R17 ;  /* 0x0001c41101007387 */ /* 0x0001e80000100800 */
[----:B------:R0:W3:Y:S04]  /*b4d0*/  @P3 LDG.E.U8 R35, desc[UR18][R16.64] ;  /* 0x0000001210233981 */ /* 0x0000e8000c1e1100 */
[----:B------:R1:W-:Y:S04]  /*b4e0*/  STL [R1+0x1d0], R23 ;  /* 0x0001d01701007387 */ /* 0x0003e80000100800 */
[----:B------:R-:W4:Y:S01]  /*b4f0*/  LDL.LU R16, [R1+0x1cc] ;  /* 0x0001cc0001107983 */ /* 0x000f220000300800 */
[----:B------:R-:W-:Y:S01]  /*b500*/  ISETP.GT.AND P4, PT, R18, 0xe, PT ;  /* 0x0000000e1200780c */ /* 0x000fe20003f84270 */
[----:B0-----:R-:W-:Y:S01]  /*b510*/  IMAD.MOV.U32 R17, RZ, RZ, R23 ;  /* 0x000000ffff117224 */ /* 0x001fe200078e0017 */
[----:B------:R-:W-:Y:S01]  /*b520*/  IADD3 R33, P5, PT, R13, R33, RZ ;  /* 0x000000210d217210 */ /* 0x000fe20007fbe0ff */
[----:B------:R-:W2:Y:S04]  /*b530*/  LDL.LU R37, [R1+0x1dc] ;  /* 0x0001dc0001257983 */ /* 0x000ea80000300800 */
[----:B------:R-:W-:Y:S04]  /*b540*/  STL [R1+0x1d8], R33 ;  /* 0x0001d82101007387 */ /* 0x000fe80000100800 */
[----:B-1----:R-:W2:Y:S01]  /*b550*/  LDL.LU R23, [R1+0x1e8] ;  /* 0x0001e80001177983 */ /* 0x002ea20000300800 */
[----:B------:R-:W-:-:S03]  /*b560*/  PRMT R27, RZ, 0x7610, R27 ;  /* 0x00007610ff1b7816 */ /* 0x000fc6000000001b */
[----:B---3--:R0:W-:Y:S01]  /*b570*/  STL [R1+0x5f0], R35 ;  /* 0x0005f02301007387 */ /* 0x0081e20000100800 */
[----:B----4-:R-:W-:-:S03]  /*b580*/  IMAD.X R16, R15, 0x1, R16, P6 ;  /* 0x000000010f107824 */ /* 0x010fc600030e0610 */
[----:B0-----:R-:W3:Y:S02]  /*b590*/  LDL.LU R35, [R1+0x1f0] ;  /* 0x0001f00001237983 */ /* 0x001ee40000300800 */
        /* <DEDUP_REMOVED lines=11> */
[----:B------:R0:W3:Y:S04]  /*b650*/  @P2 LDG.E.U8 R31, desc[UR18][R16.64] ;  /* 0x00000012101f2981 */ /* 0x0000e8000c1e1100 */
[----:B----4-:R1:W-:Y:S04]  /*b660*/  STL [R1+0x5ec], R27 ;  /* 0x0005ec1b01007387 */ /* 0x0103e80000100800 */
[----:B-1----:R-:W4:Y:S01]  /*b670*/  LDL.LU R27, [R1+0x854] ;  /* 0x00085400011b7983 */ /* 0x002f220000300800 */
[----:B------:R-:W-:Y:S02]  /*b680*/  ISETP.GT.AND P3, PT, R18, 0x10, PT ;  /* 0x000000101200780c */ /* 0x000fe40003f64270 */
[C---:B--2---:R-:W-:Y:S01]  /*b690*/  IADD3 R2, P5, PT, R13.reuse, R2, RZ ;  /* 0x000000020d027210 */ /* 0x044fe20007fbe0ff */
[----:B------:R-:W2:Y:S01]  /*b6a0*/  LDL.LU R29, [R1+0x850] ;  /* 0x00085000011d7983 */ /* 0x000ea20000300800 */
[----:B------:R-:W-:-:S03]  /*b6b0*/  IADD3 R23, P6, PT, R13, R23, RZ ;  /* 0x000000170d177210 */ /* 0x000fc60007fde0ff */
[----:B------:R-:W-:Y:S01]  /*b6c0*/  IMAD.X R37, R15, 0x1, R37, P5 ;  /* 0x000000010f257824 */ /* 0x000fe200028e0625 */
[----:B------:R-:W2:Y:S01]  /*b6d0*/  LDL.LU R33, [R1+0x1ec] ;  /* 0x0001ec0001217983 */ /* 0x000ea20000300800 */
[----:B---3--:R-:W-:-:S03]  /*b6e0*/  IADD3 R35, P5, PT, R13, R35, RZ ;  /* 0x000000230d237210 */ /* 0x008fc60007fbe0ff */
[----:B------:R-:W-:Y:S01]  /*b6f0*/  STL [R1+0x1e0], R2 ;  /* 0x0001e00201007387 */ /* 0x000fe20000100800 */
[----:B0-----:R-:W-:Y:S02]  /*b700*/  @P3 IMAD.MOV.U32 R16, RZ, RZ, R2 ;  /* 0x000000ffff103224 */ /* 0x001fe400078e0002 */
[----:B------:R-:W-:Y:S01]  /*b710*/  @P3 IMAD.MOV.U32 R17, RZ, RZ, R37 ;  /* 0x000000ffff113224 */ /* 0x000fe200078e0025 */
[----:B------:R0:W-:Y:S04]  /*b720*/  STL [R1+0x5e8], R31 ;  /* 0x0005e81f01007387 */ /* 0x0001e80000100800 */
[----:B0-----:R-:W3:Y:S04]  /*b730*/  LDL.LU R31, [R1+0x1f8] ;  /* 0x0001f800011f7983 */ /* 0x001ee80000300800 */
[----:B------:R0:W-:Y:S04]  /*b740*/  STL [R1+0x1dc], R37 ;  /* 0x0001dc2501007387 */ /* 0x0001e80000100800 */
[----:B------:R-:W3:Y:S04]  /*b750*/  LDL.LU R2, [R1+0x388] ;  /* 0x0003880001027983 */ /* 0x000ee80000300800 */
[----:B------:R1:W-:Y:S04]  /*b760*/  STL [R1+0x1e8], R23 ;  /* 0x0001e81701007387 */ /* 0x0003e80000100800 */
[----:B0-----:R-:W3:Y:S04]  /*b770*/  LDL.LU R37, [R1+0x390] ;  /* 0x0003900001257983 */ /* 0x001ee80000300800 */
[----:B------:R-:W-:Y:S01]  /*b780*/  STL [R1+0x1f0], R35 ;  /* 0x0001f02301007387 */ /* 0x000fe20000100800 */
[----:B----4-:R-:W-:-:S06]  /*b790*/  PRMT R27, RZ, 0x7610, R27 ;  /* 0x00007610ff1b7816 */ /* 0x010fcc000000001b */
[----:B------:R0:W4:Y:S02]  /*b7a0*/  @P3 LDG.E.U8 R27, desc[UR18][R16.64] ;  /* 0x00000012101b3981 */ /* 0x000124000c1e1100 */
[----:B0-----:R-:W-:Y:S02]  /*b7b0*/  IMAD.MOV.U32 R17, RZ, RZ, R23 ;  /* 0x000000ffff117224 */ /* 0x001fe400078e0017 */
[----:B-1----:R-:W3:Y:S04]  /*b7c0*/  LDL.LU R23, [R1+0x84c] ;  /* 0x00084c0001177983 */ /* 0x002ee80000300800 */
[----:B------:R-:W3:Y:S01]  /*b7d0*/  LDL.LU R16, [R1+0x1e4] ;  /* 0x0001e40001107983 */ /* 0x000ee20000300800 */
[C---:B------:R-:W-:Y:S02]  /*b7e0*/  ISETP.GT.AND P4, PT, R18.reuse, 0x11, PT ;  /* 0x000000111200780c */ /* 0x040fe40003f84270 */
[----:B------:R-:W-:-:S02]  /*b7f0*/  ISETP.GT.AND P2, PT, R18, 0x12, PT ;  /* 0x000000121200780c */ /* 0x000fc40003f44270 */
[----:B------:R-:W-:Y:S01]  /*b800*/  PRMT R19, RZ, 0x7610, R19 ;  /* 0x00007610ff137816 */ /* 0x000fe20000000013 */
[C---:B--2---:R-:W-:Y:S01]  /*b810*/  IMAD.X R33, R15.reuse, 0x1, R33, P5 ;  /* 0x000000010f217824 */ /* 0x044fe200028e0621 */
[----:B------:R-:W-:Y:S01]  /*b820*/  PRMT R29, RZ, 0x7610, R29 ;  /* 0x00007610ff1d7816 */ /* 0x000fe2000000001d */
[----:B---3--:R-:W-:-:S06]  /*b830*/  IMAD.X R16, R15, 0x1, R16, P6 ;  /* 0x000000010f107824 */ /* 0x008fcc00030e0610 */
[-C--:B------:R-:W-:Y:S01]  /*b840*/  @P4 LOP3.LUT R17, R17, R16.reuse, RZ, 0x3c, !PT ;  /* 0x0000001011114212 */ /* 0x080fe200078e3cff */
[----:B------:R0:W-:Y:S03]  /*b850*/  STL [R1+0x1e4], R16 ;  /* 0x0001e41001007387 */ /* 0x0001e60000100800 */
[----:B0-----:R-:W-:-:S04]  /*b860*/  @P4 LOP3.LUT R16, R17, R16, RZ, 0x3c, !PT ;  /* 0x0000001011104212 */ /* 0x001fc800078e3cff */
[----:B------:R-:W-:-:S05]  /*b870*/  @P4 LOP3.LUT R17, R17, R16, RZ, 0x3c, !PT ;  /* 0x0000001011114212 */ /* 0x000fca00078e3cff */
[----:B------:R0:W2:Y:S02]  /*b880*/  @P4 LDG.E.U8 R19, desc[UR18][R16.64] ;  /* 0x0000001210134981 */ /* 0x0000a4000c1e1100 */
[----:B0-----:R-:W-:Y:S02]  /*b890*/  IMAD.MOV.U32 R17, RZ, RZ, R33 ;  /* 0x000000ffff117224 */ /* 0x001fe400078e0021 */
[----:B------:R-:W-:-:S05]  /*b8a0*/  @P2 IMAD.MOV.U32 R16, RZ, RZ, R35 ;  /* 0x000000ffff102224 */ /* 0x000fca00078e0023 */
[----:B------:R-:W3:Y:S01]  /*b8b0*/  @P2 LDG.E.U8 R29, desc[UR18][R16.64] ;  /* 0x00000012101d2981 */ /* 0x000ee2000c1e1100 */
[----:B------:R-:W-:-:S03]  /*b8c0*/  IADD3 R31, P5, PT, R13, R31, RZ ;  /* 0x0000001f0d1f7210 */ /* 0x000fc60007fbe0ff */
[----:B------:R-:W-:Y:S04]  /*b8d0*/  STL [R1+0x1ec], R33 ;  /* 0x0001ec2101007387 */ /* 0x000fe80000100800 */
[----:B--2---:R0:W-:Y:S04]  /*b8e0*/  STL [R1+0x5d8], R19 ;  /* 0x0005d81301007387 */ /* 0x0041e80000100800 */
[----:B0-----:R-:W2:Y:S04]  /*b8f0*/  LDL.LU R19, [R1+0x848] ;  /* 0x0008480001137983 */ /* 0x001ea80000300800 */
[----:B------:R-:W2:Y:S04]  /*b900*/  LDL.LU R33, [R1+0x844] ;  /* 0x0008440001217983 */ /* 0x000ea80000300800 */
[----:B------:R-:W4:Y:S04]  /*b910*/  LDL.LU R35, [R1+0x38c] ;  /* 0x00038c0001237983 */ /* 0x000f280000300800 */
[----:B---3--:R0:W-:Y:S04]  /*b920*/  STL [R1+0x5cc], R29 ;  /* 0x0005cc1d01007387 */ /* 0x0081e80000100800 */
[----:B0-----:R-:W3:Y:S04]  /*b930*/  LDL.LU R29, [R1+0x840] ;  /* 0x00084000011d7983 */ /* 0x001ee80000300800 */
[----:B------:R0:W-:Y:S04]  /*b940*/  STL [R1+0x1f8], R31 ;  /* 0x0001f81f01007387 */ /* 0x0001e80000100800 */
[----:B------:R-:W3:Y:S01]  /*b950*/  LDL.LU R16, [R1+0x1f4] ;  /* 0x0001f40001107983 */ /* 0x000ee20000300800 */
[----:B------:R-:W-:Y:S01]  /*b960*/  ISETP.GT.AND P3, PT, R18, 0x13, PT ;  /* 0x000000131200780c */ /* 0x000fe20003f64270 */
[----:B------:R-:W-:-:S02]  /*b970*/  IMAD.MOV.U32 R17, RZ, RZ, R31 ;  /* 0x000000ffff117224 */ /* 0x000fc400078e001f */
[----:B0-----:R-:W4:Y:S01]  /*b980*/  LDL.LU R31, [R1+0x204] ;  /* 0x00020400011f7983 */ /* 0x001f220000300800 */
[----:B------:R-:W-:Y:S02]  /*b990*/  IADD3 R2, P6, PT, R13, R2, RZ ;  /* 0x000000020d027210 */ /* 0x000fe40007fde0ff */
[----:B--2---:R-:W-:Y:S01]  /*b9a0*/  PRMT R33, RZ, 0x7610, R33 ;  /* 0x00007610ff217816 */ /* 0x004fe20000000021 */
[----:B---3--:R-:W-:-:S06]  /*b9b0*/  IMAD.X R16, R15, 0x1, R16, P5 ;  /* 0x000000010f107824 */ /* 0x008fcc00028e0610 */
        /* <DEDUP_REMOVED lines=10> */
[----:B0-----:R-:W3:Y:S01]  /*ba60*/  LDL.LU R2, [R1+0x20c] ;  /* 0x00020c0001027983 */ /* 0x001ee20000300800 */
[----:B------:R-:W-:-:S03]  /*ba70*/  ISETP.GT.AND P2, PT, R18, 0x15, PT ;  /* 0x000000151200780c */ /* 0x000fc60003f44270 */
[----:B------:R-:W-:Y:S01]  /*ba80*/  STL [R1+0x390], R37 ;  /* 0x0003902501007387 */ /* 0x000fe20000100800 */
[----:B------:R-:W-:Y:S01]  /*ba90*/  PRMT R19, RZ, 0x7610, R19 ;  /* 0x00007610ff137816 */ /* 0x000fe20000000013 */
[C---:B----4-:R-:W-:Y:S01]  /*baa0*/  IMAD.X R35, R15.reuse, 0x1, R35, P5 ;  /* 0x000000010f237824 */ /* 0x050fe200028e0623 */
[----:B------:R-:W-:Y:S01]  /*bab0*/  PRMT R29, RZ, 0x7610, R29 ;  /* 0x00007610ff1d7816 */ /* 0x000fe2000000001d */
[----:B--2---:R0:W-:Y:S01]  /*bac0*/  STL [R1+0x5b8], R33 ;  /* 0x0005b82101007387 */ /* 0x0041e20000100800 */
[----:B---3--:R-:W-:-:S03]  /*bad0*/  IMAD.X R16, R15, 0x1, R16, P6 ;  /* 0x000000010f107824 */ /* 0x008fc600030e0610 */
[----:B0-----:R-:W2:Y:S02]  /*bae0*/  LDL.LU R33, [R1+0x398] ;  /* 0x0003980001217983 */ /* 0x001ea40000300800 */
[-C--:B------:R-:W-:Y:S02]  /*baf0*/  @P4 LOP3.LUT R17, R17, R16.reuse, RZ, 0x3c, !PT ;  /* 0x0000001011114212 */ /* 0x080fe400078e3cff */
[----:B------:R0:W-:Y:S02]  /*bb00*/  STL [R1+0x1fc], R16 ;  /* 0x0001fc1001007387 */ /* 0x0001e40000100800 */
[----:B0-----:R-:W-:-:S04]  /*bb10*/  @P4 LOP3.LUT R16, R17, R16, RZ, 0x3c, !PT ;  /* 0x0000001011104212 */ /* 0x001fc800078e3cff */
[----:B------:R-:W-:-:S05]  /*bb20*/  @P4 LOP3.LUT R17, R17, R16, RZ, 0x3c, !PT ;  /* 0x0000001011114212 */ /* 0x000fca00078e3cff */
[----:B------:R0:W3:Y:S02]  /*bb30*/  @P4 LDG.E.U8 R19, desc[UR18][R16.64] ;  /* 0x0000001210134981 */ /* 0x0000e4000c1e1100 */
[----:B0-----:R-:W-:Y:S02]  /*bb40*/  IMAD.MOV.U32 R17, RZ, RZ, R35 ;  /* 0x000000ffff117224 */ /* 0x001fe400078e0023 */
[----:B------:R-:W-:-:S05]  /*bb50*/  @P2 IMAD.MOV.U32 R16, RZ, RZ, R37 ;  /* 0x000000ffff102224 */ /* 0x000fca00078e0025 */
[----:B------:R-:W4:Y:S01]  /*bb60*/  @P2 LDG.E.U8 R29, desc[UR18][R16.64] ;  /* 0x00000012101d2981 */ /* 0x000f22000c1e1100 */
[----:B------:R-:W-:-:S03]  /*bb70*/  IADD3 R31, P5, PT, R13, R31, RZ ;  /* 0x0000001f0d1f7210 */ /* 0x000fc60007fbe0ff */
[----:B------:R-:W-:Y:S04]  /*bb80*/  STL [R1+0x38c], R35 ;  /* 0x00038c2301007387 */ /* 0x000fe80000100800 */
[----:B---3--:R0:W-:Y:S04]  /*bb90*/  STL [R1+0x18c], R19 ;  /* 0x00018c1301007387 */ /* 0x0081e80000100800 */
[----:B0-----:R-:W3:Y:S04]  /*bba0*/  LDL.LU R19, [R1+0x83c] ;  /* 0x00083c0001137983 */ /* 0x001ee80000300800 */
[----:B------:R-:W2:Y:S04]  /*bbb0*/  LDL.LU R35, [R1+0x838] ;  /* 0x0008380001237983 */ /* 0x000ea80000300800 */
[----:B------:R-:W3:Y:S04]  /*bbc0*/  LDL.LU R37, [R1+0x394] ;  /* 0x0003940001257983 */ /* 0x000ee80000300800 */
[----:B----4-:R0:W-:Y:S04]  /*bbd0*/  STL [R1+0x188], R29 ;  /* 0x0001881d01007387 */ /* 0x0101e80000100800 */
[----:B0-----:R-:W4:Y:S04]  /*bbe0*/  LDL.LU R29, [R1+0x834] ;  /* 0x00083400011d7983 */ /* 0x001f280000300800 */
        /* <DEDUP_REMOVED lines=15> */
[----:B------:R-:W-:Y:S01]  /*bce0*/  ISETP.GT.AND P4, PT, R18, 0x17, PT ;  /* 0x000000171200780c */ /* 0x000fe20003f84270 */
[----:B-1----:R-:W-:Y:S01]  /*bcf0*/  IMAD.MOV.U32 R17, RZ, RZ, R2 ;  /* 0x000000ffff117224 */ /* 0x002fe200078e0002 */
[----:B------:R-:W-:Y:S01]  /*bd00*/  IADD3 R33, P5, PT, R13, R33, RZ ;  /* 0x000000210d217210 */ /* 0x000fe20007fbe0ff */
[----:B0-----:R-:W4:Y:S04]  /*bd10*/  LDL.LU R2, [R1+0x3a8] ;  /* 0x0003a80001027983 */ /* 0x001f280000300800 */
[----:B------:R-:W-:Y:S01]  /*bd20*/  STL [R1+0x398], R33 ;  /* 0x0003982101007387 */ /* 0x000fe20000100800 */
[----:B------:R-:W-:-:S03]  /*bd30*/  PRMT R19, RZ, 0x7610, R19 ;  /* 0x00007610ff137816 */ /* 0x000fc60000000013 */
[----:B--2---:R0:W-:Y:S01]  /*bd40*/  STL [R1+0x184], R35 ;  /* 0x0001842301007387 */ /* 0x0041e20000100800 */
[----:B---3--:R-:W-:-:S03]  /*bd50*/  IMAD.X R16, R15, 0x1, R16, P6 ;  /* 0x000000010f107824 */ /* 0x008fc600030e0610 */
[----:B0-----:R-:W2:Y:S02]  /*bd60*/  LDL.LU R35, [R1+0x3b0] ;  /* 0x0003b00001237983 */ /* 0x001ea40000300800 */
[-C--:B------:R-:W-:Y:S02]  /*bd70*/  @P4 LOP3.LUT R17, R17, R16.reuse, RZ, 0x3c, !PT ;  /* 0x0000001011114212 */ /* 0x080fe400078e3cff */
[----:B------:R0:W-:Y:S02]  /*bd80*/  STL [R1+0x208], R16 ;  /* 0x0002081001007387 */ /* 0x0001e40000100800 */
[----:B0-----:R-:W-:-:S04]  /*bd90*/  @P4 LOP3.LUT R16, R17, R16, RZ, 0x3c, !PT ;  /* 0x0000001011104212 */ /* 0x001fc800078e3cff */
[----:B------:R-:W-:-:S05]  /*bda0*/  @P4 LOP3.LUT R17, R17, R16, RZ, 0x3c, !PT ;  /* 0x0000001011114212 */ /* 0x000fca00078e3cff */
[----:B------:R0:W3:Y:S01]  /*bdb0*/  @P4 LDG.E.U8 R19, desc[UR18][R16.64] ;  /* 0x0000001210134981 */ /* 0x0000e2000c1e1100 */
[----:B------:R-:W-:Y:S01]  /*bdc0*/  ISETP.GT.AND P2, PT, R18, 0x18, PT ;  /* 0x000000181200780c */ /* 0x000fe20003f44270 */
[----:B------:R-:W-:Y:S01]  /*bdd0*/  IMAD.X R37, R15, 0x1, R37, P5 ;  /* 0x000000010f257824 */ /* 0x000fe200028e0625 */
[----:B----4-:R-:W-:Y:S02]  /*bde0*/  PRMT R29, RZ, 0x7610, R29 ;  /* 0x00007610ff1d7816 */ /* 0x010fe4000000001d */
[----:B------:R-:W-:Y:S02]  /*bdf0*/  IADD3 R31, P5, PT, R13, R31, RZ ;  /* 0x0000001f0d1f7210 */ /* 0x000fe40007fbe0ff */
[----:B------:R-:W-:Y:S07]  /*be00*/  STL [R1+0x394], R37 ;  /* 0x0003942501007387 */ /* 0x000fee0000100800 */
[----:B0-----:R-:W-:-:S02]  /*be10*/  @P2 IMAD.MOV.U32 R16, RZ, RZ, R33 ;  /* 0x000000ffff102224 */ /* 0x001fc400078e0021 */
[----:B------:R-:W-:-:S05]  /*be20*/  @P2 IMAD.MOV.U32 R17, RZ, RZ, R37 ;  /* 0x000000ffff112224 */ /* 0x000fca00078e0025 */
[----:B------:R0:W4:Y:S02]  /*be30*/  @P2 LDG.E.U8 R29, desc[UR18][R16.64] ;  /* 0x00000012101d2981 */ /* 0x000124000c1e1100 */
[----:B0-----:R-:W-:Y:S02]  /*be40*/  IMAD.MOV.U32 R17, RZ, RZ, R31 ;  /* 0x000000ffff117224 */ /* 0x001fe400078e001f */
[----:B---3--:R0:W-:Y:S04]  /*be50*/  STL [R1+0x180], R19 ;  /* 0x0001801301007387 */ /* 0x0081e80000100800 */
[----:B0-----:R-:W3:Y:S04]  /*be60*/  LDL.LU R19, [R1+0x830] ;  /* 0x0008300001137983 */ /* 0x001ee80000300800 */
[----:B------:R-:W2:Y:S04]  /*be70*/  LDL.LU R33, [R1+0x3ac] ;  /* 0x0003ac0001217983 */ /* 0x000ea80000300800 */
[----:B------:R-:W2:Y:S04]  /*be80*/  LDL.LU R37, [R1+0x3b8] ;  /* 0x0003b80001257983 */ /* 0x000ea80000300800 */
[----:B------:R0:W-:Y:S04]  /*be90*/  STL [R1+0x3a0], R31 ;  /* 0x0003a01f01007387 */ /* 0x0001e80000100800 */
[----:B0-----:R-:W2:Y:S04]  /*bea0*/  LDL.LU R31, [R1+0x82c] ;  /* 0x00082c00011f7983 */ /* 0x001ea80000300800 */
[----:B------:R-:W2:Y:S01]  /*beb0*/  LDL.LU R16, [R1+0x39c] ;  /* 0x00039c0001107983 */ /* 0x000ea20000300800 */
[----:B------:R-:W-:-:S02]  /*bec0*/  ISETP.GT.AND P3, PT, R18, 0x19, PT ;  /* 0x000000191200780c */ /* 0x000fc40003f64270 */
[----:B------:R-:W-:Y:S02]  /*bed0*/  PRMT R23, RZ, 0x7610, R23 ;  /* 0x00007610ff177816 */ /* 0x000fe40000000017 */
[----:B------:R-:W-:Y:S01]  /*bee0*/  IADD3 R2, P6, PT, R13, R2, RZ ;  /* 0x000000020d027210 */ /* 0x000fe20007fde0ff */
[----:B--2---:R-:W-:-:S08]  /*bef0*/  IMAD.X R16, R15, 0x1, R16, P5 ;  /* 0x000000010f107824 */ /* 0x004fd000028e0610 */
[-C--:B------:R-:W-:Y:S01]  /*bf00*/  @P3 LOP3.LUT R17, R17, R16.reuse, RZ, 0x3c, !PT ;  /* 0x0000001011113212 */ /* 0x080fe200078e3cff */
[----:B------:R0:W-:Y:S03]  /*bf10*/  STL [R1+0x39c], R16 ;  /* 0x00039c1001007387 */ /* 0x0001e60000100800 */
[----:B0-----:R-:W-:-:S04]  /*bf20*/  @P3 LOP3.LUT R16, R17, R16, RZ, 0x3c, !PT ;  /* 0x0000001011103212 */ /* 0x001fc800078e3cff */
[----:B------:R-:W-:Y:S01]  /*bf30*/  @P3 LOP3.LUT R17, R17, R16, RZ, 0x3c, !PT ;  /* 0x0000001011113212 */ /* 0x000fe200078e3cff */
[----:B------:R-:W-:Y:S04]  /*bf40*/  STL [R1+0x3a8], R2 ;  /* 0x0003a80201007387 */ /* 0x000fe80000100800 */
[----:B------:R0:W2:Y:S04]  /*bf50*/  @P3 LDG.E.U8 R23, desc[UR18][R16.64] ;  /* 0x0000001210173981 */ /* 0x0000a8000c1e1100 */
[----:B------:R-:W4:Y:S01]  /*bf60*/  LDL.LU R16, [R1+0x3a4] ;  /* 0x0003a40001107983 */ /* 0x000f220000300800 */
[----:B------:R-:W-:Y:S01]  /*bf70*/  ISETP.GT.AND P4, PT, R18, 0x1a, PT ;  /* 0x0000001a1200780c */ /* 0x000fe20003f84270 */
[----:B0-----:R-:W-:Y:S01]  /*bf80*/  IMAD.MOV.U32 R17, RZ, RZ, R2 ;  /* 0x000000ffff117224 */ /* 0x001fe200078e0002 */
[----:B------:R-:W-:-:S02]  /*bf90*/  IADD3 R35, P5, PT, R13, R35, RZ ;  /* 0x000000230d237210 */ /* 0x000fc40007fbe0ff */
[----:B------:R-:W-:Y:S02]  /*bfa0*/  ISETP.GT.AND P2, PT, R18, 0x1b, PT ;  /* 0x0000001b1200780c */ /* 0x000fe40003f44270 */
[----:B---3--:R-:W-:Y:S01]  /*bfb0*/  PRMT R19, RZ, 0x7610, R19 ;  /* 0x00007610ff137816 */ /* 0x008fe20000000013 */
[C---:B------:R-:W-:Y:S01]  /*bfc0*/  IMAD.X R33, R15.reuse, 0x1, R33, P5 ;  /* 0x000000010f217824 */ /* 0x040fe200028e0621 */
[----:B------:R-:W-:Y:S01]  /*bfd0*/  PRMT R31, RZ, 0x7610, R31 ;  /* 0x00007610ff1f7816 */ /* 0x000fe2000000001f */
[----:B--2---:R0:W-:Y:S01]  /*bfe0*/  STL [R1+0x17c], R23 ;  /* 0x00017c1701007387 */ /* 0x0041e20000100800 */
[----:B----4-:R-:W-:-:S03]  /*bff0*/  IMAD.X R16, R15, 0x1, R16, P6 ;  /* 0x000000010f107824 */ /* 0x010fc600030e0610 */
[----:B0-----:R-:W2:Y:S02]  /*c000*/  LDL.LU R23, [R1+0x3c0] ;  /* 0x0003c00001177983 */ /* 0x001ea40000300800 */
[-C--:B------:R-:W-:Y:S02]  /*c010*/  @P4 LOP3.LUT R17, R17, R16.reuse, RZ, 0x3c, !PT ;  /* 0x0000001011114212 */ /* 0x080fe400078e3cff */
[----:B------:R-:W-:Y:S04]  /*c020*/  STL [R1+0x3b0], R35 ;  /* 0x0003b02301007387 */ /* 0x000fe80000100800 */
[----:B------:R-:W3:Y:S04]  /*c030*/  LDL.LU R2, [R1+0x214] ;  /* 0x0002140001027983 */ /* 0x000ee80000300800 */
[----:B------:R0:W-:Y:S02]  /*c040*/  STL [R1+0x3a4], R16 ;  /* 0x0003a41001007387 */ /* 0x0001e40000100800 */
[----:B0-----:R-:W-:-:S04]  /*c050*/  @P4 LOP3.LUT R16, R17, R16, RZ, 0x3c, !PT ;  /* 0x0000001011104212 */ /* 0x001fc800078e3cff */
[----:B------:R-:W-:-:S05]  /*c060*/  @P4 LOP3.LUT R17, R17, R16, RZ, 0x3c, !PT ;  /* 0x0000001011114212 */ /* 0x000fca00078e3cff */
[----:B------:R0:W4:Y:S02]  /*c070*/  @P4 LDG.E.U8 R19, desc[UR18][R16.64] ;  /* 0x0000001210134981 */ /* 0x000124000c1e1100 */
[----:B0-----:R-:W-:Y:S02]  /*c080*/  IMAD.MOV.U32 R17, RZ, RZ, R33 ;  /* 0x000000ffff117224 */ /* 0x001fe400078e0021 */
[----:B------:R-:W-:-:S05]  /*c090*/  @P2 IMAD.MOV.U32 R16, RZ, RZ, R35 ;  /* 0x000000ffff102224 */ /* 0x000fca00078e0023 */
[----:B------:R-:W2:Y:S01]  /*c0a0*/  @P2 LDG.E.U8 R31, desc[UR18][R16.64] ;  /* 0x00000012101f2981 */ /* 0x000ea2000c1e1100 */
[----:B------:R-:W-:-:S03]  /*c0b0*/  IADD3 R37, P5, PT, R13, R37, RZ ;  /* 0x000000250d257210 */ /* 0x000fc60007fbe0ff */
[----:B------:R-:W-:Y:S04]  /*c0c0*/  STL [R1+0x3ac], R33 ;  /* 0x0003ac2101007387 */ /* 0x000fe80000100800 */
[----:B----4-:R0:W-:Y:S04]  /*c0d0*/  STL [R1+0x178], R19 ;  /* 0x0001781301007387 */ /* 0x0101e80000100800 */
[----:B0-----:R-:W4:Y:S04]  /*c0e0*/  LDL.LU R19, [R1+0x828] ;  /* 0x0008280001137983 */ /* 0x001f280000300800 */
[----:B------:R-:W3:Y:S04]  /*c0f0*/  LDL.LU R33, [R1+0x824] ;  /* 0x0008240001217983 */ /* 0x000ee80000300800 */
[----:B------:R-:W4:Y:S04]  /*c100*/  LDL.LU R35, [R1+0x210] ;  /* 0x0002100001237983 */ /* 0x000f280000300800 */
[----:B--2---:R0:W-:Y:S04]  /*c110*/  STL [R1+0x174], R31 ;  /* 0x0001741f01007387 */ /* 0x0041e80000100800 */
[----:B0-----:R-:W2:Y:S04]  /*c120*/  LDL.LU R31, [R1+0x820] ;  /* 0x00082000011f7983 */ /* 0x001ea80000300800 */
[----:B------:R0:W-:Y:S04]  /*c130*/  STL [R1+0x3b8], R37 ;  /* 0x0003b82501007387 */ /* 0x0001e80000100800 */
[----:B------:R-:W2:Y:S01]  /*c140*/  LDL.LU R16, [R1+0x3b4] ;  /* 0x0003b40001107983 */ /* 0x000ea20000300800 */
[----:B------:R-:W-:Y:S01]  /*c150*/  ISETP.GT.AND P3, PT, R18, 0x1c, PT ;  /* 0x0000001c1200780c */ /* 0x000fe20003f64270 */
[----:B------:R-:W-:-:S02]  /*c160*/  IMAD.MOV.U32 R17, RZ, RZ, R37 ;  /* 0x000000ffff117224 */ /* 0x000fc400078e0025 */
[----:B0-----:R-:W4:Y:S01]  /*c170*/  LDL.LU R37, [R1+0x21c] ;  /* 0x00021c0001257983 */ /* 0x001f220000300800 */
[----:B------:R-:W-:Y:S02]  /*c180*/  IADD3 R23, P6, PT, R13, R23, RZ ;  /* 0x000000170d177210 */ /* 0x000fe40007fde0ff */
[----:B---3--:R-:W-:Y:S01]  /*c190*/  PRMT R33, RZ, 0x7610, R33 ;  /* 0x00007610ff217816 */ /* 0x008fe20000000021 */
[----:B--2---:R-:W-:-:S06]  /*c1a0*/  IMAD.X R16, R15, 0x1, R16, P5 ;  /* 0x000000010f107824 */ /* 0x004fcc00028e0610 */
        /* <DEDUP_REMOVED lines=13> */
[----:B----4-:R-:W-:Y:S01]  /*c280*/  PRMT R19, RZ, 0x7610, R19 ;  /* 0x00007610ff137816 */ /* 0x010fe20000000013 */
[C---:B------:R-:W-:Y:S01]  /*c290*/  IMAD.X R35, R15.reuse, 0x1, R35, P5 ;  /* 0x000000010f237824 */ /* 0x040fe200028e0623 */
        /* <DEDUP_REMOVED lines=56> */
[----:B------:R0:W-:Y:S04]  /*c620*/  STL [R1+0x3cc], R2 ;  /* 0x0003cc0201007387 */ /* 0x0001e80000100800 */
[----:B0-----:R-:W2:Y:S04]  /*c630*/  LDL.LU R2, [R1+0x810] ;  /* 0x0008100001027983 */ /* 0x001ea80000300800 */
[----:B------:R-:W2:Y:S04]  /*c640*/  LDL.LU R33, [R1+0x3e4] ;  /* 0x0003e40001217983 */ /* 0x000ea80000300800 */
[----:B----4-:R0:W-:Y:S04]  /*c650*/  STL [R1+0x160], R19 ;  /* 0x0001601301007387 */ /* 0x0101e80000100800 */
[----:B0-----:R-:W4:Y:S04]  /*c660*/  LDL.LU R19, [R1+0x80c] ;  /* 0x00080c0001137983 */ /* 0x001f280000300800 */
[----:B------:R0:W-:Y:S04]  /*c670*/  STL [R1+0x3d8], R37 ;  /* 0x0003d82501007387 */ /* 0x0001e80000100800 */
[----:B------:R-:W2:Y:S01]  /*c680*/  LDL.LU R16, [R1+0x3d4] ;  /* 0x0003d40001107983 */ /* 0x000ea20000300800 */
[----:B------:R-:W-:Y:S01]  /*c690*/  ISETP.GT.AND P3, PT, R18, 0x22, PT ;  /* 0x000000221200780c */ /* 0x000fe20003f64270 */
[----:B------:R-:W-:-:S02]  /*c6a0*/  IMAD.MOV.U32 R17, RZ, RZ, R37 ;  /* 0x000000ffff117224 */ /* 0x000fc400078e0025 */
[----:B0-----:R-:W3:Y:S01]  /*c6b0*/  LDL.LU R37, [R1+0x3f0] ;  /* 0x0003f00001257983 */ /* 0x001ee20000300800 */
[----:B------:R-:W-:Y:S02]  /*c6c0*/  PRMT R32, RZ, 0x7610, R32 ;  /* 0x00007610ff207816 */ /* 0x000fe40000000020 */
[----:B------:R-:W-:Y:S01]  /*c6d0*/  IADD3 R23, P6, PT, R13, R23, RZ ;  /* 0x000000170d177210 */ /* 0x000fe20007fde0ff */
[----:B--2---:R-:W-:-:S06]  /*c6e0*/  IMAD.X R16, R15, 0x1, R16, P5 ;  /* 0x000000010f107824 */ /* 0x004fcc00028e0610 */
[-C--:B------:R-:W-:Y:S01]  /*c6f0*/  @P3 LOP3.LUT R17, R17, R16.reuse, RZ, 0x3c, !PT ;  /* 0x0000001011113212 */ /* 0x080fe200078e3cff */
[----:B------:R0:W-:Y:S03]  /*c700*/  STL [R1+0x3d4], R16 ;  /* 0x0003d41001007387 */ /* 0x0001e60000100800 */
[----:B0-----:R-:W-:-:S04]  /*c710*/  @P3 LOP3.LUT R16, R17, R16, RZ, 0x3c, !PT ;  /* 0x0000001011103212 */ /* 0x001fc800078e3cff */
[----:B------:R-:W-:Y:S01]  /*c720*/  @P3 LOP3.LUT R17, R17, R16, RZ, 0x3c, !PT ;  /* 0x0000001011113212 */ /* 0x000fe200078e3cff */
[----:B------:R-:W-:Y:S04]  /*c730*/  STL [R1+0x3e0], R23 ;  /* 0x0003e01701007387 */ /* 0x000fe80000100800 */
[----:B------:R0:W2:Y:S04]  /*c740*/  @P3 LDG.E.U8 R32, desc[UR18][R16.64] ;  /* 0x0000001210203981 */ /* 0x0000a8000c1e1100 */
[----:B------:R-:W3:Y:S01]  /*c750*/  LDL.LU R16, [R1+0x3dc] ;  /* 0x0003dc0001107983 */ /* 0x000ee20000300800 */
[----:B------:R-:W-:Y:S01]  /*c760*/  ISETP.GT.AND P4, PT, R18, 0x23, PT ;  /* 0x000000231200780c */ /* 0x000fe20003f84270 */
[----:B0-----:R-:W-:Y:S01]  /*c770*/  IMAD.MOV.U32 R17, RZ, RZ, R23 ;  /* 0x000000ffff117224 */ /* 0x001fe200078e0017 */
[----:B------:R-:W-:-:S02]  /*c780*/  IADD3 R35, P5, PT, R13, R35, RZ ;  /* 0x000000230d237210 */ /* 0x000fc40007fbe0ff */
[----:B------:R-:W-:Y:S01]  /*c790*/  PRMT R2, RZ, 0x7610, R2 ;  /* 0x00007610ff027816 */ /* 0x000fe20000000002 */
[----:B--2---:R0:W-:Y:S01]  /*c7a0*/  STL [R1+0x15c], R32 ;  /* 0x00015c2001007387 */ /* 0x0041e20000100800 */
[----:B---3--:R-:W-:-:S03]  /*c7b0*/  IMAD.X R16, R15, 0x1, R16, P6 ;  /* 0x000000010f107824 */ /* 0x008fc600030e0610 */
[----:B0-----:R-:W2:Y:S04]  /*c7c0*/  LDL.LU R32, [R1+0x224] ;  /* 0x0002240001207983 */ /* 0x001ea80000300800 */
[-C--:B------:R-:W-:Y:S01]  /*c7d0*/  @P4 LOP3.LUT R17, R17, R16.reuse, RZ, 0x3c, !PT ;  /* 0x0000001011114212 */ /* 0x080fe200078e3cff */
[----:B------:R-:W-:Y:S04]  /*c7e0*/  STL [R1+0x3e8], R35 ;  /* 0x0003e82301007387 */ /* 0x000fe80000100800 */
[----:B------:R-:W3:Y:S04]  /*c7f0*/  LDL.LU R23, [R1+0x22c] ;  /* 0x00022c0001177983 */ /* 0x000ee80000300800 */
[----:B------:R0:W-:Y:S02]  /*c800*/  STL [R1+0x3dc], R16 ;  /* 0x0003dc1001007387 */ /* 0x0001e40000100800 */
[----:B0-----:R-:W-:-:S04]  /*c810*/  @P4 LOP3.LUT R16, R17, R16, RZ, 0x3c, !PT ;  /* 0x0000001011104212 */ /* 0x001fc800078e3cff */
[----:B------:R-:W-:-:S05]  /*c820*/  @P4 LOP3.LUT R17, R17, R16, RZ, 0x3c, !PT ;  /* 0x0000001011114212 */ /* 0x000fca00078e3cff */
[----:B------:R0:W2:Y:S01]  /*c830*/  @P4 LDG.E.U8 R2, desc[UR18][R16.64] ;  /* 0x0000001210024981 */ /* 0x0000a2000c1e1100 */
[----:B------:R-:W-:Y:S01]  /*c840*/  ISETP.GT.AND P2, PT, R18, 0x24, PT ;  /* 0x000000241200780c */ /* 0x000fe20003f44270 */
[----:B------:R-:W-:Y:S01]  /*c850*/  IMAD.X R33, R15, 0x1, R33, P5 ;  /* 0x000000010f217824 */ /* 0x000fe200028e0621 */
[----:B----4-:R-:W-:-:S04]  /*c860*/  PRMT R19, RZ, 0x7610, R19 ;  /* 0x00007610ff137816 */ /* 0x010fc80000000013 */
[----:B------:R-:W-:Y:S01]  /*c870*/  STL [R1+0x3e4], R33 ;  /* 0x0003e42101007387 */ /* 0x000fe20000100800 */
[----:B0-----:R-:W-:-:S06]  /*c880*/  IMAD.MOV.U32 R17, RZ, RZ, R33 ;  /* 0x000000ffff117224 */ /* 0x001fcc00078e0021 */
[----:B------:R-:W-:-:S05]  /*c890*/  @P2 IMAD.MOV.U32 R16, RZ, RZ, R35 ;  /* 0x000000ffff102224 */ /* 0x000fca00078e0023 */
[----:B------:R-:W4:Y:S04]  /*c8a0*/  @P2 LDG.E.U8 R19, desc[UR18][R16.64] ;  /* 0x0000001210132981 */ /* 0x000f28000c1e1100 */
[----:B--2---:R0:W-:Y:S04]  /*c8b0*/  STL [R1+0x158], R2 ;  /* 0x0001580201007387 */ /* 0x0041e80000100800 */
[----:B0-----:R-:W2:Y:S04]  /*c8c0*/  LDL.LU R2, [R1+0x808] ;  /* 0x0008080001027983 */ /* 0x001ea80000300800 */
[----:B------:R-:W2:Y:S04]  /*c8d0*/  LDL.LU R33, [R1+0x804] ;  /* 0x0008040001217983 */ /* 0x000ea80000300800 */
[----:B------:R-:W2:Y:S01]  /*c8e0*/  LDL.LU R17, [R1+0x3ec] ;  /* 0x0003ec0001117983 */ /* 0x000ea20000300800 */
[----:B------:R-:W-:-:S02]  /*c8f0*/  ISETP.GT.AND P3, PT, R18, 0x25, PT ;  /* 0x000000251200780c */ /* 0x000fc40003f64270 */
[C---:B------:R-:W-:Y:S01]  /*c900*/  IADD3 R37, P5, PT, R13.reuse, R37, RZ ;  /* 0x000000250d257210 */ /* 0x040fe20007fbe0ff */
[----:B------:R-:W3:Y:S01]  /*c910*/  LDL.LU R35, [R1+0x228] ;  /* 0x0002280001237983 */ /* 0x000ee20000300800 */
[----:B------:R-:W-:Y:S02]  /*c920*/  PRMT R36, RZ, 0x7610, R36 ;  /* 0x00007610ff247816 */ /* 0x000fe40000000024 */
[----:B------:R-:W-:Y:S01]  /*c930*/  IADD3 R32, P6, PT, R13, R32, RZ ;  /* 0x000000200d207210 */ /* 0x000fe20007fde0ff */
[----:B------:R-:W-:Y:S04]  /*c940*/  STL [R1+0x3f0], R37 ;  /* 0x0003f02501007387 */ /* 0x000fe80000100800 */
[----:B----4-:R0:W-:Y:S02]  /*c950*/  STL [R1+0x154], R19 ;  /* 0x0001541301007387 */ /* 0x0101e40000100800 */
[----:B------:R-:W-:-:S02]  /*c960*/  @P3 IMAD.MOV.U32 R16, RZ, RZ, R37 ;  /* 0x000000ffff103224 */ /* 0x000fc400078e0025 */
[----:B0-----:R-:W4:Y:S01]  /*c970*/  LDL.LU R19, [R1+0x3f8] ;  /* 0x0003f80001137983 */ /* 0x001f220000300800 */
[----:B--2---:R-:W-:-:S05]  /*c980*/  IMAD.X R17, R15, 0x1, R17, P5 ;  /* 0x000000010f117824 */ /* 0x004fca00028e0611 */
[----:B------:R0:W-:Y:S04]  /*c990*/  STL [R1+0x3ec], R17 ;  /* 0x0003ec1101007387 */ /* 0x0001e80000100800 */
[----:B------:R0:W2:Y:S04]  /*c9a0*/  @P3 LDG.E.U8 R36, desc[UR18][R16.64] ;  /* 0x0000001210243981 */ /* 0x0000a8000c1e1100 */
[----:B------:R-:W-:Y:S04]  /*c9b0*/  STL [R1+0x224], R32 ;  /* 0x0002242001007387 */ /* 0x000fe80000100800 */
[----:B------:R-:W4:Y:S01]  /*c9c0*/  LDL.LU R16, [R1+0x220] ;  /* 0x0002200001107983 */ /* 0x000f220000300800 */
[----:B------:R-:W-:Y:S01]  /*c9d0*/  ISETP.GT.AND P4, PT, R18, 0x26, PT ;  /* 0x000000261200780c */ /* 0x000fe20003f84270 */
[----:B0-----:R-:W-:Y:S01]  /*c9e0*/  IMAD.MOV.U32 R17, RZ, RZ, R32 ;  /* 0x000000ffff117224 */ /* 0x001fe200078e0020 */
[----:B---3--:R-:W-:-:S02]  /*c9f0*/  IADD3 R23, P5, PT, R13, R23, RZ ;  /* 0x000000170d177210 */ /* 0x008fc40007fbe0ff */
[----:B------:R-:W-:Y:S01]  /*ca00*/  PRMT R33, RZ, 0x7610, R33 ;  /* 0x00007610ff217816 */ /* 0x000fe20000000021 */
[----:B--2---:R0:W-:Y:S01]  /*ca10*/  STL [R1+0x150], R36 ;  /* 0x0001502401007387 */ /* 0x0041e20000100800 */
[----:B----4-:R-:W-:-:S03]  /*ca20*/  IMAD.X R16, R15, 0x1, R16, P6 ;  /* 0x000000010f107824 */ /* 0x010fc600030e0610 */
[----:B0-----:R-:W2:Y:S04]  /*ca30*/  LDL.LU R36, [R1+0x3f4] ;  /* 0x0003f40001247983 */ /* 0x001ea80000300800 */
[----:B------:R-:W-:Y:S01]  /*ca40*/  STL [R1+0x22c], R23 ;  /* 0x00022c1701007387 */ /* 0x000fe20000100800 */
[----:B------:R-:W-:-:S03]  /*ca50*/  @P4 LOP3.LUT R17, R17, R16, RZ, 0x3c, !PT ;  /* 0x0000001011114212 */ /* 0x000fc600078e3cff */
[----:B------:R-:W3:Y:S04]  /*ca60*/  LDL.LU R32, [R1+0x400] ;  /* 0x0004000001207983 */ /* 0x000ee80000300800 */
[----:B------:R-:W4:Y:S04]  /*ca70*/  LDL.LU R37, [R1+0x408] ;  /* 0x0004080001257983 */ /* 0x000f280000300800 */
[----:B------:R0:W-:Y:S02]  /*ca80*/  STL [R1+0x220], R16 ;  /* 0x0002201001007387 */ /* 0x0001e40000100800 */
[----:B0-----:R-:W-:-:S04]  /*ca90*/  @P4 LOP3.LUT R16, R17, R16, RZ, 0x3c, !PT ;  /* 0x0000001011104212 */ /* 0x001fc800078e3cff */
[----:B------:R-:W-:-:S05]  /*caa0*/  @P4 LOP3.LUT R17, R17, R16, RZ, 0x3c, !PT ;  /* 0x0000001011114212 */ /* 0x000fca00078e3cff */
[----:B------:R0:W2:Y:S01]  /*cab0*/  @P4 LDG.E.U8 R33, desc[UR18][R16.64] ;  /* 0x0000001210214981 */ /* 0x0000a2000c1e1100 */
[----:B------:R-:W-:Y:S01]  /*cac0*/  ISETP.GT.AND P2, PT, R18, 0x27, PT ;  /* 0x000000271200780c */ /* 0x000fe20003f44270 */
[----:B------:R-:W-:Y:S01]  /*cad0*/  IMAD.X R35, R15, 0x1, R35, P5 ;  /* 0x000000010f237824 */ /* 0x000fe200028e0623 */
[----:B------:R-:W-:-:S04]  /*cae0*/  PRMT R2, RZ, 0x7610, R2 ;  /* 0x00007610ff027816 */ /* 0x000fc80000000002 */
[----:B------:R-:W-:Y:S01]  /*caf0*/  STL [R1+0x228], R35 ;  /* 0x0002282301007387 */ /* 0x000fe20000100800 */
[----:B0-----:R-:W-:-:S06]  /*cb00*/  IMAD.MOV.U32 R17, RZ, RZ, R35 ;  /* 0x000000ffff117224 */ /* 0x001fcc00078e0023 */
[----:B------:R-:W-:-:S05]  /*cb10*/  @P2 IMAD.MOV.U32 R16, RZ, RZ, R23 ;  /* 0x000000ffff102224 */ /* 0x000fca00078e0017 */
[----:B------:R0:W4:Y:S04]  /*cb20*/  @P2 LDG.E.U8 R2, desc[UR18][R16.64] ;  /* 0x0000001210022981 */ /* 0x000128000c1e1100 */
[----:B--2---:R1:W-:Y:S04]  /*cb30*/  STL [R1+0x14c], R33 ;  /* 0x00014c2101007387 */ /* 0x0043e80000100800 */
[----:B-1----:R-:W2:Y:S01]  /*cb40*/  LDL.LU R33, [R1+0x800] ;  /* 0x0008000001217983 */ /* 0x002ea20000300800 */
[----:B------:R-:W-:Y:S02]  /*cb50*/  ISETP.GT.AND P3, PT, R18, 0x28, PT ;  /* 0x000000281200780c */ /* 0x000fe40003f64270 */
[C---:B------:R-:W-:Y:S01]  /*cb60*/  IADD3 R19, P5, PT, R13.reuse, R19, RZ ;  /* 0x000000130d137210 */ /* 0x040fe20007fbe0ff */
[----:B------:R-:W2:Y:S01]  /*cb70*/  LDL.LU R35, [R1+0x7fc] ;  /* 0x0007fc0001237983 */ /* 0x000ea20000300800 */
[----:B---3--:R-:W-:-:S03]  /*cb80*/  IADD3 R32, P6, PT, R13, R32, RZ ;  /* 0x000000200d207210 */ /* 0x008fc60007fde0ff */
[----:B------:R-:W-:Y:S01]  /*cb90*/  IMAD.X R36, R15, 0x1, R36, P5 ;  /* 0x000000010f247824 */ /* 0x000fe200028e0624 */
[----:B------:R-:W3:Y:S01]  /*cba0*/  LDL.LU R23, [R1+0x404] ;  /* 0x0004040001177983 */ /* 0x000ee20000300800 */
[----:B----4-:R-:W-:-:S03]  /*cbb0*/  IADD3 R37, P5, PT, R13, R37, RZ ;  /* 0x000000250d257210 */ /* 0x010fc60007fbe0ff */
[----:B------:R-:W-:Y:S01]  /*cbc0*/  STL [R1+0x3f8], R19 ;  /* 0x0003f81301007387 */ /* 0x000fe20000100800 */
[----:B0-----:R-:W-:Y:S02]  /*cbd0*/  @P3 IMAD.MOV.U32 R16, RZ, RZ, R19 ;  /* 0x000000ffff103224 */ /* 0x001fe400078e0013 */
[----:B------:R-:W-:Y:S01]  /*cbe0*/  @P3 IMAD.MOV.U32 R17, RZ, RZ, R36 ;  /* 0x000000ffff113224 */ /* 0x000fe200078e0024 */
[----:B------:R0:W-:Y:S04]  /*cbf0*/  STL [R1+0x148], R2 ;  /* 0x0001480201007387 */ /* 0x0001e80000100800 */
[----:B0-----:R-:W4:Y:S04]  /*cc00*/  LDL.LU R2, [R1+0x410] ;  /* 0x0004100001027983 */ /* 0x001f280000300800 */
[----:B------:R0:W-:Y:S04]  /*cc10*/  STL [R1+0x3f4], R36 ;  /* 0x0003f42401007387 */ /* 0x0001e80000100800 */
[----:B------:R-:W4:Y:S04]  /*cc20*/  LDL.LU R19, [R1+0x418] ;  /* 0x0004180001137983 */ /* 0x000f280000300800 */
[----:B------:R1:W-:Y:S04]  /*cc30*/  STL [R1+0x400], R32 ;  /* 0x0004002001007387 */ /* 0x0003e80000100800 */
[----:B0-----:R-:W4:Y:S04]  /*cc40*/  LDL.LU R36, [R1+0x420] ;  /* 0x0004200001247983 */ /* 0x001f280000300800 */
[----:B------:R-:W-:Y:S01]  /*cc50*/  STL [R1+0x408], R37 ;  /* 0x0004082501007387 */ /* 0x000fe20000100800 */
[----:B--2---:R-:W-:-:S06]  /*cc60*/  PRMT R33, RZ, 0x7610, R33 ;  /* 0x00007610ff217816 */ /* 0x004fcc0000000021 */
[----:B------:R0:W2:Y:S02]  /*cc70*/  @P3 LDG.E.U8 R33, desc[UR18][R16.64] ;  /* 0x0000001210213981 */ /* 0x0000a4000c1e1100 */
[----:B0-----:R-:W-:Y:S02]  /*cc80*/  IMAD.MOV.U32 R17, RZ, RZ, R32 ;  /* 0x000000ffff117224 */ /* 0x001fe400078e0020 */
[----:B-1----:R-:W2:Y:S04]  /*cc90*/  LDL.LU R32, [R1+0x7f8] ;  /* 0x0007f80001207983 */ /* 0x002ea80000300800 */
[----:B------:R-:W2:Y:S01]  /*cca0*/  LDL.LU R16, [R1+0x3fc] ;  /* 0x0003fc0001107983 */ /* 0x000ea20000300800 */
[C---:B------:R-:W-:Y:S02]  /*ccb0*/  ISETP.GT.AND P4, PT, R18.reuse, 0x29, PT ;  /* 0x000000291200780c */ /* 0x040fe40003f84270 */
[----:B------:R-:W-:-:S02]  /*ccc0*/  ISETP.GT.AND P2, PT, R18, 0x2a, PT ;  /* 0x0000002a1200780c */ /* 0x000fc40003f44270 */
[----:B------:R-:W-:Y:S01]  /*ccd0*/  PRMT R34, RZ, 0x7610, R34 ;  /* 0x00007610ff227816 */ /* 0x000fe20000000022 */
[C---:B---3--:R-:W-:Y:S01]  /*cce0*/  IMAD.X R23, R15.reuse, 0x1, R23, P5 ;  /* 0x000000010f177824 */ /* 0x048fe200028e0617 */
[----:B------:R-:W-:Y:S01]  /*ccf0*/  PRMT R35, RZ, 0x7610, R35 ;  /* 0x00007610ff237816 */ /* 0x000fe20000000023 */
[----:B--2---:R-:W-:-:S06]  /*cd00*/  IMAD.X R16, R15, 0x1, R16, P6 ;  /* 0x000000010f107824 */ /* 0x004fcc00030e0610 */
        /* <DEDUP_REMOVED lines=8> */
[----:B----4-:R-:W-:-:S03]  /*cd90*/  IADD3 R2, P5, PT, R13, R2, RZ ;  /* 0x000000020d027210 */ /* 0x010fc60007fbe0ff */
[----:B------:R-:W-:Y:S04]  /*cda0*/  STL [R1+0x404], R23 ;  /* 0x0004041701007387 */ /* 0x000fe80000100800 */
[----:B--2---:R0:W-:Y:S04]  /*cdb0*/  STL [R1+0x144], R34 ;  /* 0x0001442201007387 */ /* 0x0041e80000100800 */
[----:B0-----:R-:W2:Y:S04]  /*cdc0*/  LDL.LU R34, [R1+0x7f4] ;  /* 0x0007f40001227983 */ /* 0x001ea80000300800 */
[----:B------:R-:W4:Y:S04]  /*cdd0*/  LDL.LU R23, [R1+0x7f0] ;  /* 0x0007f00001177983 */ /* 0x000f280000300800 */
[----:B------:R-:W2:Y:S04]  /*cde0*/  LDL.LU R37, [R1+0x41c] ;  /* 0x00041c0001257983 */ /* 0x000ea80000300800 */
[----:B---3--:R0:W-:Y:S04]  /*cdf0*/  STL [R1+0x140], R35 ;  /* 0x0001402301007387 */ /* 0x0081e80000100800 */
[----:B0-----:R-:W3:Y:S04]  /*ce00*/  LDL.LU R35, [R1+0x7ec] ;  /* 0x0007ec0001237983 */ /* 0x001ee80000300800 */
[----:B------:R0:W-:Y:S04]  /*ce10*/  STL [R1+0x410], R2 ;  /* 0x0004100201007387 */ /* 0x0001e80000100800 */
[----:B------:R-:W2:Y:S01]  /*ce20*/  LDL.LU R16, [R1+0x40c] ;  /* 0x00040c0001107983 */ /* 0x000ea20000300800 */
[----:B------:R-:W-:Y:S01]  /*ce30*/  ISETP.GT.AND P3, PT, R18, 0x2b, PT ;  /* 0x0000002b1200780c */ /* 0x000fe20003f64270 */
[----:B------:R-:W-:-:S02]  /*ce40*/  IMAD.MOV.U32 R17, RZ, RZ, R2 ;  /* 0x000000ffff117224 */ /* 0x000fc400078e0002 */
[----:B0-----:R-:W3:Y:S01]  /*ce50*/  LDL.LU R2, [R1+0x234] ;  /* 0x0002340001027983 */ /* 0x001ee20000300800 */
[----:B------:R-:W-:Y:S02]  /*ce60*/  IADD3 R19, P6, PT, R13, R19, RZ ;  /* 0x000000130d137210 */ /* 0x000fe40007fde0ff */
[----:B----4-:R-:W-:Y:S01]  /*ce70*/  PRMT R23, RZ, 0x7610, R23 ;  /* 0x00007610ff177816 */ /* 0x010fe20000000017 */
[----:B--2---:R-:W-:-:S06]  /*ce80*/  IMAD.X R16, R15, 0x1, R16, P5 ;  /* 0x000000010f107824 */ /* 0x004fcc00028e0610 */
        /* <DEDUP_REMOVED lines=11> */
[----:B------:R-:W-:Y:S01]  /*cf40*/  PRMT R34, RZ, 0x7610, R34 ;  /* 0x00007610ff227816 */ /* 0x000fe20000000022 */
[C---:B------:R-:W-:Y:S01]  /*cf50*/  IMAD.X R37, R15.reuse, 0x1, R37, P5 ;  /* 0x000000010f257824 */ /* 0x040fe200028e0625 */
[----:B---3--:R-:W-:Y:S01]  /*cf60*/  PRMT R35, RZ, 0x7610, R35 ;  /* 0x00007610ff237816 */ /* 0x008fe20000000023 */
        /* <DEDUP_REMOVED lines=51> */
[----:B----4-:R-:W-:Y:S01]  /*d2a0*/  IMAD.X R36, R15, 0x1, R36, P5 ;  /* 0x000000010f247824 */ /* 0x010fe200028e0624 */
[----:B------:R-:W-:Y:S02]  /*d2b0*/  PRMT R35, RZ, 0x7610, R35 ;  /* 0x00007610ff237816 */ /* 0x000fe40000000023 */
[----:B------:R-:W-:Y:S02]  /*d2c0*/  IADD3 R2, P5, PT, R13, R2, RZ ;  /* 0x000000020d027210 */ /* 0x000fe40007fbe0ff */
[----:B------:R1:W-:Y:S07]  /*d2d0*/  STL [R1+0x424], R36 ;  /* 0x0004242401007387 */ /* 0x0003ee0000100800 */
[----:B0-----:R-:W-:-:S02]  /*d2e0*/  @P2 IMAD.MOV.U32 R16, RZ, RZ, R19 ;  /* 0x000000ffff102224 */ /* 0x001fc400078e0013 */
[----:B------:R-:W-:-:S05]  /*d2f0*/  @P2 IMAD.MOV.U32 R17, RZ, RZ, R36 ;  /* 0x000000ffff112224 */ /* 0x000fca00078e0024 */
[----:B------:R0:W4:Y:S02]  /*d300*/  @P2 LDG.E.U8 R35, desc[UR18][R16.64] ;  /* 0x0000001210232981 */ /* 0x000124000c1e1100 */
[----:B0-----:R-:W-:Y:S02]  /*d310*/  IMAD.MOV.U32 R17, RZ, RZ, R2 ;  /* 0x000000ffff117224 */ /* 0x001fe400078e0002 */
[----:B---3--:R-:W-:Y:S04]  /*d320*/  STL [R1+0x67c], R11 ;  /* 0x00067c0b01007387 */ /* 0x008fe80000100800 */
[----:B------:R-:W3:Y:S04]  /*d330*/  LDL.LU R19, [R1+0x43c] ;  /* 0x00043c0001137983 */ /* 0x000ee80000300800 */
[----:B-1----:R-:W2:Y:S04]  /*d340*/  LDL.LU R36, [R1+0x448] ;  /* 0x0004480001247983 */ /* 0x002ea80000300800 */
        /* <DEDUP_REMOVED lines=30> */
[----:B------:R-:W-:-:S04]  /*d530*/  PRMT R14, RZ, 0x7610, R14 ;  /* 0x00007610ff0e7816 */ /* 0x000fc8000000000e */
[----:B------:R-:W-:Y:S01]  /*d540*/  STL [R1+0x43c], R19 ;  /* 0x00043c1301007387 */ /* 0x000fe20000100800 */
[----:B0-----:R-:W-:-:S06]  /*d550*/  IMAD.MOV.U32 R17, RZ, RZ, R19 ;  /* 0x000000ffff117224 */ /* 0x001fcc00078e0013 */
[----:B------:R-:W-:-:S05]  /*d560*/  @P2 IMAD.MOV.U32 R16, RZ, RZ, R37 ;  /* 0x000000ffff102224 */ /* 0x000fca00078e0025 */
[----:B------:R-:W2:Y:S04]  /*d570*/  @P2 LDG.E.U8 R14, desc[UR18][R16.64] ;  /* 0x00000012100e2981 */ /* 0x000ea8000c1e1100 */
[----:B---3--:R0:W-:Y:S04]  /*d580*/  STL [R1+0x124], R2 ;  /* 0x0001240201007387 */ /* 0x0081e80000100800 */
[----:B0-----:R-:W3:Y:S04]  /*d590*/  LDL.LU R2, [R1+0x7d8] ;  /* 0x0007d80001027983 */ /* 0x001ee80000300800 */
[----:B------:R-:W3:Y:S04]  /*d5a0*/  LDL.LU R19, [R1+0x7d4] ;  /* 0x0007d40001137983 */ /* 0x000ee80000300800 */
[----:B------:R-:W3:Y:S01]  /*d5b0*/  LDL.LU R17, [R1+0x444] ;  /* 0x0004440001117983 */ /* 0x000ee20000300800 */
[----:B------:R-:W-:-:S02]  /*d5c0*/  ISETP.GT.AND P3, PT, R18, 0x34, PT ;  /* 0x000000341200780c */ /* 0x000fc40003f64270 */
[C---:B------:R-:W-:Y:S01]  /*d5d0*/  IADD3 R36, P5, PT, R13.reuse, R36, RZ ;  /* 0x000000240d247210 */ /* 0x040fe20007fbe0ff */
[----:B------:R-:W3:Y:S01]  /*d5e0*/  LDL.LU R37, [R1+0x240] ;  /* 0x0002400001257983 */ /* 0x000ee20000300800 */
[----:B------:R-:W-:Y:S02]  /*d5f0*/  PRMT R34, RZ, 0x7610, R34 ;  /* 0x00007610ff227816 */ /* 0x000fe40000000022 */
[----:B----4-:R-:W-:Y:S01]  /*d600*/  IADD3 R23, P6, PT, R13, R23, RZ ;  /* 0x000000170d177210 */ /* 0x010fe20007fde0ff */
[----:B------:R-:W-:Y:S04]  /*d610*/  STL [R1+0x448], R36 ;  /* 0x0004482401007387 */ /* 0x000fe80000100800 */
[----:B--2---:R0:W-:Y:S02]  /*d620*/  STL [R1+0x120], R14 ;  /* 0x0001200e01007387 */ /* 0x0041e40000100800 */
[----:B------:R-:W-:-:S02]  /*d630*/  @P3 IMAD.MOV.U32 R16, RZ, RZ, R36 ;  /* 0x000000ffff103224 */ /* 0x000fc400078e0024 */
[----:B0-----:R-:W2:Y:S01]  /*d640*/  LDL.LU R14, [R1+0x24c] ;  /* 0x00024c00010e7983 */ /* 0x001ea20000300800 */
[----:B---3--:R-:W-:-:S05]  /*d650*/  IMAD.X R17, R15, 0x1, R17, P5 ;  /* 0x000000010f117824 */ /* 0x008fca00028e0611 */
[----:B------:R0:W-:Y:S04]  /*d660*/  STL [R1+0x444], R17 ;  /* 0x0004441101007387 */ /* 0x0001e80000100800 */
[----:B------:R0:W3:Y:S04]  /*d670*/  @P3 LDG.E.U8 R34, desc[UR18][R16.64] ;  /* 0x0000001210223981 */ /* 0x0000e8000c1e1100 */
[----:B------:R-:W-:Y:S04]  /*d680*/  STL [R1+0x450], R23 ;  /* 0x0004501701007387 */ /* 0x000fe80000100800 */
[----:B------:R-:W4:Y:S01]  /*d690*/  LDL.LU R16, [R1+0x44c] ;  /* 0x00044c0001107983 */ /* 0x000f220000300800 */
[----:B------:R-:W-:Y:S01]  /*d6a0*/  ISETP.GT.AND P4, PT, R18, 0x35, PT ;  /* 0x000000351200780c */ /* 0x000fe20003f84270 */
[----:B0-----:R-:W-:Y:S01]  /*d6b0*/  IMAD.MOV.U32 R17, RZ, RZ, R23 ;  /* 0x000000ffff117224 */ /* 0x001fe200078e0017 */
[----:B------:R-:W-:-:S02]  /*d6c0*/  IADD3 R32, P5, PT, R13, R32, RZ ;  /* 0x000000200d207210 */ /* 0x000fc40007fbe0ff */
[----:B------:R-:W-:Y:S02]  /*d6d0*/  ISETP.GT.AND P2, PT, R18, 0x36, PT ;  /* 0x000000361200780c */ /* 0x000fe40003f44270 */
[----:B------:R-:W-:Y:S01]  /*d6e0*/  PRMT R19, RZ, 0x7610, R19 ;  /* 0x00007610ff137816 */ /* 0x000fe20000000013 */
[C---:B------:R-:W-:Y:S01]  /*d6f0*/  IMAD.X R37, R15.reuse, 0x1, R37, P5 ;  /* 0x000000010f257824 */ /* 0x040fe200028e0625 */
[----:B------:R-:W-:Y:S01]  /*d700*/  PRMT R2, RZ, 0x7610, R2 ;  /* 0x00007610ff027816 */ /* 0x000fe20000000002 */
[----:B---3--:R0:W-:Y:S01]  /*d710*/  STL [R1+0x11c], R34 ;  /* 0x00011c2201007387 */ /* 0x0081e20000100800 */
[----:B----4-:R-:W-:-:S03]  /*d720*/  IMAD.X R16, R15, 0x1, R16, P6 ;  /* 0x000000010f107824 */ /* 0x010fc600030e0610 */
[----:B0-----:R-:W3:Y:S04]  /*d730*/  LDL.LU R34, [R1+0x248] ;  /* 0x0002480001227983 */ /* 0x001ee80000300800 */
[----:B------:R-:W-:Y:S01]  /*d740*/  STL [R1+0x244], R32 ;  /* 0x0002442001007387 */ /* 0x000fe20000100800 */
[----:B------:R-:W-:-:S03]  /*d750*/  @P4 LOP3.LUT R17, R17, R16, RZ, 0x3c, !PT ;  /* 0x0000001011114212 */ /* 0x000fc600078e3cff */
[----:B------:R-:W4:Y:S04]  /*d760*/  LDL.LU R23, [R1+0x5e4] ;  /* 0x0005e40001177983 */ /* 0x000f280000300800 */
[----:B------:R-:W4:Y:S04]  /*d770*/  LDL.LU R36, [R1+0x458] ;  /* 0x0004580001247983 */ /* 0x000f280000300800 */
[----:B------:R0:W-:Y:S02]  /*d780*/  STL [R1+0x44c], R16 ;  /* 0x00044c1001007387 */ /* 0x0001e40000100800 */
[----:B0-----:R-:W-:-:S04]  /*d790*/  @P4 LOP3.LUT R16, R17, R16, RZ, 0x3c, !PT ;  /* 0x0000001011104212 */ /* 0x001fc800078e3cff */
[----:B------:R-:W-:-:S05]  /*d7a0*/  @P4 LOP3.LUT R17, R17, R16, RZ, 0x3c, !PT ;  /* 0x0000001011114212 */ /* 0x000fca00078e3cff */
[----:B------:R0:W4:Y:S02]  /*d7b0*/  @P4 LDG.E.U8 R19, desc[UR18][R16.64] ;  /* 0x0000001210134981 */ /* 0x000124000c1e1100 */
[----:B0-----:R-:W-:Y:S02]  /*d7c0*/  IMAD.MOV.U32 R17, RZ, RZ, R37 ;  /* 0x000000ffff117224 */ /* 0x001fe400078e0025 */
[----:B------:R-:W-:-:S05]  /*d7d0*/  @P2 IMAD.MOV.U32 R16, RZ, RZ, R32 ;  /* 0x000000ffff102224 */ /* 0x000fca00078e0020 */
[----:B------:R0:W4:Y:S01]  /*d7e0*/  @P2 LDG.E.U8 R2, desc[UR18][R16.64] ;  /* 0x0000001210022981 */ /* 0x000122000c1e1100 */
[----:B------:R-:W-:Y:S02]  /*d7f0*/  ISETP.GT.AND P3, PT, R18, 0x37, PT ;  /* 0x000000371200780c */ /* 0x000fe40003f64270 */
[----:B--2---:R-:W-:Y:S01]  /*d800*/  IADD3 R14, P5, PT, R13, R14, RZ ;  /* 0x0000000e0d0e7210 */ /* 0x004fe20007fbe0ff */
[----:B------:R-:W-:Y:S01]  /*d810*/  STL [R1+0x240], R37 ;  /* 0x0002402501007387 */ /* 0x000fe20000100800 */
[----:B------:R-:W-:-:S09]  /*d820*/  PRMT R12, RZ, 0x7610, R12 ;  /* 0x00007610ff0c7816 */ /* 0x000fd2000000000c */
[----:B0-----:R-:W-:Y:S02]  /*d830*/  @P3 IMAD.MOV.U32 R16, RZ, RZ, R14 ;  /* 0x000000ffff103224 */ /* 0x001fe400078e000e */
[----:B---3--:R-:W-:-:S04]  /*d840*/  IMAD.X R34, R15, 0x1, R34, P5 ;  /* 0x000000010f227824 */ /* 0x008fc800028e0622 */
[----:B------:R-:W-:Y:S01]  /*d850*/  @P3 IMAD.MOV.U32 R17, RZ, RZ, R34 ;  /* 0x000000ffff113224 */ /* 0x000fe200078e0022 */
[----:B----4-:R-:W-:-:S04]  /*d860*/  IADD3 R23, P6, PT, R13, R23, RZ ;  /* 0x000000170d177210 */ /* 0x010fc80007fde0ff */
[----:B------:R0:W2:Y:S01]  /*d870*/  @P3 LDG.E.U8 R12, desc[UR18][R16.64] ;  /* 0x00000012100c3981 */ /* 0x0000a2000c1e1100 */
[----:B------:R-:W-:-:S03]  /*d880*/  IADD3 R36, P5, PT, R13, R36, RZ ;  /* 0x000000240d247210 */ /* 0x000fc60007fbe0ff */
[----:B------:R1:W-:Y:S04]  /*d890*/  STL [R1+0x118], R19 ;  /* 0x0001181301007387 */ /* 0x0003e80000100800 */
[----:B-1----:R-:W3:Y:S04]  /*d8a0*/  LDL.LU R19, [R1+0x7d0] ;  /* 0x0007d00001137983 */ /* 0x002ee80000300800 */
[----:B------:R-:W4:Y:S04]  /*d8b0*/  LDL.LU R37, [R1+0x7cc] ;  /* 0x0007cc0001257983 */ /* 0x000f280000300800 */
[----:B------:R1:W-:Y:S04]  /*d8c0*/  STL [R1+0x114], R2 ;  /* 0x0001140201007387 */ /* 0x0003e80000100800 */
[----:B-1----:R-:W3:Y:S04]  /*d8d0*/  LDL.LU R2, [R1+0x454] ;  /* 0x0004540001027983 */ /* 0x002ee80000300800 */
[----:B------:R1:W-:Y:S04]  /*d8e0*/  STL [R1+0x24c], R14 ;  /* 0x00024c0e01007387 */ /* 0x0003e80000100800 */
[----:B------:R-:W3:Y:S04]  /*d8f0*/  LDL.LU R32, [R1+0x460] ;  /* 0x0004600001207983 */ /* 0x000ee80000300800 */
[----:B------:R0:W-:Y:S04]  /*d900*/  STL [R1+0x248], R34 ;  /* 0x0002482201007387 */ /* 0x0001e80000100800 */
[----:B-1----:R-:W3:Y:S04]  /*d910*/  LDL.LU R14, [R1+0x468] ;  /* 0x00046800010e7983 */ /* 0x002ee80000300800 */
[----:B------:R1:W-:Y:S04]  /*d920*/  STL [R1+0x5e4], R23 ;  /* 0x0005e41701007387 */ /* 0x0003e80000100800 */
[----:B0-----:R-:W3:Y:S04]  /*d930*/  LDL.LU R34, [R1+0x470] ;  /* 0x0004700001227983 */ /* 0x001ee80000300800 */
[----:B------:R-:W-:Y:S04]  /*d940*/  STL [R1+0x458], R36 ;  /* 0x0004582401007387 */ /* 0x000fe80000100800 */
[----:B------:R-:W3:Y:S01]  /*d950*/  LDL.LU R17, [R1+0x5dc] ;  /* 0x0005dc0001117983 */ /* 0x000ee20000300800 */
[----:B------:R-:W-:-:S02]  /*d960*/  ISETP.GT.AND P4, PT, R18, 0x38, PT ;  /* 0x000000381200780c */ /* 0x000fc40003f84270 */
[----:B------:R-:W-:-:S11]  /*d970*/  ISETP.GT.AND P2, PT, R18, 0x39, PT ;  /* 0x000000391200780c */ /* 0x000fd60003f44270 */
[----:B------:R-:W-:Y:S01]  /*d980*/  @P4 IMAD.MOV.U32 R16, RZ, RZ, R23 ;  /* 0x000000ffff104224 */ /* 0x000fe200078e0017 */
[----:B--2---:R-:W-:Y:S01]  /*d990*/  STL [R1+0x680], R12 ;  /* 0x0006800c01007387 */ /* 0x004fe20000100800 */
[----:B----4-:R-:W-:Y:S02]  /*d9a0*/  PRMT R37, RZ, 0x7610, R37 ;  /* 0x00007610ff257816 */ /* 0x010fe40000000025 */
[----:B---3--:R-:W-:Y:S01]  /*d9b0*/  PRMT R19, RZ, 0x7610, R19 ;  /* 0x00007610ff137816 */ /* 0x008fe20000000013 */
[C---:B------:R-:W-:Y:S02]  /*d9c0*/  IMAD.X R2, R15.reuse, 0x1, R2, P5 ;  /* 0x000000010f027824 */ /* 0x040fe400028e0602 */
[----:B------:R-:W-:-:S05]  /*d9d0*/  IMAD.X R17, R15, 0x1, R17, P6 ;  /* 0x000000010f117824 */ /* 0x000fca00030e0611 */
[----:B------:R0:W-:Y:S04]  /*d9e0*/  STL [R1+0x5dc], R17 ;  /* 0x0005dc1101007387 */ /* 0x0001e80000100800 */
[----:B------:R0:W2:Y:S04]  /*d9f0*/  @P4 LDG.E.U8 R37, desc[UR18][R16.64] ;  /* 0x0000001210254981 */ /* 0x0000a8000c1e1100 */
[----:B-1----:R-:W3:Y:S01]  /*da00*/  LDL.LU R23, [R1+0x7c8] ;  /* 0x0007c80001177983 */ /* 0x002ee20000300800 */
[----:B0-----:R-:W-:Y:S02]  /*da10*/  IMAD.MOV.U32 R17, RZ, RZ, R2 ;  /* 0x000000ffff117224 */ /* 0x001fe400078e0002 */
[----:B------:R-:W-:Y:S01]  /*da20*/  @P2 IMAD.MOV.U32 R16, RZ, RZ, R36 ;  /* 0x000000ffff102224 */ /* 0x000fe200078e0024 */
[----:B------:R0:W-:Y:S04]  /*da30*/  STL [R1+0x454], R2 ;  /* 0x0004540201007387 */ /* 0x0001e80000100800 */
[----:B------:R1:W4:Y:S04]  /*da40*/  @P2 LDG.E.U8 R19, desc[UR18][R16.64] ;  /* 0x0000001210132981 */ /* 0x000328000c1e1100 */
[----:B0-----:R-:W2:Y:S04]  /*da50*/  LDL.LU R2, [R1+0x7c4] ;  /* 0x0007c40001027983 */ /* 0x001ea80000300800 */
[----:B------:R-:W2:Y:S01]  /*da60*/  LDL.LU R17, [R1+0x45c] ;  /* 0x00045c0001117983 */ /* 0x000ea20000300800 */
[----:B------:R-:W-:-:S02]  /*da70*/  ISETP.GT.AND P3, PT, R18, 0x3a, PT ;  /* 0x0000003a1200780c */ /* 0x000fc40003f64270 */
[C---:B------:R-:W-:Y:S01]  /*da80*/  IADD3 R32, P5, PT, R13.reuse, R32, RZ ;  /* 0x000000200d207210 */ /* 0x040fe20007fbe0ff */
[----:B------:R-:W3:Y:S01]  /*da90*/  LDL.LU R36, [R1+0x46c] ;  /* 0x00046c0001247983 */ /* 0x000ee20000300800 */
[----:B------:R-:W-:Y:S02]  /*daa0*/  PRMT R22, RZ, 0x7610, R22 ;  /* 0x00007610ff167816 */ /* 0x000fe40000000016 */
[----:B------:R-:W-:Y:S01]  /*dab0*/  IADD3 R14, P6, PT, R13, R14, RZ ;  /* 0x0000000e0d0e7210 */ /* 0x000fe20007fde0ff */
[----:B------:R-:W-:Y:S06]  /*dac0*/  STL [R1+0x460], R32 ;  /* 0x0004602001007387 */ /* 0x000fec0000100800 */
[----:B-1----:R-:W-:Y:S01]  /*dad0*/  @P3 IMAD.MOV.U32 R16, RZ, RZ, R32 ;  /* 0x000000ffff103224 */ /* 0x002fe200078e0020 */
[----:B----4-:R0:W-:Y:S01]  /*dae0*/  STL [R1+0x10c], R19 ;  /* 0x00010c1301007387 */ /* 0x0101e20000100800 */
[----:B--2---:R-:W-:-:S03]  /*daf0*/  IMAD.X R17, R15, 0x1, R17, P5 ;  /* 0x000000010f117824 */ /* 0x004fc600028e0611 */
[----:B0-----:R-:W2:Y:S04]  /*db00*/  LDL.LU R19, [R1+0x478] ;  /* 0x0004780001137983 */ /* 0x001ea80000300800 */
[----:B------:R0:W-:Y:S04]  /*db10*/  STL [R1+0x45c], R17 ;  /* 0x00045c1101007387 */ /* 0x0001e80000100800 */
[----:B------:R0:W4:Y:S04]  /*db20*/  @P3 LDG.E.U8 R22, desc[UR18][R16.64] ;  /* 0x0000001210163981 */ /* 0x000128000c1e1100 */
[----:B------:R-:W-:Y:S04]  /*db30*/  STL [R1+0x468], R14 ;  /* 0x0004680e01007387 */ /* 0x000fe80000100800 */
[----:B------:R-:W2:Y:S01]  /*db40*/  LDL.LU R16, [R1+0x464] ;  /* 0x0004640001107983 */ /* 0x000ea20000300800 */
[----:B------:R-:W-:Y:S01]  /*db50*/  ISETP.GT.AND P4, PT, R18, 0x3b, PT ;  /* 0x0000003b1200780c */ /* 0x000fe20003f84270 */
[----:B0-----:R-:W-:Y:S01]  /*db60*/  IMAD.MOV.U32 R17, RZ, RZ, R14 ;  /* 0x000000ffff117224 */ /* 0x001fe200078e000e */
[----:B------:R-:W-:-:S02]  /*db70*/  IADD3 R34, P5, PT, R13, R34, RZ ;  /* 0x000000220d227210 */ /* 0x000fc40007fbe0ff */
[----:B------:R-:W-:Y:S02]  /*db80*/  ISETP.GT.AND P2, PT, R18, 0x3c, PT ;  /* 0x0000003c1200780c */ /* 0x000fe40003f44270 */
[----:B---3--:R-:W-:Y:S01]  /*db90*/  PRMT R23, RZ, 0x7610, R23 ;  /* 0x00007610ff177816 */ /* 0x008fe20000000017 */
[C---:B------:R-:W-:Y:S01]  /*dba0*/  IMAD.X R36, R15.reuse, 0x1, R36, P5 ;  /* 0x000000010f247824 */ /* 0x040fe200028e0624 */
[----:B------:R-:W-:Y:S01]  /*dbb0*/  PRMT R2, RZ, 0x7610, R2 ;  /* 0x00007610ff027816 */ /* 0x000fe20000000002 */
[----:B----4-:R0:W-:Y:S01]  /*dbc0*/  STL [R1+0x108], R22 ;  /* 0x0001081601007387 */ /* 0x0101e20000100800 */
[----:B--2---:R-:W-:-:S03]  /*dbd0*/  IMAD.X R16, R15, 0x1, R16, P6 ;  /* 0x000000010f107824 */ /* 0x004fc600030e0610 */
        /* <DEDUP_REMOVED lines=8> */
[----:B------:R0:W4:Y:S02]  /*dc60*/  @P4 LDG.E.U8 R23, desc[UR18][R16.64] ;  /* 0x0000001210174981 */ /* 0x000124000c1e1100 */
[----:B0-----:R-:W-:Y:S02]  /*dc70*/  @P2 IMAD.MOV.U32 R16, RZ, RZ, R34 ;  /* 0x000000ffff102224 */ /* 0x001fe400078e0022 */
[----:B------:R-:W-:-:S05]  /*dc80*/  @P2 IMAD.MOV.U32 R17, RZ, RZ, R36 ;  /* 0x000000ffff112224 */ /* 0x000fca00078e0024 */
[----:B------:R0:W4:Y:S01]  /*dc90*/  @P2 LDG.E.U8 R2, desc[UR18][R16.64] ;  /* 0x0000001210022981 */ /* 0x000122000c1e1100 */
[----:B------:R-:W-:Y:S02]  /*dca0*/  ISETP.GT.AND P3, PT, R18, 0x3d, PT ;  /* 0x0000003d1200780c */ /* 0x000fe40003f64270 */
[----:B------:R-:W-:Y:S01]  /*dcb0*/  IADD3 R19, P5, PT, R13, R19, RZ ;  /* 0x000000130d137210 */ /* 0x000fe20007fbe0ff */
[----:B------:R-:W-:Y:S01]  /*dcc0*/  STL [R1+0x46c], R36 ;  /* 0x00046c2401007387 */ /* 0x000fe20000100800 */
[----:B------:R-:W-:-:S09]  /*dcd0*/  PRMT R12, RZ, 0x7610, R12 ;  /* 0x00007610ff0c7816 */ /* 0x000fd2000000000c */
[----:B0-----:R-:W-:Y:S02]  /*dce0*/  @P3 IMAD.MOV.U32 R16, RZ, RZ, R19 ;  /* 0x000000ffff103224 */ /* 0x001fe400078e0013 */
[----:B--2---:R-:W-:-:S04]  /*dcf0*/  IMAD.X R22, R15, 0x1, R22, P5 ;  /* 0x000000010f167824 */ /* 0x004fc800028e0616 */
[----:B------:R-:W-:Y:S01]  /*dd00*/  @P3 IMAD.MOV.U32 R17, RZ, RZ, R22 ;  /* 0x000000ffff113224 */ /* 0x000fe200078e0016 */
[----:B---3--:R-:W-:-:S04]  /*dd10*/  IADD3 R14, P6, PT, R13, R14, RZ ;  /* 0x0000000e0d0e7210 */ /* 0x008fc80007fde0ff */
[----:B------:R0:W2:Y:S01]  /*dd20*/  @P3 LDG.E.U8 R12, desc[UR18][R16.64] ;  /* 0x00000012100c3981 */ /* 0x0000a2000c1e1100 */
[----:B----4-:R-:W-:Y:S01]  /*dd30*/  IADD3 R32, P5, PT, R13, R32, RZ ;  /* 0x000000200d207210 */ /* 0x010fe20007fbe0ff */
[----:B0-----:R-:W-:Y:S02]  /*dd40*/  IMAD.MOV.U32 R17, RZ, RZ, R14 ;  /* 0x000000ffff117224 */ /* 0x001fe400078e000e */
[----:B------:R0:W-:Y:S04]  /*dd50*/  STL [R1+0x104], R23 ;  /* 0x0001041701007387 */ /* 0x0001e80000100800 */
[----:B0-----:R-:W3:Y:S04]  /*dd60*/  LDL.LU R23, [R1+0x7c0] ;  /* 0x0007c00001177983 */ /* 0x001ee80000300800 */
[----:B------:R-:W4:Y:S04]  /*dd70*/  LDL.LU R36, [R1+0x258] ;  /* 0x0002580001247983 */ /* 0x000f280000300800 */
[----:B------:R-:W-:Y:S04]  /*dd80*/  STL [R1+0x478], R19 ;  /* 0x0004781301007387 */ /* 0x000fe80000100800 */
[----:B------:R0:W-:Y:S04]  /*dd90*/  STL [R1+0x100], R2 ;  /* 0x0001000201007387 */ /* 0x0001e80000100800 */
[----:B0-----:R-:W4:Y:S04]  /*dda0*/  LDL.LU R2, [R1+0x5e0] ;  /* 0x0005e00001027983 */ /* 0x001f280000300800 */
[----:B------:R0:W-:Y:S04]  /*ddb0*/  STL [R1+0x474], R22 ;  /* 0x0004741601007387 */ /* 0x0001e80000100800 */
[----:B------:R-:W4:Y:S04]  /*ddc0*/  LDL.LU R19, [R1+0x5d0] ;  /* 0x0005d00001137983 */ /* 0x000f280000300800 */
[----:B------:R1:W-:Y:S04]  /*ddd0*/  STL [R1+0x254], R14 ;  /* 0x0002540e01007387 */ /* 0x0003e80000100800 */
[----:B0-----:R-:W4:Y:S04]  /*dde0*/  LDL.LU R22, [R1+0x480] ;  /* 0x0004800001167983 */ /* 0x001f280000300800 */
[----:B------:R-:W-:Y:S04]  /*ddf0*/  STL [R1+0x25c], R32 ;  /* 0x00025c2001007387 */ /* 0x000fe80000100800 */
[----:B------:R-:W4:Y:S04]  /*de00*/  LDL.LU R34, [R1+0x488] ;  /* 0x0004880001227983 */ /* 0x000f280000300800 */
[----:B-1----:R-:W4:Y:S04]  /*de10*/  LDL.LU R14, [R1+0x7bc] ;  /* 0x0007bc00010e7983 */ /* 0x002f280000300800 */
[----:B------:R-:W4:Y:S01]  /*de20*/  LDL.LU R16, [R1+0x250] ;  /* 0x0002500001107983 */ /* 0x000f220000300800 */
[----:B------:R-:W-:-:S02]  /*de30*/  ISETP.GT.AND P4, PT, R18, 0x3e, PT ;  /* 0x0000003e1200780c */ /* 0x000fc40003f84270 */
[----:B------:R-:W-:Y:S02]  /*de40*/  ISETP.GT.AND P2, PT, R18, 0x3f, PT ;  /* 0x0000003f1200780c */ /* 0x000fe40003f44270 */
[----:B------:R-:W-:Y:S01]  /*de50*/  PRMT R9, RZ, 0x7610, R9 ;  /* 0x00007610ff097816 */ /* 0x000fe20000000009 */
[----:B--2---:R-:W-:Y:S01]  /*de60*/  STL [R1+0x6d4], R12 ;  /* 0x0006d40c01007387 */ /* 0x004fe20000100800 */
[----:B---3--:R-:W-:Y:S01]  /*de70*/  PRMT R23, RZ, 0x7610, R23 ;  /* 0x00007610ff177816 */ /* 0x008fe20000000017 */
[C---:B----4-:R-:W-:Y:S02]  /*de80*/  IMAD.X R36, R15.reuse, 0x1, R36, P5 ;  /* 0x000000010f247824 */ /* 0x050fe400028e0624 */
[----:B------:R-:W-:-:S05]  /*de90*/  IMAD.X R16, R15, 0x1, R16, P6 ;  /* 0x000000010f107824 */ /* 0x000fca00030e0610 */
[-C--:B------:R-:W-:Y:S01]  /*dea0*/  @P4 LOP3.LUT R17, R17, R16.reuse, RZ, 0x3c, !PT ;  /* 0x0000001011114212 */ /* 0x080fe200078e3cff */
[----:B------:R0:W-:Y:S03]  /*deb0*/  STL [R1+0x250], R16 ;  /* 0x0002501001007387 */ /* 0x0001e60000100800 */
[----:B0-----:R-:W-:-:S04]  /*dec0*/  @P4 LOP3.LUT R16, R17, R16, RZ, 0x3c, !PT ;  /* 0x0000001011104212 */ /* 0x001fc800078e3cff */
[----:B------:R-:W-:-:S05]  /*ded0*/  @P4 LOP3.LUT R17, R17, R16, RZ, 0x3c, !PT ;  /* 0x0000001011114212 */ /* 0x000fca00078e3cff */
[----:B------:R0:W2:Y:S02]  /*dee0*/  @P4 LDG.E.U8 R23, desc[UR18][R16.64] ;  /* 0x0000001210174981 */ /* 0x0000a4000c1e1100 */
[----:B0-----:R-:W-:Y:S02]  /*def0*/  @P2 IMAD.MOV.U32 R16, RZ, RZ, R32 ;  /* 0x000000ffff102224 */ /* 0x001fe400078e0020 */
[----:B------:R-:W-:-:S05]  /*df00*/  @P2 IMAD.MOV.U32 R17, RZ, RZ, R36 ;  /* 0x000000ffff112224 */ /* 0x000fca00078e0024 */
[----:B------:R0:W3:Y:S01]  /*df10*/  @P2 LDG.E.U8 R9, desc[UR18][R16.64] ;  /* 0x0000001210092981 */ /* 0x0000e2000c1e1100 */
[----:B------:R-:W-:Y:S02]  /*df20*/  ISETP.GT.AND P3, PT, R18, 0x40, PT ;  /* 0x000000401200780c */ /* 0x000fe40003f64270 */
[----:B------:R-:W-:Y:S01]  /*df30*/  IADD3 R2, P5, PT, R13, R2, RZ ;  /* 0x000000020d027210 */ /* 0x000fe20007fbe0ff */
[----:B------:R-:W-:Y:S01]  /*df40*/  STL [R1+0x258], R36 ;  /* 0x0002582401007387 */ /* 0x000fe20000100800 */
[----:B------:R-:W-:-:S03]  /*df50*/  PRMT R14, RZ, 0x7610, R14 ;  /* 0x00007610ff0e7816 */ /* 0x000fc6000000000e */
[----:B------:R-:W-:Y:S01]  /*df60*/  IMAD.X R19, R15, 0x1, R19, P5 ;  /* 0x000000010f137824 */ /* 0x000fe200028e0613 */
[C---:B------:R-:W-:Y:S02]  /*df70*/  IADD3 R22, P6, PT, R13.reuse, R22, RZ ;  /* 0x000000160d167210 */ /* 0x040fe40007fde0ff */
[----:B------:R-:W-:-:S03]  /*df80*/  IADD3 R34, P5, PT, R13, R34, RZ ;  /* 0x000000220d227210 */ /* 0x000fc60007fbe0ff */
[----:B0-----:R-:W-:Y:S02]  /*df90*/  @P3 IMAD.MOV.U32 R16, RZ, RZ, R2 ;  /* 0x000000ffff103224 */ /* 0x001fe400078e0002 */
[----:B------:R-:W-:-:S05]  /*dfa0*/  @P3 IMAD.MOV.U32 R17, RZ, RZ, R19 ;  /* 0x000000ffff113224 */ /* 0x000fca00078e0013 */
[----:B------:R0:W4:Y:S02]  /*dfb0*/  @P3 LDG.E.U8 R14, desc[UR18][R16.64] ;  /* 0x00000012100e3981 */ /* 0x000124000c1e1100 */
[----:B0-----:R-:W-:Y:S02]  /*dfc0*/  IMAD.MOV.U32 R17, RZ, RZ, R22 ;  /* 0x000000ffff117224 */ /* 0x001fe400078e0016 */
[----:B--2---:R0:W-:Y:S04]  /*dfd0*/  STL [R1+0xf8], R23 ;  /* 0x0000f81701007387 */ /* 0x0041e80000100800 */
[----:B0-----:R-:W2:Y:S04]  /*dfe0*/  LDL.LU R23, [R1+0x7b8] ;  /* 0x0007b80001177983 */ /* 0x001ea80000300800 */
[----:B------:R-:W4:Y:S04]  /*dff0*/  LDL.LU R32, [R1+0x484] ;  /* 0x0004840001207983 */ /* 0x000f280000300800 */
[----:B------:R-:W4:Y:S04]  /*e000*/  LDL.LU R36, [R1+0x490] ;  /* 0x0004900001247983 */ /* 0x000f280000300800 */
[----:B------:R-:W-:Y:S04]  /*e010*/  STL [R1+0x5e0], R2 ;  /* 0x0005e00201007387 */ /* 0x000fe80000100800 */
[----:B---3--:R-:W-:Y:S04]  /*e020*/  STL [R1+0x684], R9 ;  /* 0x0006840901007387 */ /* 0x008fe80000100800 */
[----:B------:R0:W-:Y:S04]  /*e030*/  STL [R1+0x5d0], R19 ;  /* 0x0005d01301007387 */ /* 0x0001e80000100800 */
[----:B0-----:R-:W3:Y:S04]  /*e040*/  LDL.LU R19, [R1+0x498] ;  /* 0x0004980001137983 */ /* 0x001ee80000300800 */
[----:B------:R0:W-:Y:S04]  /*e050*/  STL [R1+0x480], R22 ;  /* 0x0004801601007387 */ /* 0x0001e80000100800 */
[----:B------:R-:W3:Y:S04]  /*e060*/  LDL.LU R2, [R1+0x4a0] ;  /* 0x0004a00001027983 */ /* 0x000ee80000300800 */
[----:B------:R-:W-:Y:S04]  /*e070*/  STL [R1+0x488], R34 ;  /* 0x0004882201007387 */ /* 0x000fe80000100800 */
[----:B0-----:R-:W3:Y:S04]  /*e080*/  LDL.LU R22, [R1+0x7b4] ;  /* 0x0007b40001167983 */ /* 0x001ee80000300800 */
[----:B------:R-:W3:Y:S01]  /*e090*/  LDL.LU R16, [R1+0x47c] ;  /* 0x00047c0001107983 */ /* 0x000ee20000300800 */
[----:B------:R-:W-:-:S02]  /*e0a0*/  ISETP.GT.AND P4, PT, R18, 0x41, PT ;  /* 0x000000411200780c */ /* 0x000fc40003f84270 */
[----:B------:R-:W-:Y:S02]  /*e0b0*/  ISETP.GT.AND P2, PT, R18, 0x42, PT ;  /* 0x000000421200780c */ /* 0x000fe40003f44270 */
[----:B------:R-:W-:Y:S02]  /*e0c0*/  PRMT R28, RZ, 0x7610, R28 ;  /* 0x00007610ff1c7816 */ /* 0x000fe4000000001c */
[----:B--2---:R-:W-:Y:S01]  /*e0d0*/  PRMT R23, RZ, 0x7610, R23 ;  /* 0x00007610ff177816 */ /* 0x004fe20000000017 */
[C---:B----4-:R-:W-:Y:S02]  /*e0e0*/  IMAD.X R32, R15.reuse, 0x1, R32, P5 ;  /* 0x000000010f207824 */ /* 0x050fe400028e0620 */
[----:B---3--:R-:W-:-:S05]  /*e0f0*/  IMAD.X R16, R15, 0x1, R16, P6 ;  /* 0x000000010f107824 */ /* 0x008fca00030e0610 */
        /* <DEDUP_REMOVED lines=12> */
[----:B------:R-:W4:Y:S04]  /*e1c0*/  LDL.LU R32, [R1+0x7ac] ;  /* 0x0007ac0001207983 */ /* 0x000f280000300800 */
        /* <DEDUP_REMOVED lines=42> */
[----:B-1----:R-:W3:Y:S04]  /*e470*/  LDL.LU R34, [R1+0x5c0] ;  /* 0x0005c00001227983 */ /* 0x002ee80000300800 */
[----:B------:R-:W2:Y:S04]  /*e480*/  LDL.LU R2, [R1+0x4a8] ;  /* 0x0004a80001027983 */ /* 0x000ea80000300800 */
[----:B------:R0:W-:Y:S04]  /*e490*/  STL [R1+0x264], R36 ;  /* 0x0002642401007387 */ /* 0x0001e80000100800 */
[----:B0-----:R-:W2:Y:S04]  /*e4a0*/  LDL.LU R36, [R1+0x7a4] ;  /* 0x0007a40001247983 */ /* 0x001ea80000300800 */
[----:B------:R-:W2:Y:S01]  /*e4b0*/  LDL.LU R16, [R1+0x260] ;  /* 0x0002600001107983 */ /* 0x000ea20000300800 */
[----:B------:R-:W-:-:S03]  /*e4c0*/  ISETP.GT.AND P3, PT, R18, 0x46, PT ;  /* 0x000000461200780c */ /* 0x000fc60003f64270 */
[----:B----4-:R-:W-:Y:S01]  /*e4d0*/  STL [R1+0x6d8], R11 ;  /* 0x0006d80b01007387 */ /* 0x010fe20000100800 */
[----:B------:R-:W-:Y:S02]  /*e4e0*/  PRMT R23, RZ, 0x7610, R23 ;  /* 0x00007610ff177816 */ /* 0x000fe40000000017 */
[----:B------:R-:W-:Y:S01]  /*e4f0*/  IADD3 R19, P6, PT, R13, R19, RZ ;  /* 0x000000130d137210 */ /* 0x000fe20007fde0ff */
[----:B--2---:R-:W-:-:S06]  /*e500*/  IMAD.X R16, R15, 0x1, R16, P5 ;  /* 0x000000010f107824 */ /* 0x004fcc00028e0610 */
        /* <DEDUP_REMOVED lines=22> */
[----:B---3--:R-:W-:Y:S01]  /*e670*/  IMAD.X R34, R15, 0x1, R34, P5 ;  /* 0x000000010f227824 */ /* 0x008fe200028e0622 */
[----:B------:R-:W-:Y:S02]  /*e680*/  PRMT R36, RZ, 0x7610, R36 ;  /* 0x00007610ff247816 */ /* 0x000fe40000000024 */
[----:B------:R-:W-:Y:S02]  /*e690*/  IADD3 R2, P5, PT, R13, R2, RZ ;  /* 0x000000020d027210 */ /* 0x000fe40007fbe0ff */
[----:B------:R1:W-:Y:S07]  /*e6a0*/  STL [R1+0x5c0], R34 ;  /* 0x0005c02201007387 */ /* 0x0003ee0000100800 */
[----:B0-----:R-:W-:-:S02]  /*e6b0*/  @P2 IMAD.MOV.U32 R16, RZ, RZ, R28 ;  /* 0x000000ffff102224 */ /* 0x001fc400078e001c */
[----:B------:R-:W-:-:S05]  /*e6c0*/  @P2 IMAD.MOV.U32 R17, RZ, RZ, R34 ;  /* 0x000000ffff112224 */ /* 0x000fca00078e0022 */
[----:B------:R0:W3:Y:S02]  /*e6d0*/  @P2 LDG.E.U8 R36, desc[UR18][R16.64] ;  /* 0x0000001210242981 */ /* 0x0000e4000c1e1100 */
[----:B0-----:R-:W-:Y:S02]  /*e6e0*/  IMAD.MOV.U32 R17, RZ, RZ, R2 ;  /* 0x000000ffff117224 */ /* 0x001fe400078e0002 */
[----:B----4-:R-:W-:Y:S04]  /*e6f0*/  STL [R1+0x688], R10 ;  /* 0x0006880a01007387 */ /* 0x010fe80000100800 */
[----:B------:R-:W4:Y:S04]  /*e700*/  LDL.LU R28, [R1+0x4b4] ;  /* 0x0004b400011c7983 */ /* 0x000f280000300800 */
        /* <DEDUP_REMOVED lines=31> */
[----:B------:R-:W-:-:S04]  /*e900*/  PRMT R2, RZ, 0x7610, R2 ;  /* 0x00007610ff027816 */ /* 0x000fc80000000002 */
[----:B------:R-:W-:Y:S01]  /*e910*/  STL [R1+0x4b4], R28 ;  /* 0x0004b41c01007387 */ /* 0x000fe20000100800 */
[----:B0-----:R-:W-:-:S06]  /*e920*/  IMAD.MOV.U32 R17, RZ, RZ, R28 ;  /* 0x000000ffff117224 */ /* 0x001fcc00078e001c */
[----:B------:R-:W-:-:S05]  /*e930*/  @P2 IMAD.MOV.U32 R16, RZ, RZ, R23 ;  /* 0x000000ffff102224 */ /* 0x000fca00078e0017 */
[----:B------:R-:W4:Y:S04]  /*e940*/  @P2 LDG.E.U8 R2, desc[UR18][R16.64] ;  /* 0x0000001210022981 */ /* 0x000f28000c1e1100 */
[----:B---3--:R0:W-:Y:S04]  /*e950*/  STL [R1+0xc8], R22 ;  /* 0x0000c81601007387 */ /* 0x0081e80000100800 */
[----:B0-----:R-:W3:Y:S04]  /*e960*/  LDL.LU R22, [R1+0x79c] ;  /* 0x00079c0001167983 */ /* 0x001ee80000300800 */
[----:B------:R-:W2:Y:S04]  /*e970*/  LDL.LU R28, [R1+0x798] ;  /* 0x00079800011c7983 */ /* 0x000ea80000300800 */
[----:B------:R-:W2:Y:S01]  /*e980*/  LDL.LU R17, [R1+0x4bc] ;  /* 0x0004bc0001117983 */ /* 0x000ea20000300800 */
[----:B------:R-:W-:-:S02]  /*e990*/  ISETP.GT.AND P3, PT, R18, 0x4c, PT ;  /* 0x0000004c1200780c */ /* 0x000fc40003f64270 */
[C---:B------:R-:W-:Y:S01]  /*e9a0*/  IADD3 R34, P5, PT, R13.reuse, R34, RZ ;  /* 0x000000220d227210 */ /* 0x040fe20007fbe0ff */
[----:B----4-:R0:W-:Y:S01]  /*e9b0*/  STL [R1+0xc4], R2 ;  /* 0x0000c40201007387 */ /* 0x0101e20000100800 */
[----:B------:R-:W-:-:S09]  /*e9c0*/  IADD3 R19, P6, PT, R13, R19, RZ ;  /* 0x000000130d137210 */ /* 0x000fd20007fde0ff */
[----:B------:R-:W-:Y:S01]  /*e9d0*/  @P3 IMAD.MOV.U32 R16, RZ, RZ, R34 ;  /* 0x000000ffff103224 */ /* 0x000fe200078e0022 */
[----:B0-----:R-:W4:Y:S04]  /*e9e0*/  LDL.LU R2, [R1+0x270] ;  /* 0x0002700001027983 */ /* 0x001f280000300800 */
[----:B------:R-:W-:Y:S04]  /*e9f0*/  STL [R1+0x4c0], R34 ;  /* 0x0004c02201007387 */ /* 0x000fe80000100800 */
[----:B------:R-:W4:Y:S01]  /*ea00*/  LDL.LU R23, [R1+0x27c] ;  /* 0x00027c0001177983 */ /* 0x000f220000300800 */
[----:B---3--:R-:W-:Y:S01]  /*ea10*/  PRMT R22, RZ, 0x7610, R22 ;  /* 0x00007610ff167816 */ /* 0x008fe20000000016 */
[----:B--2---:R-:W-:-:S05]  /*ea20*/  IMAD.X R17, R15, 0x1, R17, P5 ;  /* 0x000000010f117824 */ /* 0x004fca00028e0611 */
[----:B------:R0:W-:Y:S04]  /*ea30*/  STL [R1+0x4bc], R17 ;  /* 0x0004bc1101007387 */ /* 0x0001e80000100800 */
[----:B------:R0:W2:Y:S04]  /*ea40*/  @P3 LDG.E.U8 R22, desc[UR18][R16.64] ;  /* 0x0000001210163981 */ /* 0x0000a8000c1e1100 */
[----:B------:R-:W-:Y:S04]  /*ea50*/  STL [R1+0x4c8], R19 ;  /* 0x0004c81301007387 */ /* 0x000fe80000100800 */
[----:B------:R-:W3:Y:S01]  /*ea60*/  LDL.LU R16, [R1+0x4c4] ;  /* 0x0004c40001107983 */ /* 0x000ee20000300800 */
[C---:B------:R-:W-:Y:S01]  /*ea70*/  ISETP.GT.AND P4, PT, R18.reuse, 0x4d, PT ;  /* 0x0000004d1200780c */ /* 0x040fe20003f84270 */
[----:B0-----:R-:W-:Y:S01]  /*ea80*/  IMAD.MOV.U32 R17, RZ, RZ, R19 ;  /* 0x000000ffff117224 */ /* 0x001fe200078e0013 */
[----:B------:R-:W-:Y:S01]  /*ea90*/  IADD3 R32, P5, PT, R13, R32, RZ ;  /* 0x000000200d207210 */ /* 0x000fe20007fbe0ff */
[----:B------:R-:W3:Y:S01]  /*eaa0*/  LDL.LU R34, [R1+0x278] ;  /* 0x0002780001227983 */ /* 0x000ee20000300800 */
        /* <DEDUP_REMOVED lines=9> */
[----:B------:R-:W3:Y:S04]  /*eb40*/  LDL.LU R19, [R1+0x4d0] ;  /* 0x0004d00001137983 */ /* 0x000ee80000300800 */
        /* <DEDUP_REMOVED lines=9> */
[----:B------:R1:W-:Y:S01]  /*ebe0*/  STL [R1+0x270], R2 ;  /* 0x0002700201007387 */ /* 0x0003e20000100800 */
[----:B------:R-:W-:-:S03]  /*ebf0*/  PRMT R7, RZ, 0x7610, R7 ;  /* 0x00007610ff077816 */ /* 0x000fc60000000007 */
[----:B------:R-:W-:-:S06]  /*ec00*/  IMAD.X R34, R15, 0x1, R34, P5 ;  /* 0x000000010f227824 */ /* 0x000fcc00028e0622 */
[----:B0-----:R-:W-:Y:S02]  /*ec10*/  @P3 IMAD.MOV.U32 R16, RZ, RZ, R23 ;  /* 0x000000ffff103224 */ /* 0x001fe400078e0017 */
[----:B------:R-:W-:-:S05]  /*ec20*/  @P3 IMAD.MOV.U32 R17, RZ, RZ, R34 ;  /* 0x000000ffff113224 */ /* 0x000fca00078e0022 */
[----:B------:R-:W4:Y:S01]  /*ec30*/  @P3 LDG.E.U8 R7, desc[UR18][R16.64] ;  /* 0x0000001210073981 */ /* 0x000f22000c1e1100 */
[C---:B--2---:R-:W-:Y:S02]  /*ec40*/  IADD3 R22, P6, PT, R13.reuse, R22, RZ ;  /* 0x000000160d167210 */ /* 0x044fe40007fde0ff */
[----:B---3--:R-:W-:Y:S01]  /*ec50*/  IADD3 R19, P5, PT, R13, R19, RZ ;  /* 0x000000130d137210 */ /* 0x008fe20007fbe0ff */
[----:B----4-:R-:W-:Y:S04]  /*ec60*/  STL [R1+0x6dc], R9 ;  /* 0x0006dc0901007387 */ /* 0x010fe80000100800 */
[----:B-1----:R-:W2:Y:S04]  /*ec70*/  LDL.LU R2, [R1+0x794] ;  /* 0x0007940001027983 */ /* 0x002ea80000300800 */
[----:B------:R0:W-:Y:S04]  /*ec80*/  STL [R1+0xb8], R28 ;  /* 0x0000b81c01007387 */ /* 0x0001e80000100800 */
[----:B0-----:R-:W3:Y:S04]  /*ec90*/  LDL.LU R28, [R1+0x4cc] ;  /* 0x0004cc00011c7983 */ /* 0x001ee80000300800 */
[----:B------:R0:W-:Y:S04]  /*eca0*/  STL [R1+0x27c], R23 ;  /* 0x00027c1701007387 */ /* 0x0001e80000100800 */
[----:B------:R-:W4:Y:S04]  /*ecb0*/  LDL.LU R32, [R1+0x4d8] ;  /* 0x0004d80001207983 */ /* 0x000f280000300800 */
[----:B------:R1:W-:Y:S04]  /*ecc0*/  STL [R1+0x278], R34 ;  /* 0x0002782201007387 */ /* 0x0003e80000100800 */
[----:B0-----:R-:W4:Y:S04]  /*ecd0*/  LDL.LU R23, [R1+0x4e0] ;  /* 0x0004e00001177983 */ /* 0x001f280000300800 */
[----:B------:R0:W-:Y:S04]  /*ece0*/  STL [R1+0x5c8], R22 ;  /* 0x0005c81601007387 */ /* 0x0001e80000100800 */
[----:B-1----:R-:W4:Y:S04]  /*ecf0*/  LDL.LU R34, [R1+0x4e8] ;  /* 0x0004e80001227983 */ /* 0x002f280000300800 */
[----:B------:R-:W-:Y:S04]  /*ed00*/  STL [R1+0x4d0], R19 ;  /* 0x0004d01301007387 */ /* 0x000fe80000100800 */
[----:B------:R-:W4:Y:S01]  /*ed10*/  LDL.LU R17, [R1+0x5c4] ;  /* 0x0005c40001117983 */ /* 0x000f220000300800 */
[----:B------:R-:W-:-:S02]  /*ed20*/  ISETP.GT.AND P4, PT, R18, 0x50, PT ;  /* 0x000000501200780c */ /* 0x000fc40003f84270 */
[----:B------:R-:W-:Y:S02]  /*ed30*/  ISETP.GT.AND P2, PT, R18, 0x51, PT ;  /* 0x000000511200780c */ /* 0x000fe40003f44270 */
[----:B------:R-:W-:Y:S01]  /*ed40*/  PRMT R24, RZ, 0x7610, R24 ;  /* 0x00007610ff187816 */ /* 0x000fe20000000018 */
[----:B------:R-:W-:Y:S08]  /*ed50*/  STL [R1+0x68c], R7 ;  /* 0x00068c0701007387 */ /* 0x000ff00000100800 */
[----:B------:R-:W-:Y:S01]  /*ed60*/  @P4 IMAD.MOV.U32 R16, RZ, RZ, R22 ;  /* 0x000000ffff104224 */ /* 0x000fe200078e0016 */
[----:B--2---:R-:W-:Y:S01]  /*ed70*/  PRMT R2, RZ, 0x7610, R2 ;  /* 0x00007610ff027816 */ /* 0x004fe20000000002 */
[----:B---3--:R-:W-:-:S02]  /*ed80*/  IMAD.X R28, R15, 0x1, R28, P5 ;  /* 0x000000010f1c7824 */ /* 0x008fc400028e061c */
[----:B----4-:R-:W-:-:S05]  /*ed90*/  IMAD.X R17, R15, 0x1, R17, P6 ;  /* 0x000000010f117824 */ /* 0x010fca00030e0611 */
[----:B------:R1:W-:Y:S04]  /*eda0*/  STL [R1+0x5c4], R17 ;  /* 0x0005c41101007387 */ /* 0x0003e80000100800 */
[----:B------:R1:W2:Y:S01]  /*edb0*/  @P4 LDG.E.U8 R24, desc[UR18][R16.64] ;  /* 0x0000001210184981 */ /* 0x0002a2000c1e1100 */
[----:B------:R-:W-:-:S03]  /*edc0*/  IADD3 R32, P5, PT, R13, R32, RZ ;  /* 0x000000200d207210 */ /* 0x000fc60007fbe0ff */
[----:B0-----:R-:W3:Y:S01]  /*edd0*/  LDL.LU R22, [R1+0x790] ;  /* 0x0007900001167983 */ /* 0x001ee20000300800 */
[----:B-1----:R-:W-:Y:S02]  /*ede0*/  IMAD.MOV.U32 R17, RZ, RZ, R28 ;  /* 0x000000ffff117224 */ /* 0x002fe400078e001c */
[----:B------:R-:W-:-:S05]  /*edf0*/  @P2 IMAD.MOV.U32 R16, RZ, RZ, R19 ;  /* 0x000000ffff102224 */ /* 0x000fca00078e0013 */
[----:B------:R-:W4:Y:S04]  /*ee00*/  @P2 LDG.E.U8 R2, desc[UR18][R16.64] ;  /* 0x0000001210022981 */ /* 0x000f28000c1e1100 */
        /* <DEDUP_REMOVED lines=43> */
[----:B------:R-:W3:Y:S04]  /*f0c0*/  LDL.LU R19, [R1+0x780] ;  /* 0x0007800001137983 */ /* 0x000ee80000300800 */
[----:B------:R-:W3:Y:S01]  /*f0d0*/  LDL.LU R17, [R1+0x4ec] ;  /* 0x0004ec0001117983 */ /* 0x000ee20000300800 */
[----:B------:R-:W-:-:S02]  /*f0e0*/  ISETP.GT.AND P3, PT, R18, 0x55, PT ;  /* 0x000000551200780c */ /* 0x000fc40003f64270 */
[C---:B------:R-:W-:Y:S01]  /*f0f0*/  IADD3 R32, P5, PT, R13.reuse, R32, RZ ;  /* 0x000000200d207210 */ /* 0x040fe20007fbe0ff */
[----:B------:R-:W3:Y:S01]  /*f100*/  LDL.LU R34, [R1+0x288] ;  /* 0x0002880001227983 */ /* 0x000ee20000300800 */
[----:B------:R-:W-:-:S03]  /*f110*/  IADD3 R26, P6, PT, R13, R26, RZ ;  /* 0x0000001a0d1a7210 */ /* 0x000fc60007fde0ff */
[----:B------:R-:W-:Y:S04]  /*f120*/  STL [R1+0x4f0], R32 ;  /* 0x0004f02001007387 */ /* 0x000fe80000100800 */
[----:B----4-:R0:W-:Y:S02]  /*f130*/  STL [R1+0xa0], R2 ;  /* 0x0000a00201007387 */ /* 0x0101e40000100800 */
[----:B------:R-:W-:Y:S02]  /*f140*/  @P3 IMAD.MOV.U32 R16, RZ, RZ, R32 ;  /* 0x000000ffff103224 */ /* 0x000fe400078e0020 */
[----:B0-----:R-:W4:Y:S01]  /*f150*/  LDL.LU R2, [R1+0x5bc] ;  /* 0x0005bc0001027983 */ /* 0x001f220000300800 */
[----:B--2---:R-:W-:Y:S01]  /*f160*/  PRMT R28, RZ, 0x7610, R28 ;  /* 0x00007610ff1c7816 */ /* 0x004fe2000000001c */
[----:B---3--:R-:W-:-:S05]  /*f170*/  IMAD.X R17, R15, 0x1, R17, P5 ;  /* 0x000000010f117824 */ /* 0x008fca00028e0611 */
[----:B------:R0:W-:Y:S04]  /*f180*/  STL [R1+0x4ec], R17 ;  /* 0x0004ec1101007387 */ /* 0x0001e80000100800 */
[----:B------:R0:W2:Y:S04]  /*f190*/  @P3 LDG.E.U8 R28, desc[UR18][R16.64] ;  /* 0x00000012101c3981 */ /* 0x0000a8000c1e1100 */
[----:B------:R1:W-:Y:S04]  /*f1a0*/  STL [R1+0x284], R26 ;  /* 0x0002841a01007387 */ /* 0x0003e80000100800 */
[----:B------:R-:W3:Y:S01]  /*f1b0*/  LDL.LU R16, [R1+0x280] ;  /* 0x0002800001107983 */ /* 0x000ee20000300800 */
[C---:B------:R-:W-:Y:S01]  /*f1c0*/  ISETP.GT.AND P4, PT, R18.reuse, 0x56, PT ;  /* 0x000000561200780c */ /* 0x040fe20003f84270 */
[----:B0-----:R-:W-:Y:S01]  /*f1d0*/  IMAD.MOV.U32 R17, RZ, RZ, R26 ;  /* 0x000000ffff117224 */ /* 0x001fe200078e001a */
[----:B------:R-:W-:Y:S01]  /*f1e0*/  IADD3 R23, P5, PT, R13, R23, RZ ;  /* 0x000000170d177210 */ /* 0x000fe20007fbe0ff */
[----:B------:R-:W4:Y:S01]  /*f1f0*/  LDL.LU R32, [R1+0x4f4] ;  /* 0x0004f40001207983 */ /* 0x000f220000300800 */
[----:B------:R-:W-:-:S03]  /*f200*/  ISETP.GT.AND P2, PT, R18, 0x57, PT ;  /* 0x000000571200780c */ /* 0x000fc60003f44270 */
[----:B------:R-:W-:Y:S04]  /*f210*/  STL [R1+0x28c], R23 ;  /* 0x00028c1701007387 */ /* 0x000fe80000100800 */
[----:B-1----:R-:W4:Y:S01]  /*f220*/  LDL.LU R26, [R1+0x4fc] ;  /* 0x0004fc00011a7983 */ /* 0x002f220000300800 */
[----:B------:R-:W-:Y:S01]  /*f230*/  PRMT R19, RZ, 0x7610, R19 ;  /* 0x00007610ff137816 */ /* 0x000fe20000000013 */
        /* <DEDUP_REMOVED lines=10> */
[----:B0-----:R-:W-:Y:S02]  /*f2e0*/  @P2 IMAD.MOV.U32 R16, RZ, RZ, R23 ;  /* 0x000000ffff102224 */ /* 0x001fe400078e0017 */
[----:B------:R-:W-:-:S05]  /*f2f0*/  @P2 IMAD.MOV.U32 R17, RZ, RZ, R34 ;  /* 0x000000ffff112224 */ /* 0x000fca00078e0022 */
[----:B------:R0:W3:Y:S01]  /*f300*/  @P2 LDG.E.U8 R8, desc[UR18][R16.64] ;  /* 0x0000001210082981 */ /* 0x0000e2000c1e1100 */
[----:B------:R-:W-:Y:S02]  /*f310*/  ISETP.GT.AND P3, PT, R18, 0x58, PT ;  /* 0x000000581200780c */ /* 0x000fe40003f64270 */
[----:B----4-:R-:W-:Y:S01]  /*f320*/  IADD3 R2, P5, PT, R13, R2, RZ ;  /* 0x000000020d027210 */ /* 0x010fe20007fbe0ff */
[----:B------:R-:W-:Y:S01]  /*f330*/  STL [R1+0x288], R34 ;  /* 0x0002882201007387 */ /* 0x000fe20000100800 */
[----:B------:R-:W-:-:S03]  /*f340*/  PRMT R21, RZ, 0x7610, R21 ;  /* 0x00007610ff157816 */ /* 0x000fc60000000015 */
[----:B------:R-:W-:Y:S01]  /*f350*/  IMAD.X R32, R15, 0x1, R32, P5 ;  /* 0x000000010f207824 */ /* 0x000fe200028e0620 */
[----:B------:R-:W-:-:S05]  /*f360*/  IADD3 R26, P6, PT, R13, R26, RZ ;  /* 0x0000001a0d1a7210 */ /* 0x000fca0007fde0ff */
[----:B0-----:R-:W-:Y:S02]  /*f370*/  @P3 IMAD.MOV.U32 R16, RZ, RZ, R2 ;  /* 0x000000ffff103224 */ /* 0x001fe400078e0002 */
[----:B------:R-:W-:-:S05]  /*f380*/  @P3 IMAD.MOV.U32 R17, RZ, RZ, R32 ;  /* 0x000000ffff113224 */ /* 0x000fca00078e0020 */
[----:B------:R0:W4:Y:S02]  /*f390*/  @P3 LDG.E.U8 R21, desc[UR18][R16.64] ;  /* 0x0000001210153981 */ /* 0x000124000c1e1100 */
[----:B0-----:R-:W-:Y:S01]  /*f3a0*/  IMAD.MOV.U32 R17, RZ, RZ, R26 ;  /* 0x000000ffff117224 */ /* 0x001fe200078e001a */
[----:B--2---:R-:W-:Y:S01]  /*f3b0*/  IADD3 R28, P5, PT, R13, R28, RZ ;  /* 0x0000001c0d1c7210 */ /* 0x004fe20007fbe0ff */
[----:B---3--:R0:W-:Y:S04]  /*f3c0*/  STL [R1+0x98], R19 ;  /* 0x0000981301007387 */ /* 0x0081e80000100800 */
[----:B0-----:R-:W2:Y:S04]  /*f3d0*/  LDL.LU R19, [R1+0x77c] ;  /* 0x00077c0001137983 */ /* 0x001ea80000300800 */
[----:B------:R-:W3:Y:S04]  /*f3e0*/  LDL.LU R23, [R1+0x500] ;  /* 0x0005000001177983 */ /* 0x000ee80000300800 */
[----:B------:R-:W4:Y:S04]  /*f3f0*/  LDL.LU R34, [R1+0x50c] ;  /* 0x00050c0001227983 */ /* 0x000f280000300800 */
[----:B------:R0:W-:Y:S04]  /*f400*/  STL [R1+0x5bc], R2 ;  /* 0x0005bc0201007387 */ /* 0x0001e80000100800 */
[----:B------:R-:W-:Y:S04]  /*f410*/  STL [R1+0x690], R8 ;  /* 0x0006900801007387 */ /* 0x000fe80000100800 */
[----:B------:R1:W-:Y:S04]  /*f420*/  STL [R1+0x4f4], R32 ;  /* 0x0004f42001007387 */ /* 0x0003e80000100800 */
[----:B0-----:R-:W4:Y:S04]  /*f430*/  LDL.LU R2, [R1+0x514] ;  /* 0x0005140001027983 */ /* 0x001f280000300800 */
[----:B------:R0:W-:Y:S04]  /*f440*/  STL [R1+0x4fc], R26 ;  /* 0x0004fc1a01007387 */ /* 0x0001e80000100800 */
[----:B-1----:R-:W4:Y:S04]  /*f450*/  LDL.LU R32, [R1+0x384] ;  /* 0x0003840001207983 */ /* 0x002f280000300800 */
[----:B------:R-:W-:Y:S04]  /*f460*/  STL [R1+0x504], R28 ;  /* 0x0005041c01007387 */ /* 0x000fe80000100800 */
[----:B0-----:R-:W4:Y:S04]  /*f470*/  LDL.LU R26, [R1+0x778] ;  /* 0x00077800011a7983 */ /* 0x001f280000300800 */
[----:B------:R-:W4:Y:S01]  /*f480*/  LDL.LU R16, [R1+0x4f8] ;  /* 0x0004f80001107983 */ /* 0x000f220000300800 */
[----:B------:R-:W-:-:S02]  /*f490*/  ISETP.GT.AND P4, PT, R18, 0x59, PT ;  /* 0x000000591200780c */ /* 0x000fc40003f84270 */
[----:B------:R-:W-:Y:S02]  /*f4a0*/  ISETP.GT.AND P2, PT, R18, 0x5a, PT ;  /* 0x0000005a1200780c */ /* 0x000fe40003f44270 */
[----:B------:R-:W-:Y:S02]  /*f4b0*/  PRMT R22, RZ, 0x7610, R22 ;  /* 0x00007610ff167816 */ /* 0x000fe40000000016 */
[----:B--2---:R-:W-:Y:S01]  /*f4c0*/  PRMT R19, RZ, 0x7610, R19 ;  /* 0x00007610ff137816 */ /* 0x004fe20000000013 */
[C---:B---3--:R-:W-:Y:S02]  /*f4d0*/  IMAD.X R23, R15.reuse, 0x1, R23, P5 ;  /* 0x000000010f177824 */ /* 0x048fe400028e0617 */
[----:B----4-:R-:W-:-:S05]  /*f4e0*/  IMAD.X R16, R15, 0x1, R16, P6 ;  /* 0x000000010f107824 */ /* 0x010fca00030e0610 */
        /* <DEDUP_REMOVED lines=21> */
[----:B------:R-:W-:Y:S01]  /*f640*/  IADD3 R2, P6, PT, R13, R2, RZ ;  /* 0x000000020d027210 */ /* 0x000fe20007fde0ff */
[----:B--2---:R-:W-:-:S08]  /*f650*/  IMAD.X R16, R15, 0x1, R16, P5 ;  /* 0x000000010f107824 */ /* 0x004fd000028e0610 */
[-C--:B------:R-:W-:Y:S01]  /*f660*/  @P3 LOP3.LUT R17, R17, R16.reuse, RZ, 0x3c, !PT ;  /* 0x0000001011113212 */ /* 0x080fe200078e3cff */
[----:B------:R0:W-:Y:S01]  /*f670*/  STL [R1+0x508], R16 ;  /* 0x0005081001007387 */ /* 0x0001e20000100800 */
[----:B---3--:R-:W-:Y:S02]  /*f680*/  PRMT R19, RZ, 0x7610, R19 ;  /* 0x00007610ff137816 */ /* 0x008fe40000000013 */
        /* <DEDUP_REMOVED lines=12> */
[C---:B------:R-:W-:Y:S01]  /*f750*/  IMAD.X R28, R15.reuse, 0x1, R28, P5 ;  /* 0x000000010f1c7824 */ /* 0x040fe200028e061c */
[----:B----4-:R-:W-:Y:S01]  /*f760*/  PRMT R23, RZ, 0x7610, R23 ;  /* 0x00007610ff177816 */ /* 0x010fe20000000017 */
        /* <DEDUP_REMOVED lines=50> */
[----:B------:R-:W-:Y:S02]  /*fa90*/  PRMT R22, RZ, 0x7610, R22 ;  /* 0x00007610ff167816 */ /* 0x000fe40000000016 */
[----:B------:R-:W-:Y:S02]  /*faa0*/  IADD3 R34, P5, PT, R13, R34, RZ ;  /* 0x000000220d227210 */ /* 0x000fe40007fbe0ff */
[----:B------:R1:W-:Y:S07]  /*fab0*/  STL [R1+0x518], R32 ;  /* 0x0005182001007387 */ /* 0x0003ee0000100800 */
[----:B0-----:R-:W-:-:S02]  /*fac0*/  @P2 IMAD.MOV.U32 R16, RZ, RZ, R19 ;  /* 0x000000ffff102224 */ /* 0x001fc400078e0013 */
[----:B------:R-:W-:-:S05]  /*fad0*/  @P2 IMAD.MOV.U32 R17, RZ, RZ, R32 ;  /* 0x000000ffff112224 */ /* 0x000fca00078e0020 */
[----:B------:R0:W2:Y:S02]  /*fae0*/  @P2 LDG.E.U8 R22, desc[UR18][R16.64] ;  /* 0x0000001210162981 */ /* 0x0000a4000c1e1100 */
        /* <DEDUP_REMOVED lines=8> */
[----:B----4-:R-:W-:Y:S02]  /*fb70*/  PRMT R23, RZ, 0x7610, R23 ;  /* 0x00007610ff177816 */ /* 0x010fe40000000017 */
        /* <DEDUP_REMOVED lines=12> */
[----:B------:R-:W-:Y:S01]  /*fc40*/  PRMT R34, RZ, 0x7610, R34 ;  /* 0x00007610ff227816 */ /* 0x000fe20000000022 */
[----:B--2---:R0:W-:Y:S01]  /*fc50*/  STL [R1+0x6c], R23 ;  /* 0x00006c1701007387 */ /* 0x0041e20000100800 */
[----:B----4-:R-:W-:-:S03]  /*fc60*/  IMAD.X R16, R15, 0x1, R16, P6 ;  /* 0x000000010f107824 */ /* 0x010fc600030e0610 */
[----:B0-----:R-:W2:Y:S04]  /*fc70*/  LDL.LU R23, [R1+0x2a8] ;  /* 0x0002a80001177983 */ /* 0x001ea80000300800 */
[-C--:B------:R-:W-:Y:S01]  /*fc80*/  @P4 LOP3.LUT R17, R17, R16.reuse, RZ, 0x3c, !PT ;  /* 0x0000001011114212 */ /* 0x080fe200078e3cff */
[----:B------:R-:W-:Y:S04]  /*fc90*/  STL [R1+0x534], R11 ;  /* 0x0005340b01007387 */ /* 0x000fe80000100800 */
[----:B------:R-:W4:Y:S04]  /*fca0*/  LDL.LU R2, [R1+0x2b0] ;  /* 0x0002b00001027983 */ /* 0x000f280000300800 */
[----:B------:R0:W-:Y:S02]  /*fcb0*/  STL [R1+0x528], R16 ;  /* 0x0005281001007387 */ /* 0x0001e40000100800 */
[----:B0-----:R-:W-:-:S04]  /*fcc0*/  @P4 LOP3.LUT R16, R17, R16, RZ, 0x3c, !PT ;  /* 0x0000001011104212 */ /* 0x001fc800078e3cff */
[----:B------:R-:W-:-:S05]  /*fcd0*/  @P4 LOP3.LUT R17, R17, R16, RZ, 0x3c, !PT ;  /* 0x0000001011114212 */ /* 0x000fca00078e3cff */
[----:B------:R0:W2:Y:S01]  /*fce0*/  @P4 LDG.E.U8 R34, desc[UR18][R16.64] ;  /* 0x0000001210224981 */ /* 0x0000a2000c1e1100 */
[----:B------:R-:W-:Y:S01]  /*fcf0*/  ISETP.GT.AND P2, PT, R18, 0x63, PT ;  /* 0x000000631200780c */ /* 0x000fe20003f44270 */
[----:B---3--:R-:W-:Y:S01]  /*fd00*/  IMAD.X R19, R15, 0x1, R19, P5 ;  /* 0x000000010f137824 */ /* 0x008fe200028e0613 */
[----:B------:R-:W-:-:S04]  /*fd10*/  PRMT R10, RZ, 0x7610, R10 ;  /* 0x00007610ff0a7816 */ /* 0x000fc8000000000a */
[----:B------:R-:W-:Y:S01]  /*fd20*/  STL [R1+0x530], R19 ;  /* 0x0005301301007387 */ /* 0x000fe20000100800 */
[----:B0-----:R-:W-:-:S06]  /*fd30*/  IMAD.MOV.U32 R17, RZ, RZ, R19 ;  /* 0x000000ffff117224 */ /* 0x001fcc00078e0013 */
[----:B------:R-:W-:-:S05]  /*fd40*/  @P2 IMAD.MOV.U32 R16, RZ, RZ, R11 ;  /* 0x000000ffff102224 */ /* 0x000fca00078e000b */
[----:B------:R-:W3:Y:S04]  /*fd50*/  @P2 LDG.E.U8 R10, desc[UR18][R16.64] ;  /* 0x00000012100a2981 */ /* 0x000ee8000c1e1100 */
[----:B--2---:R0:W-:Y:S04]  /*fd60*/  STL [R1+0x68], R34 ;  /* 0x0000682201007387 */ /* 0x0041e80000100800 */
[----:B0-----:R-:W2:Y:S04]  /*fd70*/  LDL.LU R34, [R1+0x758] ;  /* 0x0007580001227983 */ /* 0x001ea80000300800 */
[----:B------:R-:W2:Y:S04]  /*fd80*/  LDL.LU R19, [R1+0x754] ;  /* 0x0007540001137983 */ /* 0x000ea80000300800 */
[----:B------:R-:W2:Y:S01]  /*fd90*/  LDL.LU R17, [R1+0x538] ;  /* 0x0005380001117983 */ /* 0x000ea20000300800 */
[----:B------:R-:W-:-:S02]  /*fda0*/  ISETP.GT.AND P3, PT, R18, 0x64, PT ;  /* 0x000000641200780c */ /* 0x000fc40003f64270 */
[C---:B------:R-:W-:Y:S01]  /*fdb0*/  IADD3 R32, P5, PT, R13.reuse, R32, RZ ;  /* 0x000000200d207210 */ /* 0x040fe20007fbe0ff */
[----:B------:R-:W4:Y:S01]  /*fdc0*/  LDL.LU R11, [R1+0x2ac] ;  /* 0x0002ac00010b7983 */ /* 0x000f220000300800 */
[----:B------:R-:W-:Y:S02]  /*fdd0*/  PRMT R28, RZ, 0x7610, R28 ;  /* 0x00007610ff1c7816 */ /* 0x000fe4000000001c */
[----:B------:R-:W-:Y:S01]  /*fde0*/  IADD3 R23, P6, PT, R13, R23, RZ ;  /* 0x000000170d177210 */ /* 0x000fe20007fde0ff */
[----:B------:R-:W-:Y:S04]  /*fdf0*/  STL [R1+0x53c], R32 ;  /* 0x00053c2001007387 */ /* 0x000fe80000100800 */
[----:B---3--:R0:W-:Y:S02]  /*fe00*/  STL [R1+0x64], R10 ;  /* 0x0000640a01007387 */ /* 0x0081e40000100800 */
[----:B------:R-:W-:-:S02]  /*fe10*/  @P3 IMAD.MOV.U32 R16, RZ, RZ, R32 ;  /* 0x000000ffff103224 */ /* 0x000fc400078e0020 */
[----:B0-----:R-:W3:Y:S01]  /*fe20*/  LDL.LU R10, [R1+0x2b8] ;  /* 0x0002b800010a7983 */ /* 0x001ee20000300800 */
[----:B--2---:R-:W-:-:S05]  /*fe30*/  IMAD.X R17, R15, 0x1, R17, P5 ;  /* 0x000000010f117824 */ /* 0x004fca00028e0611 */
[----:B------:R0:W-:Y:S04]  /*fe40*/  STL [R1+0x538], R17 ;  /* 0x0005381101007387 */ /* 0x0001e80000100800 */
[----:B------:R0:W2:Y:S04]  /*fe50*/  @P3 LDG.E.U8 R28, desc[UR18][R16.64] ;  /* 0x00000012101c3981 */ /* 0x0000a8000c1e1100 */
[----:B------:R1:W-:Y:S04]  /*fe60*/  STL [R1+0x2a8], R23 ;  /* 0x0002a81701007387 */ /* 0x0003e80000100800 */
[----:B------:R-:W3:Y:S01]  /*fe70*/  LDL.LU R16, [R1+0x2a4] ;  /* 0x0002a40001107983 */ /* 0x000ee20000300800 */
[C---:B------:R-:W-:Y:S01]  /*fe80*/  ISETP.GT.AND P4, PT, R18.reuse, 0x65, PT ;  /* 0x000000651200780c */ /* 0x040fe20003f84270 */
[----:B0-----:R-:W-:Y:S01]  /*fe90*/  IMAD.MOV.U32 R17, RZ, RZ, R23 ;  /* 0x000000ffff117224 */ /* 0x001fe200078e0017 */
[----:B----4-:R-:W-:Y:S01]  /*fea0*/  IADD3 R2, P5, PT, R13, R2, RZ ;  /* 0x000000020d027210 */ /* 0x010fe20007fbe0ff */
[----:B-1----:R-:W4:Y:S01]  /*feb0*/  LDL.LU R23, [R1+0x2b4] ;  /* 0x0002b40001177983 */ /* 0x002f220000300800 */
[----:B------:R-:W-:-:S03]  /*fec0*/  ISETP.GT.AND P2, PT, R18, 0x66, PT ;  /* 0x000000661200780c */ /* 0x000fc60003f44270 */
[----:B------:R-:W-:Y:S01]  /*fed0*/  STL [R1+0x2b0], R2 ;  /* 0x0002b00201007387 */ /* 0x000fe20000100800 */
[----:B------:R-:W-:Y:S01]  /*fee0*/  PRMT R19, RZ, 0x7610, R19 ;  /* 0x00007610ff137816 */ /* 0x000fe20000000013 */
[C---:B------:R-:W-:Y:S01]  /*fef0*/  IMAD.X R11, R15.reuse, 0x1, R11, P5 ;  /* 0x000000010f0b7824 */ /* 0x040fe200028e060b */
        /* <DEDUP_REMOVED lines=14> */
[----:B------:R-:W-:Y:S01]  /*ffe0*/  IADD3 R10, P5, PT, R13, R10, RZ ;  /* 0x0000000a0d0a7210 */ /* 0x000fe20007fbe0ff */
[----:B------:R1:W-:Y:S01]  /*fff0*/  STL [R1+0x2ac], R11 ;  /* 0x0002ac0b01007387 */ /* 0x0003e20000100800 */
[----:B------:R-:W-:-:S03]  /*10000*/  PRMT R6, RZ, 0x7610, R6 ;  /* 0x00007610ff067816 */ /* 0x000fc60000000006 */
[----:B----4-:R-:W-:Y:S02]  /*10010*/  IMAD.X R23, R15, 0x1, R23, P5 ;  /* 0x000000010f177824 */ /* 0x010fe400028e0617 */
[----:B-1----:R-:W-:-:S04]  /*10020*/  IMAD.MOV.U32 R11, RZ, RZ, R0 ;  /* 0x000000ffff0b7224 */ /* 0x002fc800078e0000 */
[----:B0-----:R-:W-:Y:S02]  /*10030*/  @P3 IMAD.MOV.U32 R16, RZ, RZ, R10 ;  /* 0x000000ffff103224 */ /* 0x001fe400078e000a */
[----:B------:R-:W-:-:S05]  /*10040*/  @P3 IMAD.MOV.U32 R17, RZ, RZ, R23 ;  /* 0x000000ffff113224 */ /* 0x000fca00078e0017 */
[----:B------:R-:W4:Y:S01]  /*10050*/  @P3 LDG.E.U8 R6, desc[UR18][R16.64] ;  /* 0x0000001210063981 */ /* 0x000f22000c1e1100 */
[C---:B--2---:R-:W-:Y:S02]  /*10060*/  IADD3 R28, P6, PT, R13.reuse, R28, RZ ;  /* 0x0000001c0d1c7210 */ /* 0x044fe40007fde0ff */
[----:B---3--:R-:W-:Y:S01]  /*10070*/  IADD3 R32, P5, PT, R13, R32, RZ ;  /* 0x000000200d207210 */ /* 0x008fe20007fbe0ff */
[----:B------:R0:W-:Y:S04]  /*10080*/  STL [R1+0x5c], R19 ;  /* 0x00005c1301007387 */ /* 0x0001e80000100800 */
[----:B0-----:R-:W2:Y:S04]  /*10090*/  LDL.LU R19, [R1+0x750] ;  /* 0x0007500001137983 */ /* 0x001ea80000300800 */
[----:B------:R-:W3:Y:S04]  /*100a0*/  LDL.LU R0, [R1+0x548] ;  /* 0x0005480001007983 */ /* 0x000ee80000300800 */
[----:B------:R0:W-:Y:S04]  /*100b0*/  STL [R1+0x2b8], R10 ;  /* 0x0002b80a01007387 */ /* 0x0001e80000100800 */
[----:B------:R-:W3:Y:S04]  /*100c0*/  LDL.LU R2, [R1+0x554] ;  /* 0x0005540001027983 */ /* 0x000ee80000300800 */
[----:B------:R-:W-:Y:S04]  /*100d0*/  STL [R1+0x698], R5 ;  /* 0x0006980501007387 */ /* 0x000fe80000100800 */
[----:B------:R1:W-:Y:S04]  /*100e0*/  STL [R1+0x2b4], R23 ;  /* 0x0002b41701007387 */ /* 0x0003e80000100800 */
[----:B0-----:R-:W3:Y:S04]  /*100f0*/  LDL.LU R10, [R1+0x55c] ;  /* 0x00055c00010a7983 */ /* 0x001ee80000300800 */
[----:B------:R0:W-:Y:S04]  /*10100*/  STL [R1+0x544], R28 ;  /* 0x0005441c01007387 */ /* 0x0001e80000100800 */
[----:B-1----:R-:W3:Y:S04]  /*10110*/  LDL.LU R23, [R1+0x564] ;  /* 0x0005640001177983 */ /* 0x002ee80000300800 */
[----:B------:R-:W-:Y:S04]  /*10120*/  STL [R1+0x54c], R32 ;  /* 0x00054c2001007387 */ /* 0x000fe80000100800 */
[----:B------:R-:W3:Y:S01]  /*10130*/  LDL.LU R17, [R1+0x540] ;  /* 0x0005400001117983 */ /* 0x000ee20000300800 */
[----:B------:R-:W-:-:S02]  /*10140*/  ISETP.GT.AND P4, PT, R18, 0x68, PT ;  /* 0x000000681200780c */ /* 0x000fc40003f84270 */
[----:B------:R-:W-:Y:S01]  /*10150*/  ISETP.GT.AND P2, PT, R18, 0x69, PT ;  /* 0x000000691200780c */ /* 0x000fe20003f44270 */
[----:B----4-:R-:W-:Y:S01]  /*10160*/  STL [R1+0x69c], R6 ;  /* 0x00069c0601007387 */ /* 0x010fe20000100800 */
[----:B------:R-:W-:-:S09]  /*10170*/  PRMT R34, RZ, 0x7610, R34 ;  /* 0x00007610ff227816 */ /* 0x000fd20000000022 */
[----:B------:R-:W-:Y:S01]  /*10180*/  @P4 IMAD.MOV.U32 R16, RZ, RZ, R28 ;  /* 0x000000ffff104224 */ /* 0x000fe200078e001c */
[----:B--2---:R-:W-:Y:S01]  /*10190*/  PRMT R19, RZ, 0x7610, R19 ;  /* 0x00007610ff137816 */ /* 0x004fe20000000013 */
[C---:B---3--:R-:W-:Y:S02]  /*101a0*/  IMAD.X R0, R15.reuse, 0x1, R0, P5 ;  /* 0x000000010f007824 */ /* 0x048fe400028e0600 */
[----:B------:R-:W-:-:S05]  /*101b0*/  IMAD.X R17, R15, 0x1, R17, P6 ;  /* 0x000000010f117824 */ /* 0x000fca00030e0611 */
[----:B------:R1:W-:Y:S04]  /*101c0*/  STL [R1+0x540], R17 ;  /* 0x0005401101007387 */ /* 0x0003e80000100800 */
[----:B------:R2:W3:Y:S04]  /*101d0*/  @P4 LDG.E.U8 R19, desc[UR18][R16.64] ;  /* 0x0000001210134981 */ /* 0x0004e8000c1e1100 */
[----:B0-----:R-:W4:Y:S01]  /*101e0*/  LDL.LU R28, [R1+0x74c] ;  /* 0x00074c00011c7983 */ /* 0x001f220000300800 */
[----:B--2---:R-:W-:Y:S02]  /*101f0*/  @P2 IMAD.MOV.U32 R16, RZ, RZ, R32 ;  /* 0x000000ffff102224 */ /* 0x004fe400078e0020 */
[----:B-1----:R-:W-:Y:S01]  /*10200*/  @P2 IMAD.MOV.U32 R17, RZ, RZ, R0 ;  /* 0x000000ffff112224 */ /* 0x002fe200078e0000 */
[----:B------:R0:W-:Y:S04]  /*10210*/  STL [R1+0x548], R0 ;  /* 0x0005480001007387 */ /* 0x0001e80000100800 */
[----:B------:R1:W2:Y:S04]  /*10220*/  @P2 LDG.E.U8 R34, desc[UR18][R16.64] ;  /* 0x0000001210222981 */ /* 0x0002a8000c1e1100 */
[----:B0-----:R-:W3:Y:S04]  /*10230*/  LDL.LU R0, [R1+0x748] ;  /* 0x0007480001007983 */ /* 0x001ee80000300800 */
[----:B------:R-:W3:Y:S04]  /*10240*/  LDL.LU R32, [R1+0x744] ;  /* 0x0007440001207983 */ /* 0x000ee80000300800 */
[----:B------:R-:W3:Y:S01]  /*10250*/  LDL.LU R16, [R1+0x550] ;  /* 0x0005500001107983 */ /* 0x000ee20000300800 */
[----:B------:R-:W-:-:S02]  /*10260*/  ISETP.GT.AND P3, PT, R18, 0x6a, PT ;  /* 0x0000006a1200780c */ /* 0x000fc40003f64270 */
[----:B------:R-:W-:-:S05]  /*10270*/  IADD3 R2, P5, PT, R13, R2, RZ ;  /* 0x000000020d027210 */ /* 0x000fca0007fbe0ff */
[----:B-1----:R-:W-:Y:S01]  /*10280*/  IMAD.MOV.U32 R17, RZ, RZ, R2 ;  /* 0x000000ffff117224 */ /* 0x002fe200078e0002 */
[----:B------:R0:W-:Y:S04]  /*10290*/  STL [R1+0x554], R2 ;  /* 0x0005540201007387 */ /* 0x0001e80000100800 */
[----:B0-----:R-:W4:Y:S04]  /*102a0*/  LDL.LU R2, [R1+0x560] ;  /* 0x0005600001027983 */ /* 0x001f280000300800 */
[----:B--2---:R0:W-:Y:S04]  /*102b0*/  STL [R1+0x4c], R34 ;  /* 0x00004c2201007387 */ /* 0x0041e80000100800 */
[----:B0-----:R-:W2:Y:S01]  /*102c0*/  LDL.LU R34, [R1+0x2c0] ;  /* 0x0002c00001227983 */ /* 0x001ea20000300800 */
[----:B---3--:R-:W-:-:S05]  /*102d0*/  IMAD.X R16, R15, 0x1, R16, P5 ;  /* 0x000000010f107824 */ /* 0x008fca00028e0610 */
[-C--:B------:R-:W-:Y:S01]  /*102e0*/  @P3 LOP3.LUT R17, R17, R16.reuse, RZ, 0x3c, !PT ;  /* 0x0000001011113212 */ /* 0x080fe200078e3cff */
[----:B------:R0:W-:Y:S01]  /*102f0*/  STL [R1+0x550], R16 ;  /* 0x0005501001007387 */ /* 0x0001e20000100800 */
[----:B------:R-:W-:Y:S02]  /*10300*/  PRMT R0, RZ, 0x7610, R0 ;  /* 0x00007610ff007816 */ /* 0x000fe40000000000 */
[----:B0-----:R-:W-:-:S04]  /*10310*/  @P3 LOP3.LUT R16, R17, R16, RZ, 0x3c, !PT ;  /* 0x0000001011103212 */ /* 0x001fc800078e3cff */
[----:B------:R-:W-:-:S05]  /*10320*/  @P3 LOP3.LUT R17, R17, R16, RZ, 0x3c, !PT ;  /* 0x0000001011113212 */ /* 0x000fca00078e3cff */
[----:B------:R-:W3:Y:S01]  /*10330*/  @P3 LDG.E.U8 R0, desc[UR18][R16.64] ;  /* 0x0000001210003981 */ /* 0x000ee2000c1e1100 */
[C---:B------:R-:W-:Y:S02]  /*10340*/  IADD3 R10, P6, PT, R13.reuse, R10, RZ ;  /* 0x0000000a0d0a7210 */ /* 0x040fe40007fde0ff */
[----:B------:R-:W-:Y:S01]  /*10350*/  ISETP.GT.AND P4, PT, R18, 0x6b, PT ;  /* 0x0000006b1200780c */ /* 0x000fe20003f84270 */
[----:B---3--:R0:W-:Y:S04]  /*10360*/  STL [R1+0x48], R0 ;  /* 0x0000480001007387 */ /* 0x0081e80000100800 */
[----:B0-----:R-:W3:Y:S04]  /*10370*/  LDL.LU R0, [R1+0x740] ;  /* 0x0007400001007983 */ /* 0x001ee80000300800 */
[----:B------:R0:W-:Y:S04]  /*10380*/  STL [R1+0x55c], R10 ;  /* 0x00055c0a01007387 */ /* 0x0001e80000100800 */
[----:B------:R-:W2:Y:S01]  /*10390*/  LDL.LU R16, [R1+0x558] ;  /* 0x0005580001107983 */ /* 0x000ea20000300800 */
[----:B------:R-:W-:Y:S01]  /*103a0*/  IMAD.MOV.U32 R17, RZ, RZ, R10 ;  /* 0x000000ffff117224 */ /* 0x000fe200078e000a */
[----:B------:R-:W-:Y:S01]  /*103b0*/  IADD3 R23, P5, PT, R13, R23, RZ ;  /* 0x000000170d177210 */ /* 0x000fe20007fbe0ff */
[----:B0-----:R-:W-:-:S04]  /*103c0*/  IMAD.MOV.U32 R10, RZ, RZ, R30 ;  /* 0x000000ffff0a7224 */ /* 0x001fc800078e001e */
[----:B------:R-:W-:Y:S04]  /*103d0*/  STL [R1+0x564], R23 ;  /* 0x0005641701007387 */ /* 0x000fe80000100800 */
[----:B------:R-:W3:Y:S01]  /*103e0*/  LDL.LU R30, [R1+0x2c8] ;  /* 0x0002c800011e7983 */ /* 0x000ee20000300800 */
[----:B------:R-:W-:Y:S01]  /*103f0*/  PRMT R6, RZ, 0x7610, R6 ;  /* 0x00007610ff067816 */ /* 0x000fe20000000006 */
[----:B--2---:R-:W-:-:S05]  /*10400*/  IMAD.X R16, R15, 0x1, R16, P6 ;  /* 0x000000010f107824 */ /* 0x004fca00030e0610 */
[-C--:B------:R-:W-:Y:S01]  /*10410*/  @P4 LOP3.LUT R17, R17, R16.reuse, RZ, 0x3c, !PT ;  /* 0x0000001011114212 */ /* 0x080fe200078e3cff */
[----:B------:R0:W-:Y:S03]  /*10420*/  STL [R1+0x558], R16 ;  /* 0x0005581001007387 */ /* 0x0001e60000100800 */
[----:B0-----:R-:W-:-:S04]  /*10430*/  @P4 LOP3.LUT R16, R17, R16, RZ, 0x3c, !PT ;  /* 0x0000001011104212 */ /* 0x001fc800078e3cff */
[----:B------:R-:W-:-:S05]  /*10440*/  @P4 LOP3.LUT R17, R17, R16, RZ, 0x3c, !PT ;  /* 0x0000001011114212 */ /* 0x000fca00078e3cff */
[----:B------:R0:W2:Y:S01]  /*10450*/  @P4 LDG.E.U8 R6, desc[UR18][R16.64] ;  /* 0x0000001210064981 */ /* 0x0000a2000c1e1100 */
[----:B------:R-:W-:Y:S01]  /*10460*/  ISETP.GT.AND P2, PT, R18, 0x6c, PT ;  /* 0x0000006c1200780c */ /* 0x000fe20003f44270 */
[----:B----4-:R-:W-:-:S04]  /*10470*/  IMAD.X R2, R15, 0x1, R2, P5 ;  /* 0x000000010f027824 */ /* 0x010fc800028e0602 */
[----:B0-----:R-:W-:Y:S02]  /*10480*/  IMAD.MOV.U32 R16, RZ, RZ, R2 ;  /* 0x000000ffff107224 */ /* 0x001fe400078e0002 */
[----:B------:R-:W-:-:S06]  /*10490*/  IMAD.MOV.U32 R17, RZ, RZ, R23 ;  /* 0x000000ffff117224 */ /* 0x000fcc00078e0017 */
[----:B------:R-:W-:-:S04]  /*104a0*/  @P2 LOP3.LUT R17, R17, R16, RZ, 0x3c, !PT ;  /* 0x0000001011112212 */ /* 0x000fc800078e3cff */
[C---:B------:R-:W-:Y:S01]  /*104b0*/  @P2 LOP3.LUT R16, R17.reuse, R16, RZ, 0x3c, !PT ;  /* 0x0000001011102212 */ /* 0x040fe200078e3cff */
[----:B------:R0:W-:Y:S01]  /*104c0*/  STL [R1+0x560], R2 ;  /* 0x0005600201007387 */ /* 0x0001e20000100800 */
[----:B------:R-:W-:Y:S02]  /*104d0*/  PRMT R9, RZ, 0x7610, R9 ;  /* 0x00007610ff097816 */ /* 0x000fe40000000009 */
[----:B------:R-:W-:-:S05]  /*104e0*/  @P2 LOP3.LUT R17, R17, R16, RZ, 0x3c, !PT ;  /* 0x0000001011112212 */ /* 0x000fca00078e3cff */
[----:B------:R1:W4:Y:S04]  /*104f0*/  @P2 LDG.E.U8 R9, desc[UR18][R16.64] ;  /* 0x0000001210092981 */ /* 0x000328000c1e1100 */
[----:B0-----:R-:W3:Y:S04]  /*10500*/  LDL.LU R2, [R1+0x73c] ;  /* 0x00073c0001027983 */ /* 0x001ee80000300800 */
[----:B------:R-:W3:Y:S04]  /*10510*/  LDL.LU R23, [R1+0x738] ;  /* 0x0007380001177983 */ /* 0x000ee80000300800 */
[----:B--2---:R0:W-:Y:S02]  /*10520*/  STL [R1+0x6e8], R6 ;  /* 0x0006e80601007387 */ /* 0x0041e40000100800 */
[----:B0-----:R-:W-:-:S02]  /*10530*/  IMAD.MOV.U32 R6, RZ, RZ, R36 ;  /* 0x000000ffff067224 */ /* 0x001fc400078e0024 */
[----:B------:R-:W2:Y:S04]  /*10540*/  LDL.LU R36, [R1+0x734] ;  /* 0x0007340001247983 */ /* 0x000ea80000300800 */
[----:B------:R-:W2:Y:S01]  /*10550*/  LDL.LU R17, [R1+0x2bc] ;  /* 0x0002bc0001117983 */ /* 0x000ea20000300800 */
[----:B------:R-:W-:Y:S02]  /*10560*/  ISETP.GT.AND P3, PT, R18, 0x6d, PT ;  /* 0x0000006d1200780c */ /* 0x000fe40003f64270 */
[----:B------:R-:W-:Y:S02]  /*10570*/  IADD3 R34, P4, PT, R13, R34, RZ ;  /* 0x000000220d227210 */ /* 0x000fe40007f9e0ff */
[----:B------:R-:W-:-:S09]  /*10580*/  PRMT R32, RZ, 0x7610, R32 ;  /* 0x00007610ff207816 */ /* 0x000fd20000000020 */
[----:B-1----:R-:W-:Y:S02]  /*10590*/  @P3 IMAD.MOV.U32 R16, RZ, RZ, R34 ;  /* 0x000000ffff103224 */ /* 0x002fe400078e0022 */
[----:B--2---:R-:W-:-:S05]  /*105a0*/  IMAD.X R17, R15, 0x1, R17, P4 ;  /* 0x000000010f117824 */ /* 0x004fca00020e0611 */
[----:B------:R-:W2:Y:S04]  /*105b0*/  @P3 LDG.E.U8 R32, desc[UR18][R16.64] ;  /* 0x0000001210203981 */ /* 0x000ea8000c1e1100 */
[----:B----4-:R-:W-:Y:S04]  /*105c0*/  STL [R1+0x6e4], R9 ;  /* 0x0006e40901007387 */ /* 0x010fe80000100800 */
[----:B------:R0:W-:Y:S04]  /*105d0*/  STL [R1+0x2c0], R34 ;  /* 0x0002c02201007387 */ /* 0x0001e80000100800 */
[----:B------:R-:W-:Y:S04]  /*105e0*/  STL [R1+0x2bc], R17 ;  /* 0x0002bc1101007387 */ /* 0x000fe80000100800 */
[----:B0-----:R-:W4:Y:S04]  /*105f0*/  LDL.LU R34, [R1+0x730] ;  /* 0x0007300001227983 */ /* 0x001f280000300800 */
[----:B--2---:R0:W-:Y:S04]  /*10600*/  STL [R1+0x3c], R32 ;  /* 0x00003c2001007387 */ /* 0x0041e80000100800 */
[----:B0-----:R-:W2:Y:S04]  /*10610*/  LDL.LU R32, [R1+0x72c] ;  /* 0x00072c0001207983 */ /* 0x001ea80000300800 */
[----:B------:R-:W2:Y:S01]  /*10620*/  LDL.LU R17, [R1+0x2c4] ;  /* 0x0002c40001117983 */ /* 0x000ea20000300800 */
[----:B------:R-:W-:-:S02]  /*10630*/  ISETP.GT.AND P5, PT, R18, 0x6e, PT ;  /* 0x0000006e1200780c */ /* 0x000fc40003fa4270 */
[----:B---3--:R-:W-:Y:S02]  /*10640*/  IADD3 R30, P2, PT, R13, R30, RZ ;  /* 0x0000001e0d1e7210 */ /* 0x008fe40007f5e0ff */
[----:B------:R-:W-:-:S03]  /*10650*/  PRMT R8, RZ, 0x7610, R8 ;  /* 0x00007610ff087816 */ /* 0x000fc60000000008 */
[----:B------:R0:W-:Y:S06]  /*10660*/  STL [R1+0x2c8], R30 ;  /* 0x0002c81e01007387 */ /* 0x0001ec0000100800 */
[----:B------:R-:W-:Y:S02]  /*10670*/  @P5 IMAD.MOV.U32 R16, RZ, RZ, R30 ;  /* 0x000000ffff105224 */ /* 0x000fe400078e001e */
[----:B--2---:R-:W-:-:S05]  /*10680*/  IMAD.X R17, R15, 0x1, R17, P2 ;  /* 0x000000010f117824 */ /* 0x004fca00010e0611 */
[----:B------:R1:W-:Y:S04]  /*10690*/  STL [R1+0x2c4], R17 ;  /* 0x0002c41101007387 */ /* 0x0003e80000100800 */
[----:B0-----:R-:W2:Y:S04]  /*106a0*/  LDL.LU R30, [R1+0x728] ;  /* 0x00072800011e7983 */ /* 0x001ea80000300800 */
[----:B------:R-:W3:Y:S04]  /*106b0*/  @P5 LDG.E.U8 R8, desc[UR18][R16.64] ;  /* 0x0000001210085981 */ /* 0x000ee8000c1e1100 */
[----:B------:R-:W2:Y:S04]  /*106c0*/  LDL.LU R16, [R1+0x2cc] ;  /* 0x0002cc0001107983 */ /* 0x000ea80000300800 */
[----:B-1----:R-:W2:Y:S01]  /*106d0*/  LDL.LU R17, [R1+0x2d0] ;  /* 0x0002d00001117983 */ /* 0x002ea20000300800 */
[----:B------:R-:W-:-:S02]  /*106e0*/  ISETP.GT.AND P3, PT, R18, 0x6f, PT ;  /* 0x0000006f1200780c */ /* 0x000fc40003f64270 */
[----:B------:R-:W-:Y:S01]  /*106f0*/  PRMT R3, RZ, 0x7610, R3 ;  /* 0x00007610ff037816 */ /* 0x000fe20000000003 */
[----:B---3--:R0:W-:Y:S01]  /*10700*/  STL [R1+0x6a0], R8 ;  /* 0x0006a00801007387 */ /* 0x0081e20000100800 */
[----:B--2---:R-:W-:Y:S01]  /*10710*/  IADD3 R17, P2, PT, R13, R17, RZ ;  /* 0x000000110d117210 */ /* 0x004fe20007f5e0ff */
[----:B0-----:R-:W-:Y:S02]  /*10720*/  IMAD.MOV.U32 R8, RZ, RZ, R14 ;  /* 0x000000ffff087224 */ /* 0x001fe400078e000e */
[----:B------:R-:W2:Y:S02]  /*10730*/  LDL.LU R14, [R1+0x724] ;  /* 0x00072400010e7983 */ /* 0x000ea40000300800 */
[----:B------:R-:W-:Y:S02]  /*10740*/  IMAD.X R16, R15, 0x1, R16, P2 ;  /* 0x000000010f107824 */ /* 0x000fe400010e0610 */
[----:B------:R0:W-:Y:S04]  /*10750*/  STL [R1+0x2d0], R17 ;  /* 0x0002d01101007387 */ /* 0x0001e80000100800 */
[----:B------:R1:W-:Y:S01]  /*10760*/  STL [R1+0x2cc], R16 ;  /* 0x0002cc1001007387 */ /* 0x0003e20000100800 */
[----:B0-----:R-:W-:-:S04]  /*10770*/  @P3 LOP3.LUT R17, R17, R16, RZ, 0x3c, !PT ;  /* 0x0000001011113212 */ /* 0x001fc800078e3cff */
[----:B-1----:R-:W-:-:S04]  /*10780*/  @P3 LOP3.LUT R16, R17, R16, RZ, 0x3c, !PT ;  /* 0x0000001011103212 */ /* 0x002fc800078e3cff */
[----:B------:R-:W-:-:S05]  /*10790*/  @P3 LOP3.LUT R17, R17, R16, RZ, 0x3c, !PT ;  /* 0x0000001011113212 */ /* 0x000fca00078e3cff */
[----:B------:R-:W3:Y:S04]  /*107a0*/  @P3 LDG.E.U8 R3, desc[UR18][R16.64] ;  /* 0x0000001210033981 */ /* 0x000ee8000c1e1100 */
[----:B------:R-:W2:Y:S04]  /*107b0*/  LDL.LU R16, [R1+0x568] ;  /* 0x0005680001107983 */ /* 0x000ea80000300800 */
[----:B------:R-:W2:Y:S01]  /*107c0*/  LDL.LU R17, [R1+0x56c] ;  /* 0x00056c0001117983 */ /* 0x000ea20000300800 */
[----:B------:R-:W-:-:S03]  /*107d0*/  ISETP.GT.AND P3, PT, R18, 0x70, PT ;  /* 0x000000701200780c */ /* 0x000fc60003f64270 */
[----:B---3--:R-:W-:Y:S01]  /*107e0*/  STL [R1+0x6a4], R3 ;  /* 0x0006a40301007387 */ /* 0x008fe20000100800 */
[----:B--2---:R-:W-:-:S05]  /*107f0*/  IADD3 R17, P2, PT, R13, R17, RZ ;  /* 0x000000110d117210 */ /* 0x004fca0007f5e0ff */
[----:B------:R-:W-:Y:S01]  /*10800*/  IMAD.X R16, R15, 0x1, R16, P2 ;  /* 0x000000010f107824 */ /* 0x000fe200010e0610 */
[----:B------:R0:W-:Y:S04]  /*10810*/  STL [R1+0x56c], R17 ;  /* 0x00056c1101007387 */ /* 0x0001e80000100800 */
[----:B------:R1:W-:Y:S01]  /*10820*/  STL [R1+0x568], R16 ;  /* 0x0005681001007387 */ /* 0x0003e20000100800 */
[----:B0-----:R-:W-:-:S04]  /*10830*/  @P3 LOP3.LUT R17, R17, R16, RZ, 0x3c, !PT ;  /* 0x0000001011113212 */ /* 0x001fc800078e3cff */
[C---:B-1----:R-:W-:Y:S02]  /*10840*/  @P3 LOP3.LUT R16, R17.reuse, R16, RZ, 0x3c, !PT ;  /* 0x0000001011103212 */ /* 0x042fe400078e3cff */
[----:B------:R-:W-:Y:S02]  /*10850*/  PRMT R3, RZ, 0x7610, R3 ;  /* 0x00007610ff037816 */ /* 0x000fe40000000003 */
[----:B------:R-:W-:-:S05]  /*10860*/  @P3 LOP3.LUT R17, R17, R16, RZ, 0x3c, !PT ;  /* 0x0000001011113212 */ /* 0x000fca00078e3cff */
[----:B------:R0:W2:Y:S04]  /*10870*/  @P3 LDG.E.U8 R3, desc[UR18][R16.64] ;  /* 0x0000001210033981 */ /* 0x0000a8000c1e1100 */
[----:B------:R-:W3:Y:S04]  /*10880*/  LDL.LU R16, [R1+0x570] ;  /* 0x0005700001107983 */ /* 0x000ee80000300800 */
[----:B------:R-:W0:Y:S01]  /*10890*/  LDL.LU R17, [R1+0x574] ;  /* 0x0005740001117983 */ /* 0x000e220000300800 */
[----:B------:R-:W-:Y:S02]  /*108a0*/  ISETP.GT.AND P3, PT, R18, 0x71, PT ;  /* 0x000000711200780c */ /* 0x000fe40003f64270 */
[----:B------:R-:W-:-:S02]  /*108b0*/  PRMT R28, RZ, 0x7610, R28 ;  /* 0x00007610ff1c7816 */ /* 0x000fc4000000001c */
[----:B0-----:R-:W-:-:S05]  /*108c0*/  IADD3 R17, P2, PT, R13, R17, RZ ;  /* 0x000000110d117210 */ /* 0x001fca0007f5e0ff */
[----:B---3--:R-:W-:Y:S01]  /*108d0*/  IMAD.X R16, R15, 0x1, R16, P2 ;  /* 0x000000010f107824 */ /* 0x008fe200010e0610 */
[----:B------:R0:W-:Y:S04]  /*108e0*/  STL [R1+0x574], R17 ;  /* 0x0005741101007387 */ /* 0x0001e80000100800 */
[----:B------:R1:W-:Y:S01]  /*108f0*/  STL [R1+0x570], R16 ;  /* 0x0005701001007387 */ /* 0x0003e20000100800 */
[----:B0-----:R-:W-:-:S04]  /*10900*/  @P3 LOP3.LUT R17, R17, R16, RZ, 0x3c, !PT ;  /* 0x0000001011113212 */ /* 0x001fc800078e3cff */
[----:B-1----:R-:W-:-:S04]  /*10910*/  @P3 LOP3.LUT R16, R17, R16, RZ, 0x3c, !PT ;  /* 0x0000001011103212 */ /* 0x002fc800078e3cff */
[----:B------:R-:W-:-:S05]  /*10920*/  @P3 LOP3.LUT R17, R17, R16, RZ, 0x3c, !PT ;  /* 0x0000001011113212 */ /* 0x000fca00078e3cff */
[----:B------:R0:W3:Y:S01]  /*10930*/  @P3 LDG.E.U8 R28, desc[UR18][R16.64] ;  /* 0x00000012101c3981 */ /* 0x0000e2000c1e1100 */
[----:B------:R-:W-:Y:S02]  /*10940*/  ISETP.GT.AND P3, PT, R18, RZ, PT ;  /* 0x000000ff1200720c */ /* 0x000fe40003f64270 */
[----:B------:R-:W-:Y:S02]  /*10950*/  IADD3 R0, P2, PT, R13, R0, RZ ;  /* 0x000000000d007210 */ /* 0x000fe40007f5e0ff */
[----:B------:R-:W-:-:S03]  /*10960*/  PRMT R23, RZ, 0x7610, R23 ;  /* 0x00007610ff177816 */ /* 0x000fc60000000017 */
[----:B------:R-:W-:-:S06]  /*10970*/  IMAD.X R2, R15, 0x1, R2, P2 ;  /* 0x000000010f027824 */ /* 0x000fcc00010e0602 */
[----:B0-----:R-:W-:Y:S02]  /*10980*/  @P3 IMAD.MOV.U32 R16, RZ, RZ, R0 ;  /* 0x000000ffff103224 */ /* 0x001fe400078e0000 */
[----:B------:R-:W-:-:S05]  /*10990*/  @P3 IMAD.MOV.U32 R17, RZ, RZ, R2 ;  /* 0x000000ffff113224 */ /* 0x000fca00078e0002 */
[----:B------:R0:W2:Y:S04]  /*109a0*/  @P3 LDG.E.U8 R23, desc[UR18][R16.64] ;  /* 0x0000001210173981 */ /* 0x0000a8000c1e1100 */
[----:B---3--:R1:W-:Y:S04]  /*109b0*/  STL [R1+0x2c], R28 ;  /* 0x00002c1c01007387 */ /* 0x0083e80000100800 */
[----:B-1----:R-:W3:Y:S04]  /*109c0*/  LDL.LU R28, [R1+0x720] ;  /* 0x00072000011c7983 */ /* 0x002ee80000300800 */
[----:B------:R1:W-:Y:S02]  /*109d0*/  STL [R1+0x6ac], R0 ;  /* 0x0006ac0001007387 */ /* 0x0003e40000100800 */
[----:B-1----:R-:W-:-:S02]  /*109e0*/  IMAD.MOV.U32 R0, RZ, RZ, R22 ;  /* 0x000000ffff007224 */ /* 0x002fc400078e0016 */
[----:B------:R-:W2:Y:S04]  /*109f0*/  LDL.LU R22, [R1+0x71c] ;  /* 0x00071c0001167983 */ /* 0x000ea80000300800 */
[----:B------:R-:W-:Y:S04]  /*10a00*/  STL [R1+0x6a8], R2 ;  /* 0x0006a80201007387 */ /* 0x000fe80000100800 */
[----:B------:R-:W2:Y:S04]  /*10a10*/  LDL.LU R16, [R1+0x578] ;  /* 0x0005780001107983 */ /* 0x000ea80000300800 */
[----:B------:R-:W0:Y:S01]  /*10a20*/  LDL.LU R17, [R1+0x57c] ;  /* 0x00057c0001117983 */ /* 0x000e220000300800 */
[----:B------:R-:W-:-:S02]  /*10a30*/  ISETP.GT.AND P3, PT, R18, 0x72, PT ;  /* 0x000000721200780c */ /* 0x000fc40003f64270 */
[----:B------:R-:W-:Y:S02]  /*10a40*/  PRMT R26, RZ, 0x7610, R26 ;  /* 0x00007610ff1a7816 */ /* 0x000fe4000000001a */
[----:B0-----:R-:W-:-:S05]  /*10a50*/  IADD3 R17, P2, PT, R13, R17, RZ ;  /* 0x000000110d117210 */ /* 0x001fca0007f5e0ff */
[----:B--2---:R-:W-:Y:S01]  /*10a60*/  IMAD.X R16, R15, 0x1, R16, P2 ;  /* 0x000000010f107824 */ /* 0x004fe200010e0610 */
[----:B------:R0:W-:Y:S04]  /*10a70*/  STL [R1+0x57c], R17 ;  /* 0x00057c1101007387 */ /* 0x0001e80000100800 */
[----:B------:R1:W-:Y:S01]  /*10a80*/  STL [R1+0x578], R16 ;  /* 0x0005781001007387 */ /* 0x0003e20000100800 */
[----:B0-----:R-:W-:-:S04]  /*10a90*/  @P3 LOP3.LUT R17, R17, R16, RZ, 0x3c, !PT ;  /* 0x0000001011113212 */ /* 0x001fc800078e3cff */
[----:B-1----:R-:W-:-:S04]  /*10aa0*/  @P3 LOP3.LUT R16, R17, R16, RZ, 0x3c, !PT ;  /* 0x0000001011103212 */ /* 0x002fc800078e3cff */
[----:B------:R-:W-:-:S05]  /*10ab0*/  @P3 LOP3.LUT R17, R17, R16, RZ, 0x3c, !PT ;  /* 0x0000001011113212 */ /* 0x000fca00078e3cff */
[----:B------:R-:W2:Y:S04]  /*10ac0*/  @P3 LDG.E.U8 R26, desc[UR18][R16.64] ;  /* 0x00000012101a3981 */ /* 0x000ea8000c1e1100 */
[----:B--2---:R0:W-:Y:S04]  /*10ad0*/  STL [R1+0x28], R26 ;  /* 0x0000281a01007387 */ /* 0x0041e80000100800 */
[----:B0-----:R-:W2:Y:S04]  /*10ae0*/  LDL.LU R26, [R1+0x718] ;  /* 0x00071800011a7983 */ /* 0x001ea80000300800 */
[----:B------:R-:W2:Y:S04]  /*10af0*/  LDL.LU R16, [R1+0x580] ;  /* 0x0005800001107983 */ /* 0x000ea80000300800 */
[----:B------:R-:W2:Y:S01]  /*10b00*/  LDL.LU R17, [R1+0x584] ;  /* 0x0005840001117983 */ /* 0x000ea20000300800 */
[----:B------:R-:W-:-:S02]  /*10b10*/  ISETP.GT.AND P3, PT, R18, 0x73, PT ;  /* 0x000000731200780c */ /* 0x000fc40003f64270 */
[----:B------:R-:W-:Y:S02]  /*10b20*/  PRMT R9, RZ, 0x7610, R9 ;  /* 0x00007610ff097816 */ /* 0x000fe40000000009 */
[----:B--2---:R-:W-:-:S05]  /*10b30*/  IADD3 R17, P2, PT, R13, R17, RZ ;  /* 0x000000110d117210 */ /* 0x004fca0007f5e0ff */
[----:B------:R-:W-:Y:S01]  /*10b40*/  IMAD.X R16, R15, 0x1, R16, P2 ;  /* 0x000000010f107824 */ /* 0x000fe200010e0610 */
[----:B------:R0:W-:Y:S04]  /*10b50*/  STL [R1+0x584], R17 ;  /* 0x0005841101007387 */ /* 0x0001e80000100800 */
[----:B------:R1:W-:Y:S01]  /*10b60*/  STL [R1+0x580], R16 ;  /* 0x0005801001007387 */ /* 0x0003e20000100800 */
[----:B0-----:R-:W-:-:S04]  /*10b70*/  @P3 LOP3.LUT R17, R17, R16, RZ, 0x3c, !PT ;  /* 0x0000001011113212 */ /* 0x001fc800078e3cff */
[----:B-1----:R-:W-:-:S04]  /*10b80*/  @P3 LOP3.LUT R16, R17, R16, RZ, 0x3c, !PT ;  /* 0x0000001011103212 */ /* 0x002fc800078e3cff */
[----:B------:R-:W-:-:S05]  /*10b90*/  @P3 LOP3.LUT R17, R17, R16, RZ, 0x3c, !PT ;  /* 0x0000001011113212 */ /* 0x000fca00078e3cff */
[----:B------:R-:W2:Y:S04]  /*10ba0*/  @P3 LDG.E.U8 R9, desc[UR18][R16.64] ;  /* 0x0000001210093981 */ /* 0x000ea8000c1e1100 */
[----:B------:R-:W3:Y:S04]  /*10bb0*/  LDL.LU R16, [R1+0x588] ;  /* 0x0005880001107983 */ /* 0x000ee80000300800 */
[----:B------:R-:W3:Y:S01]  /*10bc0*/  LDL.LU R17, [R1+0x58c] ;  /* 0x00058c0001117983 */ /* 0x000ee20000300800 */
[----:B------:R-:W-:Y:S02]  /*10bd0*/  ISETP.GT.AND P3, PT, R18, 0x74, PT ;  /* 0x000000741200780c */ /* 0x000fe40003f64270 */
[----:B------:R-:W-:Y:S01]  /*10be0*/  PRMT R2, RZ, 0x7610, R2 ;  /* 0x00007610ff027816 */ /* 0x000fe20000000002 */
[----:B--2---:R-:W-:Y:S01]  /*10bf0*/  STL [R1+0x6ec], R9 ;  /* 0x0006ec0901007387 */ /* 0x004fe20000100800 */
[----:B---3--:R-:W-:-:S05]  /*10c00*/  IADD3 R17, P2, PT, R13, R17, RZ ;  /* 0x000000110d117210 */ /* 0x008fca0007f5e0ff */
        /* <DEDUP_REMOVED lines=11> */
[----:B--2---:R0:W-:Y:S01]  /*10cc0*/  STL [R1+0x6f0], R2 ;  /* 0x0006f00201007387 */ /* 0x0041e20000100800 */
[----:B---3--:R-:W-:Y:S01]  /*10cd0*/  IADD3 R17, P2, PT, R13, R17, RZ ;  /* 0x000000110d117210 */ /* 0x008fe20007f5e0ff */
[----:B0-----:R-:W-:-:S02]  /*10ce0*/  IMAD.MOV.U32 R2, RZ, RZ, R24 ;  /* 0x000000ffff027224 */ /* 0x001fc400078e0018 */
        /* <DEDUP_REMOVED lines=8> */
[----:B---3--:R0:W-:Y:S04]  /*10d70*/  STL [R1+0x18], R20 ;  /* 0x0000181401007387 */ /* 0x0081e80000100800 */
[----:B0-----:R-:W3:Y:S04]  /*10d80*/  LDL.LU R20, [R1+0x710] ;  /* 0x0007100001147983 */ /* 0x001ee80000300800 */
        /* <DEDUP_REMOVED lines=39> */
[----:B------:R0:W3:Y:S04]  /*11000*/  @P3 LDG.E.U8 R7, desc[UR18][R16.64] ;  /* 0x0000001210073981 */ /* 0x0000e8000c1e1100 */
[----:B------:R-:W2:Y:S04]  /*11010*/  LDL.LU R16, [R1+0x598] ;  /* 0x0005980001107983 */ /* 0x000ea80000300800 */
[----:B------:R-:W0:Y:S01]  /*11020*/  LDL.LU R17, [R1+0x59c] ;  /* 0x00059c0001117983 */ /* 0x000e220000300800 */
[----:B------:R-:W-:Y:S02]  /*11030*/  ISETP.GT.AND P3, PT, R18, 0x79, PT ;  /* 0x000000791200780c */ /* 0x000fe40003f64270 */
[----:B------:R-:W-:-:S02]  /*11040*/  PRMT R9, RZ, 0x7610, R9 ;  /* 0x00007610ff097816 */ /* 0x000fc40000000009 */
        /* <DEDUP_REMOVED lines=12> */
[----:B--2---:R0:W-:Y:S04]  /*11110*/  STL [R1+0x8], R9 ;  /* 0x0000080901007387 */ /* 0x0041e80000100800 */
[----:B0-----:R-:W2:Y:S01]  /*11120*/  LDL.LU R9, [R1+0x5ac] ;  /* 0x0005ac0001097983 */ /* 0x001ea20000300800 */
[----:B---3--:R-:W-:-:S05]  /*11130*/  IADD3 R17, P2, PT, R13, R17, RZ ;  /* 0x000000110d117210 */ /* 0x008fca0007f5e0ff */
[----:B------:R-:W-:Y:S01]  /*11140*/  IMAD.X R16, R15, 0x1, R16, P2 ;  /* 0x000000010f107824 */ /* 0x000fe200010e0610 */
[----:B------:R0:W-:Y:S04]  /*11150*/  STL [R1+0x5a4], R17 ;  /* 0x0005a41101007387 */ /* 0x0001e80000100800 */
[----:B------:R1:W-:Y:S01]  /*11160*/  STL [R1+0x5a0], R16 ;  /* 0x0005a01001007387 */ /* 0x0003e20000100800 */
[----:B0-----:R-:W-:-:S04]  /*11170*/  @P3 LOP3.LUT R17, R17, R16, RZ, 0x3c, !PT ;  /* 0x0000001011113212 */ /* 0x001fc800078e3cff */
[----:B-1----:R-:W-:-:S04]  /*11180*/  @P3 LOP3.LUT R16, R17, R16, RZ, 0x3c, !PT ;  /* 0x0000001011103212 */ /* 0x002fc800078e3cff */
[----:B------:R-:W-:-:S05]  /*11190*/  @P3 LOP3.LUT R17, R17, R16, RZ, 0x3c, !PT ;  /* 0x0000001011113212 */ /* 0x000fca00078e3cff */
[----:B------:R0:W3:Y:S04]  /*111a0*/  @P3 LDG.E.U8 R5, desc[UR18][R16.64] ;  /* 0x0000001210053981 */ /* 0x0000e8000c1e1100 */
[----:B------:R-:W4:Y:S01]  /*111b0*/  LDL.LU R17, [R1+0x5a8] ;  /* 0x0005a80001117983 */ /* 0x000f220000300800 */
[----:B------:R-:W-:Y:S02]  /*111c0*/  ISETP.GT.AND P3, PT, R18, 0x7b, PT ;  /* 0x0000007b1200780c */ /* 0x000fe40003f64270 */
[----:B------:R-:W-:Y:S02]  /*111d0*/  PRMT R12, RZ, 0x7610, R12 ;  /* 0x00007610ff0c7816 */ /* 0x000fe4000000000c */
[----:B--2---:R-:W-:-:S09]  /*111e0*/  IADD3 R9, P2, PT, R13, R9, RZ ;  /* 0x000000090d097210 */ /* 0x004fd20007f5e0ff */
[----:B0-----:R-:W-:Y:S01]  /*111f0*/  @P3 IMAD.MOV.U32 R16, RZ, RZ, R9 ;  /* 0x000000ffff103224 */ /* 0x001fe200078e0009 */
[----:B---3--:R-:W-:Y:S04]  /*11200*/  STL [R1+0x700], R5 ;  /* 0x0007000501007387 */ /* 0x008fe80000100800 */
[----:B------:R0:W-:Y:S01]  /*11210*/  STL [R1+0x5ac], R9 ;  /* 0x0005ac0901007387 */ /* 0x0001e20000100800 */
[----:B----4-:R-:W-:-:S05]  /*11220*/  IMAD.X R17, R15, 0x1, R17, P2 ;  /* 0x000000010f117824 */ /* 0x010fca00010e0611 */
[----:B------:R1:W-:Y:S04]  /*11230*/  STL [R1+0x5a8], R17 ;  /* 0x0005a81101007387 */ /* 0x0003e80000100800 */
[----:B0-----:R-:W2:Y:S04]  /*11240*/  LDL.LU R9, [R1+0x2f4] ;  /* 0x0002f40001097983 */ /* 0x001ea80000300800 */
[----:B------:R-:W3:Y:S04]  /*11250*/  LDL.LU R5, [R1+0x2f8] ;  /* 0x0002f80001057983 */ /* 0x000ee80000300800 */
[----:B------:R-:W4:Y:S04]  /*11260*/  @P3 LDG.E.U8 R12, desc[UR18][R16.64] ;  /* 0x00000012100c3981 */ /* 0x000f28000c1e1100 */
[----:B------:R-:W2:Y:S04]  /*11270*/  LDL.LU R16, [R1+0x5b0] ;  /* 0x0005b00001107983 */ /* 0x000ea80000300800 */
[----:B-1----:R-:W2:Y:S01]  /*11280*/  LDL.LU R17, [R1+0x5b4] ;  /* 0x0005b40001117983 */ /* 0x002ea20000300800 */
[----:B------:R-:W-:-:S02]  /*11290*/  ISETP.GT.AND P3, PT, R18, 0x7c, PT ;  /* 0x0000007c1200780c */ /* 0x000fc40003f64270 */
[----:B------:R-:W-:Y:S01]  /*112a0*/  PRMT R36, RZ, 0x7610, R36 ;  /* 0x00007610ff247816 */ /* 0x000fe20000000024 */
[----:B----4-:R0:W-:Y:S04]  /*112b0*/  STL [R1+0x6f4], R12 ;  /* 0x0006f40c01007387 */ /* 0x0101e80000100800 */
[----:B0-----:R-:W4:Y:S01]  /*112c0*/  LDL.LU R12, [R1+0x2f0] ;  /* 0x0002f000010c7983 */ /* 0x001f220000300800 */
[----:B--2---:R-:W-:-:S05]  /*112d0*/  IADD3 R17, P2, PT, R13, R17, RZ ;  /* 0x000000110d117210 */ /* 0x004fca0007f5e0ff */
[----:B------:R-:W-:Y:S01]  /*112e0*/  IMAD.X R16, R15, 0x1, R16, P2 ;  /* 0x000000010f107824 */ /* 0x000fe200010e0610 */
[----:B------:R0:W-:Y:S04]  /*112f0*/  STL [R1+0x5b4], R17 ;  /* 0x0005b41101007387 */ /* 0x0001e80000100800 */
[----:B------:R1:W-:Y:S01]  /*11300*/  STL [R1+0x5b0], R16 ;  /* 0x0005b01001007387 */ /* 0x0003e20000100800 */
[----:B0-----:R-:W-:-:S04]  /*11310*/  @P3 LOP3.LUT R17, R17, R16, RZ, 0x3c, !PT ;  /* 0x0000001011113212 */ /* 0x001fc800078e3cff */
[----:B-1----:R-:W-:-:S04]  /*11320*/  @P3 LOP3.LUT R16, R17, R16, RZ, 0x3c, !PT ;  /* 0x0000001011103212 */ /* 0x002fc800078e3cff */
[----:B------:R-:W-:-:S05]  /*11330*/  @P3 LOP3.LUT R17, R17, R16, RZ, 0x3c, !PT ;  /* 0x0000001011113212 */ /* 0x000fca00078e3cff */
[----:B------:R0:W2:Y:S04]  /*11340*/  @P3 LDG.E.U8 R36, desc[UR18][R16.64] ;  /* 0x0000001210243981 */ /* 0x0000a8000c1e1100 */
[----:B------:R-:W2:Y:S01]  /*11350*/  LDL.LU R17, [R1+0x2ec] ;  /* 0x0002ec0001117983 */ /* 0x000ea20000300800 */
[----:B------:R-:W-:Y:S02]  /*11360*/  ISETP.GT.AND P3, PT, R18, 0x7d, PT ;  /* 0x0000007d1200780c */ /* 0x000fe40003f64270 */
[----:B------:R-:W-:Y:S02]  /*11370*/  PRMT R34, RZ, 0x7610, R34 ;  /* 0x00007610ff227816 */ /* 0x000fe40000000022 */
[----:B----4-:R-:W-:-:S09]  /*11380*/  IADD3 R12, P2, PT, R13, R12, RZ ;  /* 0x0000000c0d0c7210 */ /* 0x010fd20007f5e0ff */
[----:B0-----:R-:W-:Y:S02]  /*11390*/  @P3 IMAD.MOV.U32 R16, RZ, RZ, R12 ;  /* 0x000000ffff103224 */ /* 0x001fe400078e000c */
[----:B--2---:R-:W-:-:S05]  /*113a0*/  IMAD.X R17, R15, 0x1, R17, P2 ;  /* 0x000000010f117824 */ /* 0x004fca00010e0611 */
[----:B------:R0:W2:Y:S01]  /*113b0*/  @P3 LDG.E.U8 R34, desc[UR18][R16.64] ;  /* 0x0000001210223981 */ /* 0x0000a2000c1e1100 */
[----:B------:R-:W-:Y:S02]  /*113c0*/  ISETP.GT.AND P3, PT, R18, 0x7e, PT ;  /* 0x0000007e1200780c */ /* 0x000fe40003f64270 */
[----:B---3--:R-:W-:Y:S01]  /*113d0*/  IADD3 R5, P2, PT, R13, R5, RZ ;  /* 0x000000050d057210 */ /* 0x008fe20007f5e0ff */
[----:B------:R-:W-:Y:S01]  /*113e0*/  STL [R1+0x6f8], R36 ;  /* 0x0006f82401007387 */ /* 0x000fe20000100800 */
[----:B------:R-:W-:-:S03]  /*113f0*/  PRMT R32, RZ, 0x7610, R32 ;  /* 0x00007610ff207816 */ /* 0x000fc60000000020 */
[----:B------:R-:W-:Y:S01]  /*11400*/  IMAD.X R9, R15, 0x1, R9, P2 ;  /* 0x000000010f097824 */ /* 0x000fe200010e0609 */
[----:B------:R-:W-:Y:S04]  /*11410*/  STL [R1+0x2f0], R12 ;  /* 0x0002f00c01007387 */ /* 0x000fe80000100800 */
[----:B------:R1:W-:Y:S01]  /*11420*/  STL [R1+0x2ec], R17 ;  /* 0x0002ec1101007387 */ /* 0x0003e20000100800 */
[----:B0-----:R-:W-:Y:S02]  /*11430*/  @P3 IMAD.MOV.U32 R16, RZ, RZ, R5 ;  /* 0x000000ffff103224 */ /* 0x001fe400078e0005 */
[----:B-1----:R-:W-:-:S05]  /*11440*/  @P3 IMAD.MOV.U32 R17, RZ, RZ, R9 ;  /* 0x000000ffff113224 */ /* 0x002fca00078e0009 */
[----:B------:R-:W3:Y:S04]  /*11450*/  @P3 LDG.E.U8 R32, desc[UR18][R16.64] ;  /* 0x0000001210203981 */ /* 0x000ee8000c1e1100 */
[----:B--2---:R-:W-:Y:S04]  /*11460*/  STL [R1+0x6c0], R34 ;  /* 0x0006c02201007387 */ /* 0x004fe80000100800 */
[----:B------:R-:W-:Y:S04]  /*11470*/  STL [R1+0x2f8], R5 ;  /* 0x0002f80501007387 */ /* 0x000fe80000100800 */
[----:B------:R0:W-:Y:S04]  /*11480*/  STL [R1+0x2f4], R9 ;  /* 0x0002f40901007387 */ /* 0x0001e80000100800 */
[----:B0-----:R-:W2:Y:S04]  /*11490*/  LDL.LU R9, [R1+0x300] ;  /* 0x0003000001097983 */ /* 0x001ea80000300800 */
[----:B------:R-:W4:Y:S04]  /*114a0*/  LDL.LU R12, [R1+0x2fc] ;  /* 0x0002fc00010c7983 */ /* 0x000f280000300800 */
[----:B------:R-:W4:Y:S04]  /*114b0*/  LDL.LU R36, [R1+0x344] ;  /* 0x0003440001247983 */ /* 0x000f280000300800 */
[----:B------:R-:W4:Y:S04]  /*114c0*/  LDL.LU R34, [R1+0x348] ;  /* 0x0003480001227983 */ /* 0x000f280000300800 */
[----:B---3--:R0:W-:Y:S04]  /*114d0*/  STL [R1+0x6b8], R32 ;  /* 0x0006b82001007387 */ /* 0x0081e80000100800 */
[----:B0-----:R-:W3:Y:S04]  /*114e0*/  LDL.LU R32, [R1+0x308] ;  /* 0x0003080001207983 */ /* 0x001ee80000300800 */
[----:B------:R0:W-:Y:S01]  /*114f0*/  STL [R1+0x6bc], R13 ;  /* 0x0006bc0d01007387 */ /* 0x0001e20000100800 */
[----:B------:R-:W-:-:S02]  /*11500*/  IMAD.MOV.U32 R5, RZ, RZ, R4 ;  /* 0x000000ffff057224 */ /* 0x000fc400078e0004 */
[----:B------:R-:W-:Y:S02]  /*11510*/  IMAD.MOV.U32 R4, RZ, RZ, R0 ;  /* 0x000000ffff047224 */ /* 0x000fe400078e0000 */
[----:B------:R-:W1:Y:S01]  /*11520*/  S2R R0, SR_TID.X ;  /* 0x0000000000007919 */ /* 0x000e620000002100 */
[----:B--2---:R-:W-:Y:S02]  /*11530*/  IADD3 R9, P3, PT, R13, R9, RZ ;  /* 0x000000090d097210 */ /* 0x004fe40007f7e0ff */
[----:B0-----:R-:W2:Y:S01]  /*11540*/  LDL.LU R13, [R1+0x304] ;  /* 0x00030400010d7983 */ /* 0x001ea20000300800 */
[----:B------:R-:W-:Y:S02]  /*11550*/  ISETP.GT.AND P4, PT, R18, 0x7f, PT ;  /* 0x0000007f1200780c */ /* 0x000fe40003f84270 */
[----:B----4-:R-:W-:Y:S01]  /*11560*/  IMAD.X R12, R15, 0x1, R12, P3 ;  /* 0x000000010f0c7824 */ /* 0x010fe200018e060c */
[----:B------:R-:W-:Y:S02]  /*11570*/  PRMT R30, RZ, 0x7610, R30 ;  /* 0x00007610ff1e7816 */ /* 0x000fe4000000001e */
[----:B-1----:R-:W-:-:S08]  /*11580*/  LOP3.LUT R0, R0, 0x7f, RZ, 0xc0, !PT ;  /* 0x0000007f00007812 */ /* 0x002fd000078ec0ff */
[----:B------:R-:W-:Y:S02]  /*11590*/  @P4 IMAD.MOV.U32 R16, RZ, RZ, R9 ;  /* 0x000000ffff104224 */ /* 0x000fe400078e0009 */
[----:B------:R-:W-:-:S05]  /*115a0*/  @P4 IMAD.MOV.U32 R17, RZ, RZ, R12 ;  /* 0x000000ffff114224 */ /* 0x000fca00078e000c */
[----:B------:R0:W4:Y:S01]  /*115b0*/  @P4 LDG.E.U8 R30, desc[UR18][R16.64] ;  /* 0x00000012101e4981 */ /* 0x000122000c1e1100 */
[----:B------:R-:W-:Y:S01]  /*115c0*/  BAR.SYNC.DEFER_BLOCKING 0x0 ;  /* 0x0000000000007b1d */ /* 0x000fe20000010000 */
[----:B------:R-:W-:Y:S02]  /*115d0*/  ISETP.GE.AND P2, PT, R0, R18, PT ;  /* 0x000000120000720c */ /* 0x000fe40003f46270 */
[----:B---3--:R-:W-:-:S03]  /*115e0*/  IADD3 R32, P3, PT, R14, R32, RZ ;  /* 0x000000200e207210 */ /* 0x008fc60007f7e0ff */
[----:B------:R1:W-:Y:S01]  /*115f0*/  STL [R1+0x300], R9 ;  /* 0x0003000901007387 */ /* 0x0003e20000100800 */
[----:B------:R-:W-:Y:S02]  /*11600*/  PRMT R28, RZ, 0x7610, R28 ;  /* 0x00007610ff1c7816 */ /* 0x000fe4000000001c */
[----:B-1----:R-:W-:-:S05]  /*11610*/  SHF.R.S32.HI R9, RZ, 0x1f, R14 ;  /* 0x0000001fff097819 */ /* 0x002fca000001140e */
[----:B0-----:R-:W-:Y:S01]  /*11620*/  @!P2 IMAD.MOV.U32 R16, RZ, RZ, R32 ;  /* 0x000000ffff10a224 */ /* 0x001fe200078e0020 */
[----:B------:R-:W-:Y:S04]  /*11630*/  STL [R1+0x6c4], R15 ;  /* 0x0006c40f01007387 */ /* 0x000fe80000100800 */
[----:B------:R0:W-:Y:S01]  /*11640*/  STL [R1+0x2fc], R12 ;  /* 0x0002fc0c01007387 */ /* 0x0001e20000100800 */
[----:B------:R-:W-:-:S03]  /*11650*/  PRMT R22, RZ, 0x7610, R22 ;  /* 0x00007610ff167816 */ /* 0x000fc60000000016 */
[----:B------:R-:W3:Y:S04]  /*11660*/  LDL.LU R18, [R1+0x30c] ;  /* 0x00030c0001127983 */ /* 0x000ee80000300800 */
[----:B0-----:R-:W3:Y:S01]  /*11670*/  LDL.LU R12, [R1+0x310] ;  /* 0x00031000010c7983 */ /* 0x001ee20000300800 */
[----:B--2---:R-:W-:Y:S01]  /*11680*/  IMAD.X R13, R9, 0x1, R13, P3 ;  /* 0x00000001090d7824 */ /* 0x004fe200018e060d */
[----:B------:R-:W-:-:S03]  /*11690*/  IADD3 R34, P3, PT, R14, R34, RZ ;  /* 0x000000220e227210 */ /* 0x000fc60007f7e0ff */
[----:B------:R-:W-:Y:S02]  /*116a0*/  @!P2 IMAD.MOV.U32 R17, RZ, RZ, R13 ;  /* 0x000000ffff11a224 */ /* 0x000fe400078e000d */
[----:B------:R-:W-:-:S03]  /*116b0*/  IMAD.X R36, R9, 0x1, R36, P3 ;  /* 0x0000000109247824 */ /* 0x000fc600018e0624 */
[----:B------:R0:W2:Y:S02]  /*116c0*/  @!P2 LDG.E.U8 R28, desc[UR18][R16.64] ;  /* 0x00000012101ca981 */ /* 0x0000a4000c1e1100 */
[----:B0-----:R-:W-:Y:S02]  /*116d0*/  @!P2 IMAD.MOV.U32 R16, RZ, RZ, R34 ;  /* 0x000000ffff10a224 */ /* 0x001fe400078e0022 */
[----:B------:R-:W-:-:S05]  /*116e0*/  @!P2 IMAD.MOV.U32 R17, RZ, RZ, R36 ;  /* 0x000000ffff11a224 */ /* 0x000fca00078e0024 */
[----:B------:R0:W2:Y:S04]  /*116f0*/  @!P2 LDG.E.U8 R22, desc[UR18][R16.64] ;  /* 0x000000121016a981 */ /* 0x0000a8000c1e1100 */
[----:B----4-:R-:W-:Y:S04]  /*11700*/  STL [R1+0x6c8], R30 ;  /* 0x0006c81e01007387 */ /* 0x010fe80000100800 */
[----:B------:R-:W-:Y:S04]  /*11710*/  STL [R1+0x308], R32 ;  /* 0x0003082001007387 */ /* 0x000fe80000100800 */
[----:B------:R1:W-:Y:S01]  /*11720*/  STL [R1+0x304], R13 ;  /* 0x0003040d01007387 */ /* 0x0003e20000100800 */
[----:B------:R-:W-:-:S02]  /*11730*/  PRMT R26, RZ, 0x7610, R26 ;  /* 0x00007610ff1a7816 */ /* 0x000fc4000000001a */
[----:B---3--:R-:W-:-:S05]  /*11740*/  IADD3 R12, P3, PT, R14, R12, RZ ;  /* 0x0000000c0e0c7210 */ /* 0x008fca0007f7e0ff */
[----:B------:R-:W-:Y:S02]  /*11750*/  IMAD.X R18, R9, 0x1, R18, P3 ;  /* 0x0000000109127824 */ /* 0x000fe400018e0612 */
[----:B0-----:R-:W-:Y:S02]  /*11760*/  @!P2 IMAD.MOV.U32 R16, RZ, RZ, R12 ;  /* 0x000000ffff10a224 */ /* 0x001fe400078e000c */
[----:B------:R-:W-:-:S05]  /*11770*/  @!P2 IMAD.MOV.U32 R17, RZ, RZ, R18 ;  /* 0x000000ffff11a224 */ /* 0x000fca00078e0012 */
[----:B------:R0:W3:Y:S04]  /*11780*/  @!P2 LDG.E.U8 R26, desc[UR18][R16.64] ;  /* 0x00000012101aa981 */ /* 0x0000e8000c1e1100 */
[----:B--2---:R-:W-:Y:S04]  /*11790*/  STL [R1+0x6cc], R28 ;  /* 0x0006cc1c01007387 */ /* 0x004fe80000100800 */
[----:B------:R-:W-:Y:S04]  /*117a0*/  STL [R1+0x348], R34 ;  /* 0x0003482201007387 */ /* 0x000fe80000100800 */
[----:B------:R-:W-:Y:S04]  /*117b0*/  STL [R1+0x344], R36 ;  /* 0x0003442401007387 */ /* 0x000fe80000100800 */
[----:B------:R-:W2:Y:S04]  /*117c0*/  LDL.LU R15, [R1+0x34c] ;  /* 0x00034c00010f7983 */ /* 0x000ea80000300800 */
[----:B-1----:R-:W4:Y:S04]  /*117d0*/  LDL.LU R13, [R1+0x350] ;  /* 0x00035000010d7983 */ /* 0x002f280000300800 */
[----:B------:R-:W-:Y:S04]  /*117e0*/  STL [R1+0x6d0], R22 ;  /* 0x0006d01601007387 */ /* 0x000fe80000100800 */
[----:B------:R1:W-:Y:S04]  /*117f0*/  STL [R1+0x310], R12 ;  /* 0x0003100c01007387 */ /* 0x0003e80000100800 */
[----:B------:R0:W-:Y:S04]  /*11800*/  STL [R1+0x30c], R18 ;  /* 0x00030c1201007387 */ /* 0x0001e80000100800 */
[----:B------:R-:W2:Y:S04]  /*11810*/  LDL.LU R30, [R1+0x318] ;  /* 0x00031800011e7983 */ /* 0x000ea80000300800 */
[----:B------:R-:W2:Y:S01]  /*11820*/  LDL.LU R32, [R1+0x314] ;  /* 0x0003140001207983 */ /* 0x000ea20000300800 */
[----:B-1----:R-:W-:Y:S01]  /*11830*/  IMAD.MOV.U32 R12, RZ, RZ, R2 ;  /* 0x000000ffff0c7224 */ /* 0x002fe200078e0002 */
[----:B0-----:R-:W-:Y:S01]  /*11840*/  PRMT R17, RZ, 0x7610, R17 ;  /* 0x00007610ff117816 */ /* 0x001fe20000000011 */
[----:B------:R-:W-:Y:S01]  /*11850*/  IMAD.MOV.U32 R2, RZ, RZ, R3 ;  /* 0x000000ffff027224 */ /* 0x000fe200078e0003 */
[----:B------:R-:W2:Y:S01]  /*11860*/  LDL.LU R28, [R1+0x354] ;  /* 0x00035400011c7983 */ /* 0x000ea20000300800 */
[----:B------:R-:W-:Y:S01]  /*11870*/  IMAD.MOV.U32 R3, RZ, RZ, R19 ;  /* 0x000000ffff037224 */ /* 0x000fe200078e0013 */
[----:B------:R-:W-:-:S02]  /*11880*/  PRMT R24, RZ, 0x7610, R24 ;  /* 0x00007610ff187816 */ /* 0x000fc40000000018 */
[----:B------:R-:W2:Y:S04]  /*11890*/  LDL.LU R22, [R1+0x358] ;  /* 0x0003580001167983 */ /* 0x000ea80000300800 */
[----:B---3--:R-:W-:Y:S01]  /*118a0*/  STL [R1+0x6fc], R26 ;  /* 0x0006fc1a01007387 */ /* 0x008fe20000100800 */
[----:B----4-:R-:W-:-:S05]  /*118b0*/  IADD3 R13, P3, PT, R14, R13, RZ ;  /* 0x0000000d0e0d7210 */ /* 0x010fca0007f7e0ff */
[----:B--2---:R-:W-:Y:S02]  /*118c0*/  IMAD.X R15, R9, 0x1, R15, P3 ;  /* 0x00000001090f7824 */ /* 0x004fe400018e060f */
[----:B------:R-:W-:Y:S02]  /*118d0*/  @!P2 IMAD.MOV.U32 R18, RZ, RZ, R13 ;  /* 0x000000ffff12a224 */ /* 0x000fe400078e000d */
[----:B------:R-:W-:Y:S01]  /*118e0*/  @!P2 IMAD.MOV.U32 R19, RZ, RZ, R15 ;  /* 0x000000ffff13a224 */ /* 0x000fe200078e000f */
[----:B------:R-:W-:Y:S04]  /*118f0*/  STL [R1+0x350], R13 ;  /* 0x0003500d01007387 */ /* 0x000fe80000100800 */
[----:B------:R0:W2:Y:S01]  /*11900*/  @!P2 LDG.E.U8 R17, desc[UR18][R18.64] ;  /* 0x000000121211a981 */ /* 0x0000a2000c1e1100 */
[----:B------:R-:W-:-:S05]  /*11910*/  IADD3 R30, P3, PT, R14, R30, RZ ;  /* 0x0000001e0e1e7210 */ /* 0x000fca0007f7e0ff */
[----:B------:R-:W-:Y:S01]  /*11920*/  IMAD.X R32, R9, 0x1, R32, P3 ;  /* 0x0000000109207824 */ /* 0x000fe200018e0620 */
[----:B------:R1:W-:Y:S01]  /*11930*/  STL [R1+0x34c], R15 ;  /* 0x00034c0f01007387 */ /* 0x0003e20000100800 */
[----:B0-----:R-:W-:Y:S02]  /*11940*/  @!P2 IMAD.MOV.U32 R18, RZ, RZ, R30 ;  /* 0x000000ffff12a224 */ /* 0x001fe400078e001e */
[----:B------:R-:W-:-:S05]  /*11950*/  @!P2 IMAD.MOV.U32 R19, RZ, RZ, R32 ;  /* 0x000000ffff13a224 */ /* 0x000fca00078e0020 */
[----:B------:R0:W3:Y:S04]  /*11960*/  @!P2 LDG.E.U8 R24, desc[UR18][R18.64] ;  /* 0x000000121218a981 */ /* 0x0000e8000c1e1100 */
[----:B-1----:R-:W4:Y:S04]  /*11970*/  LDL.LU R15, [R1+0x31c] ;  /* 0x00031c00010f7983 */ /* 0x002f280000300800 */
[----:B------:R-:W4:Y:S01]  /*11980*/  LDL.LU R13, [R1+0x320] ;  /* 0x00032000010d7983 */ /* 0x000f220000300800 */
[----:B------:R-:W-:-:S05]  /*11990*/  IADD3 R22, P3, PT, R14, R22, RZ ;  /* 0x000000160e167210 */ /* 0x000fca0007f7e0ff */
[----:B------:R-:W-:Y:S02]  /*119a0*/  IMAD.X R28, R9, 0x1, R28, P3 ;  /* 0x00000001091c7824 */ /* 0x000fe400018e061c */
[----:B0-----:R-:W-:Y:S01]  /*119b0*/  @!P2 IMAD.MOV.U32 R18, RZ, RZ, R22 ;  /* 0x000000ffff12a224 */ /* 0x001fe200078e0016 */
[----:B------:R-:W-:Y:S01]  /*119c0*/  PRMT R16, RZ, 0x7610, R16 ;  /* 0x00007610ff107816 */ /* 0x000fe20000000010 */
[----:B------:R-:W-:-:S05]  /*119d0*/  @!P2 IMAD.MOV.U32 R19, RZ, RZ, R28 ;  /* 0x000000ffff13a224 */ /* 0x000fca00078e001c */
[----:B------:R0:W4:Y:S04]  /*119e0*/  @!P2 LDG.E.U8 R16, desc[UR18][R18.64] ;  /* 0x000000121210a981 */ /* 0x000128000c1e1100 */
[----:B--2---:R-:W-:Y:S04]  /*119f0*/  STL [R1+0x704], R17 ;  /* 0x0007041101007387 */ /* 0x004fe80000100800 */
[----:B------:R-:W-:Y:S04]  /*11a00*/  STL [R1+0x318], R30 ;  /* 0x0003181e01007387 */ /* 0x000fe80000100800 */
[----:B------:R-:W-:Y:S04]  /*11a10*/  STL [R1+0x314], R32 ;  /* 0x0003142001007387 */ /* 0x000fe80000100800 */
[----:B---3--:R-:W-:Y:S04]  /*11a20*/  STL [R1+0x708], R24 ;  /* 0x0007081801007387 */ /* 0x008fe80000100800 */
[----:B------:R1:W-:Y:S01]  /*11a30*/  STL [R1+0x358], R22 ;  /* 0x0003581601007387 */ /* 0x0003e20000100800 */
[----:B----4-:R-:W-:-:S03]  /*11a40*/  IADD3 R13, P3, PT, R14, R13, RZ ;  /* 0x0000000d0e0d7210 */ /* 0x010fc60007f7e0ff */
[----:B------:R-:W-:Y:S02]  /*11a50*/  STL [R1+0x354], R28 ;  /* 0x0003541c01007387 */ /* 0x000fe40000100800 */
[----:B------:R-:W-:Y:S02]  /*11a60*/  IMAD.X R15, R9, 0x1, R15, P3 ;  /* 0x00000001090f7824 */ /* 0x000fe400018e060f */
[----:B-1----:R-:W2:Y:S04]  /*11a70*/  LDL.LU R22, [R1+0x35c] ;  /* 0x00035c0001167983 */ /* 0x002ea80000300800 */
[----:B------:R-:W3:Y:S04]  /*11a80*/  LDL.LU R17, [R1+0x360] ;  /* 0x0003600001117983 */ /* 0x000ee80000300800 */
[----:B------:R-:W-:Y:S04]  /*11a90*/  STL [R1+0x320], R13 ;  /* 0x0003200d01007387 */ /* 0x000fe80000100800 */
[----:B------:R1:W-:Y:S04]  /*11aa0*/  STL [R1+0x31c], R15 ;  /* 0x00031c0f01007387 */ /* 0x0003e80000100800 */
[----:B------:R-:W4:Y:S01]  /*11ab0*/  LDL.LU R24, [R1+0x328] ;  /* 0x0003280001187983 */ /* 0x000f220000300800 */
[----:B0-----:R-:W-:-:S02]  /*11ac0*/  @!P2 IMAD.MOV.U32 R19, RZ, RZ, R15 ;  /* 0x000000ffff13a224 */ /* 0x001fc400078e000f */
[----:B------:R-:W-:Y:S01]  /*11ad0*/  @!P2 IMAD.MOV.U32 R18, RZ, RZ, R13 ;  /* 0x000000ffff12a224 */ /* 0x000fe200078e000d */
[----:B------:R-:W4:Y:S04]  /*11ae0*/  LDL.LU R26, [R1+0x324] ;  /* 0x00032400011a7983 */ /* 0x000f280000300800 */
[----:B-1----:R-:W4:Y:S04]  /*11af0*/  LDL.LU R15, [R1+0x364] ;  /* 0x00036400010f7983 */ /* 0x002f280000300800 */
[----:B------:R-:W4:Y:S01]  /*11b00*/  LDL.LU R13, [R1+0x368] ;  /* 0x00036800010d7983 */ /* 0x000f220000300800 */
[----:B------:R-:W-:-:S02]  /*11b10*/  PRMT R20, RZ, 0x7610, R20 ;  /* 0x00007610ff147816 */ /* 0x000fc40000000014 */
[----:B------:R-:W-:-:S04]  /*11b20*/  PRMT R21, RZ, 0x7610, R21 ;  /* 0x00007610ff157816 */ /* 0x000fc80000000015 */
[----:B------:R0:W4:Y:S04]  /*11b30*/  @!P2 LDG.E.U8 R20, desc[UR18][R18.64] ;  /* 0x000000121214a981 */ /* 0x000128000c1e1100 */
[----:B------:R1:W-:Y:S02]  /*11b40*/  STS.U8 [R0+UR7+0x4000], R23 ;  /* 0x0040001700007988 */ /* 0x0003e40008000007 */
[----:B-1----:R-:W-:Y:S02]  /*11b50*/  PRMT R23, RZ, 0x7610, R23 ;  /* 0x00007610ff177816 */ /* 0x002fe40000000017 */
[----:B---3--:R-:W-:-:S05]  /*11b60*/  IADD3 R17, P3, PT, R14, R17, RZ ;  /* 0x000000110e117210 */ /* 0x008fca0007f7e0ff */
[C---:B--2---:R-:W-:Y:S01]  /*11b70*/  IMAD.X R22, R9.reuse, 0x1, R22, P3 ;  /* 0x0000000109167824 */ /* 0x044fe200018e0616 */
[----:B------:R-:W-:Y:S01]  /*11b80*/  STL [R1+0x360], R17 ;  /* 0x0003601101007387 */ /* 0x000fe20000100800 */
[----:B0-----:R-:W-:Y:S01]  /*11b90*/  @!P2 IMAD.MOV.U32 R18, RZ, RZ, R17 ;  /* 0x000000ffff12a224 */ /* 0x001fe200078e0011 */
[C---:B----4-:R-:W-:Y:S01]  /*11ba0*/  IADD3 R24, P3, PT, R14.reuse, R24, RZ ;  /* 0x000000180e187210 */ /* 0x050fe20007f7e0ff */
[----:B------:R-:W-:Y:S01]  /*11bb0*/  @!P2 IMAD.MOV.U32 R19, RZ, RZ, R22 ;  /* 0x000000ffff13a224 */ /* 0x000fe200078e0016 */
[----:B------:R0:W-:Y:S03]  /*11bc0*/  STL [R1+0x35c], R22 ;  /* 0x00035c1601007387 */ /* 0x0001e60000100800 */
[----:B------:R-:W-:Y:S01]  /*11bd0*/  IMAD.X R26, R9, 0x1, R26, P3 ;  /* 0x00000001091a7824 */ /* 0x000fe200018e061a */
[----:B------:R1:W2:Y:S04]  /*11be0*/  @!P2 LDG.E.U8 R21, desc[UR18][R18.64] ;  /* 0x000000121215a981 */ /* 0x0002a8000c1e1100 */
[----:B0-----:R-:W3:Y:S01]  /*11bf0*/  LDL.LU R22, [R1+0x32c] ;  /* 0x00032c0001167983 */ /* 0x001ee20000300800 */
[----:B------:R-:W-:-:S03]  /*11c00*/  IADD3 R13, P3, PT, R14, R13, RZ ;  /* 0x0000000d0e0d7210 */ /* 0x000fc60007f7e0ff */
[----:B------:R-:W4:Y:S01]  /*11c10*/  LDL.LU R17, [R1+0x330] ;  /* 0x0003300001117983 */ /* 0x000f220000300800 */
[----:B-1----:R-:W-:Y:S02]  /*11c20*/  @!P2 IMAD.MOV.U32 R18, RZ, RZ, R24 ;  /* 0x000000ffff12a224 */ /* 0x002fe400078e0018 */
[----:B------:R-:W-:Y:S02]  /*11c30*/  @!P2 IMAD.MOV.U32 R19, RZ, RZ, R26 ;  /* 0x000000ffff13a224 */ /* 0x000fe400078e001a */
[----:B------:R-:W-:Y:S01]  /*11c40*/  IMAD.X R15, R9, 0x1, R15, P3 ;  /* 0x00000001090f7824 */ /* 0x000fe200018e060f */
[----:B------:R-:W-:Y:S04]  /*11c50*/  STL [R1+0x328], R24 ;  /* 0x0003281801007387 */ /* 0x000fe80000100800 */
[----:B------:R-:W-:Y:S04]  /*11c60*/  STL [R1+0x324], R26 ;  /* 0x0003241a01007387 */ /* 0x000fe80000100800 */
[----:B------:R0:W2:Y:S04]  /*11c70*/  @!P2 LDG.E.U8 R23, desc[UR18][R18.64] ;  /* 0x000000121217a981 */ /* 0x0000a8000c1e1100 */
[----:B------:R-:W-:Y:S04]  /*11c80*/  STL [R1+0x368], R13 ;  /* 0x0003680d01007387 */ /* 0x000fe80000100800 */
[----:B------:R1:W-:Y:S01]  /*11c90*/  STL [R1+0x364], R15 ;  /* 0x0003640f01007387 */ /* 0x0003e20000100800 */
[----:B0-----:R-:W-:-:S02]  /*11ca0*/  @!P2 IMAD.MOV.U32 R19, RZ, RZ, R15 ;  /* 0x000000ffff13a224 */ /* 0x001fc400078e000f */
[----:B------:R-:W-:Y:S01]  /*11cb0*/  @!P2 IMAD.MOV.U32 R18, RZ, RZ, R13 ;  /* 0x000000ffff12a224 */ /* 0x000fe200078e000d */
[----:B-1----:R-:W2:Y:S04]  /*11cc0*/  LDL.LU R15, [R1+0x36c] ;  /* 0x00036c00010f7983 */ /* 0x002ea80000300800 */
[----:B------:R-:W2:Y:S01]  /*11cd0*/  LDL.LU R13, [R1+0x370] ;  /* 0x00037000010d7983 */ /* 0x000ea20000300800 */
[----:B------:R-:W-:-:S03]  /*11ce0*/  IMAD.MOV.U32 R36, RZ, RZ, R5 ;  /* 0x000000ffff247224 */ /* 0x000fc600078e0005 */
[----:B------:R0:W-:Y:S01]  /*11cf0*/  STS.U8 [R0+UR7+0x4400], R25 ;  /* 0x0044001900007988 */ /* 0x0001e20008000007 */
[----:B------:R-:W-:Y:S02]  /*11d00*/  IMAD.MOV.U32 R5, RZ, RZ, R4 ;  /* 0x000000ffff057224 */ /* 0x000fe400078e0004 */
[----:B------:R-:W-:Y:S01]  /*11d10*/  IMAD.MOV.U32 R4, RZ, RZ, R2 ;  /* 0x000000ffff047224 */ /* 0x000fe200078e0002 */
[----:B0-----:R-:W-:Y:S01]  /*11d20*/  PRMT R25, RZ, 0x7610, R25 ;  /* 0x00007610ff197816 */ /* 0x001fe20000000019 */
[----:B------:R-:W-:Y:S02]  /*11d30*/  IMAD.MOV.U32 R34, RZ, RZ, R12 ;  /* 0x000000ffff227224 */ /* 0x000fe400078e000c */
[----:B------:R-:W-:-:S03]  /*11d40*/  IMAD.MOV.U32 R12, RZ, RZ, R3 ;  /* 0x000000ffff0c7224 */ /* 0x000fc600078e0003 */
[----:B------:R0:W2:Y:S01]  /*11d50*/  @!P2 LDG.E.U8 R25, desc[UR18][R18.64] ;  /* 0x000000121219a981 */ /* 0x0000a2000c1e1100 */
[----:B----4-:R-:W-:-:S05]  /*11d60*/  IADD3 R17, P3, PT, R14, R17, RZ ;  /* 0x000000110e117210 */ /* 0x010fca0007f7e0ff */
[----:B---3--:R-:W-:Y:S01]  /*11d70*/  IMAD.X R22, R9, 0x1, R22, P3 ;  /* 0x0000000109167824 */ /* 0x008fe200018e0616 */
[----:B------:R-:W-:Y:S04]  /*11d80*/  STL [R1+0x330], R17 ;  /* 0x0003301101007387 */ /* 0x000fe80000100800 */
[----:B------:R1:W-:Y:S04]  /*11d90*/  STL [R1+0x32c], R22 ;  /* 0x00032c1601007387 */ /* 0x0003e80000100800 */
[----:B------:R-:W3:Y:S01]  /*11da0*/  LDL.LU R2, [R1+0x338] ;  /* 0x0003380001027983 */ /* 0x000ee20000300800 */
[----:B0-----:R-:W-:-:S03]  /*11db0*/  @!P2 IMAD.MOV.U32 R19, RZ, RZ, R22 ;  /* 0x000000ffff13a224 */ /* 0x001fc600078e0016 */
[----:B-1----:R-:W4:Y:S04]  /*11dc0*/  LDL.LU R22, [R1+0x334] ;  /* 0x0003340001167983 */ /* 0x002f280000300800 */
[----:B------:R-:W4:Y:S01]  /*11dd0*/  LDL.LU R3, [R1+0x378] ;  /* 0x0003780001037983 */ /* 0x000f220000300800 */
[----:B------:R-:W-:Y:S01]  /*11de0*/  @!P2 IMAD.MOV.U32 R18, RZ, RZ, R17 ;  /* 0x000000ffff12a224 */ /* 0x000fe200078e0011 */
[----:B--2---:R-:W-:-:S05]  /*11df0*/  IADD3 R13, P3, PT, R14, R13, RZ ;  /* 0x0000000d0e0d7210 */ /* 0x004fca0007f7e0ff */
[----:B------:R-:W-:Y:S01]  /*11e00*/  IMAD.X R15, R9, 0x1, R15, P3 ;  /* 0x00000001090f7824 */ /* 0x000fe200018e060f */
[----:B------:R-:W-:Y:S04]  /*11e10*/  STL [R1+0x370], R13 ;  /* 0x0003700d01007387 */ /* 0x000fe80000100800 */
[----:B------:R-:W-:Y:S04]  /*11e20*/  STL [R1+0x36c], R15 ;  /* 0x00036c0f01007387 */ /* 0x000fe80000100800 */
[----:B------:R-:W2:Y:S04]  /*11e30*/  LDL.LU R17, [R1+0x374] ;  /* 0x0003740001117983 */ /* 0x000ea80000300800 */
[----:B------:R0:W-:Y:S04]  /*11e40*/  STS.U8 [R0+UR7+0x4800], R27 ;  /* 0x0048001b00007988 */ /* 0x0001e80008000007 */
[----:B------:R1:W-:Y:S01]  /*11e50*/  STS.U8 [R0+UR7+0x4c00], R29 ;  /* 0x004c001d00007988 */ /* 0x0003e20008000007 */
[----:B0-----:R-:W-:-:S02]  /*11e60*/  PRMT R27, RZ, 0x7610, R27 ;  /* 0x00007610ff1b7816 */ /* 0x001fc4000000001b */
[----:B-1----:R-:W-:-:S04]  /*11e70*/  PRMT R29, RZ, 0x7610, R29 ;  /* 0x00007610ff1d7816 */ /* 0x002fc8000000001d */
[----:B------:R0:W2:Y:S04]  /*11e80*/  @!P2 LDG.E.U8 R27, desc[UR18][R18.64] ;  /* 0x00000012121ba981 */ /* 0x0000a8000c1e1100 */
[----:B------:R1:W-:Y:S01]  /*11e90*/  STS.U8 [R0+UR7+0x5000], R31 ;  /* 0x0050001f00007988 */ /* 0x0003e20008000007 */
[----:B0-----:R-:W-:Y:S02]  /*11ea0*/  @!P2 IMAD.MOV.U32 R18, RZ, RZ, R13 ;  /* 0x000000ffff12a224 */ /* 0x001fe400078e000d */
[----:B------:R-:W-:Y:S02]  /*11eb0*/  @!P2 IMAD.MOV.U32 R19, RZ, RZ, R15 ;  /* 0x000000ffff13a224 */ /* 0x000fe400078e000f */
[----:B------:R-:W2:Y:S01]  /*11ec0*/  LDL.LU R15, [R1+0x33c] ;  /* 0x00033c00010f7983 */ /* 0x000ea20000300800 */
[----:B-1----:R-:W-:-:S03]  /*11ed0*/  PRMT R31, RZ, 0x7610, R31 ;  /* 0x00007610ff1f7816 */ /* 0x002fc6000000001f */
[----:B------:R-:W2:Y:S04]  /*11ee0*/  LDL.LU R13, [R1+0x340] ;  /* 0x00034000010d7983 */ /* 0x000ea80000300800 */
[----:B------:R0:W2:Y:S01]  /*11ef0*/  @!P2 LDG.E.U8 R29, desc[UR18][R18.64] ;  /* 0x00000012121da981 */ /* 0x0000a2000c1e1100 */
[----:B---3--:R-:W-:-:S05]  /*11f00*/  IADD3 R2, P3, PT, R14, R2, RZ ;  /* 0x000000020e027210 */ /* 0x008fca0007f7e0ff */
[----:B----4-:R-:W-:Y:S01]  /*11f10*/  IMAD.X R22, R9, 0x1, R22, P3 ;  /* 0x0000000109167824 */ /* 0x010fe200018e0616 */
[----:B------:R-:W-:Y:S01]  /*11f20*/  IADD3 R3, P3, PT, R14, R3, RZ ;  /* 0x000000030e037210 */ /* 0x000fe20007f7e0ff */
[----:B------:R1:W-:Y:S01]  /*11f30*/  STL [R1+0x338], R2 ;  /* 0x0003380201007387 */ /* 0x0003e20000100800 */
[----:B0-----:R-:W-:Y:S02]  /*11f40*/  @!P2 IMAD.MOV.U32 R18, RZ, RZ, R2 ;  /* 0x000000ffff12a224 */ /* 0x001fe400078e0002 */
[----:B------:R-:W-:Y:S01]  /*11f50*/  @!P2 IMAD.MOV.U32 R19, RZ, RZ, R22 ;  /* 0x000000ffff13a224 */ /* 0x000fe200078e0016 */
[----:B------:R-:W-:Y:S04]  /*11f60*/  STL [R1+0x334], R22 ;  /* 0x0003341601007387 */ /* 0x000fe80000100800 */
[----:B------:R0:W3:Y:S04]  /*11f70*/  @!P2 LDG.E.U8 R31, desc[UR18][R18.64] ;  /* 0x00000012121fa981 */ /* 0x0000e8000c1e1100 */
[----:B-1----:R-:W4:Y:S04]  /*11f80*/  LDL.LU R2, [R1+0x380] ;  /* 0x0003800001027983 */ /* 0x002f280000300800 */
[----:B------:R1:W-:Y:S01]  /*11f90*/  STL [R1+0x378], R3 ;  /* 0x0003780301007387 */ /* 0x0003e20000100800 */
[----:B0-----:R-:W-:-:S02]  /*11fa0*/  @!P2 IMAD.MOV.U32 R18, RZ, RZ, R3 ;  /* 0x000000ffff12a224 */ /* 0x001fc400078e0003 */
[----:B--2---:R-:W-:-:S05]  /*11fb0*/  IMAD.X R17, R9, 0x1, R17, P3 ;  /* 0x0000000109117824 */ /* 0x004fca00018e0611 */
[----:B------:R-:W-:Y:S04]  /*11fc0*/  STL [R1+0x374], R17 ;  /* 0x0003741101007387 */ /* 0x000fe80000100800 */
[----:B-1----:R-:W2:Y:S01]  /*11fd0*/  LDL.LU R3, [R1+0x37c] ;  /* 0x00037c0001037983 */ /* 0x002ea20000300800 */
[----:B------:R-:W-:-:S03]  /*11fe0*/  @!P2 IMAD.MOV.U32 R19, RZ, RZ, R17 ;  /* 0x000000ffff13a224 */ /* 0x000fc600078e0011 */
[----:B------:R0:W-:Y:S04]  /*11ff0*/  STS.U8 [R0+UR7+0x5400], R33 ;  /* 0x0054002100007988 */ /* 0x0001e80008000007 */
[----:B------:R1:W-:Y:S01]  /*12000*/  STS.U8 [R0+UR7+0x5800], R35 ;  /* 0x0058002300007988 */ /* 0x0003e20008000007 */
[----:B0-----:R-:W-:Y:S02]  /*12010*/  PRMT R33, RZ, 0x7610, R33 ;  /* 0x00007610ff217816 */ /* 0x001fe40000000021 */
[----:B-1----:R-:W-:-:S04]  /*12020*/  PRMT R35, RZ, 0x7610, R35 ;  /* 0x00007610ff237816 */ /* 0x002fc80000000023 */
[----:B------:R0:W3:Y:S01]  /*12030*/  @!P2 LDG.E.U8 R33, desc[UR18][R18.64] ;  /* 0x000000121221a981 */ /* 0x0000e2000c1e1100 */
[----:B------:R-:W-:-:S05]  /*12040*/  IADD3 R13, P3, PT, R14, R13, RZ ;  /* 0x0000000d0e0d7210 */ /* 0x000fca0007f7e0ff */
[----:B------:R-:W-:Y:S02]  /*12050*/  IMAD.X R15, R9, 0x1, R15, P3 ;  /* 0x00000001090f7824 */ /* 0x000fe400018e060f */
[----:B0-----:R-:W-:Y:S02]  /*12060*/  @!P2 IMAD.MOV.U32 R18, RZ, RZ, R13 ;  /* 0x000000ffff12a224 */ /* 0x001fe400078e000d */
[----:B------:R-:W-:Y:S01]  /*12070*/  @!P2 IMAD.MOV.U32 R19, RZ, RZ, R15 ;  /* 0x000000ffff13a224 */ /* 0x000fe200078e000f */
[----:B------:R0:W-:Y:S04]  /*12080*/  STS.U8 [R0+UR7+0x5c00], R37 ;  /* 0x005c002500007988 */ /* 0x0001e80008000007 */
[----:B------:R1:W3:Y:S01]  /*12090*/  @!P2 LDG.E.U8 R35, desc[UR18][R18.64] ;  /* 0x000000121223a981 */ /* 0x0002e2000c1e1100 */
[----:B0-----:R-:W-:-:S03]  /*120a0*/  PRMT R37, RZ, 0x7610, R37 ;  /* 0x00007610ff257816 */ /* 0x001fc60000000025 */
[----:B------:R-:W-:Y:S04]  /*120b0*/  STL [R1+0x340], R13 ;  /* 0x0003400d01007387 */ /* 0x000fe80000100800 */
[----:B------:R-:W-:Y:S01]  /*120c0*/  STL [R1+0x33c], R15 ;  /* 0x00033c0f01007387 */ /* 0x000fe20000100800 */
[----:B----4-:R-:W-:-:S05]  /*120d0*/  IADD3 R2, P3, PT, R14, R2, RZ ;  /* 0x000000020e027210 */ /* 0x010fca0007f7e0ff */
[----:B-1----:R-:W-:Y:S02]  /*120e0*/  @!P2 IMAD.MOV.U32 R18, RZ, RZ, R2 ;  /* 0x000000ffff12a224 */ /* 0x002fe400078e0002 */
[----:B--2---:R-:W-:-:S04]  /*120f0*/  IMAD.X R3, R9, 0x1, R3, P3 ;  /* 0x0000000109037824 */ /* 0x004fc800018e0603 */
[----:B------:R-:W-:-:S05]  /*12100*/  @!P2 IMAD.MOV.U32 R19, RZ, RZ, R3 ;  /* 0x000000ffff13a224 */ /* 0x000fca00078e0003 */
[----:B------:R0:W2:Y:S02]  /*12110*/  @!P2 LDG.E.U8 R37, desc[UR18][R18.64] ;  /* 0x000000121225a981 */ /* 0x0000a4000c1e1100 */
[----:B0-----:R-:W0:Y:S02]  /*12120*/  S2R R19, SR_TID.X ;  /* 0x0000000000137919 */ /* 0x001e240000002100 */
[----:B------:R-:W-:Y:S04]  /*12130*/  STL [R1+0x380], R2 ;  /* 0x0003800201007387 */ /* 0x000fe80000100800 */
[----:B------:R1:W-:Y:S04]  /*12140*/  STL [R1+0x37c], R3 ;  /* 0x00037c0301007387 */ /* 0x0003e80000100800 */
[----:B-1----:R-:W4:Y:S04]  /*12150*/  LDL.LU R3, [R1+0x5d8] ;  /* 0x0005d80001037983 */ /* 0x002f280000300800 */
[----:B------:R-:W2:Y:S04]  /*12160*/  LDL.LU R2, [R1+0x17c] ;  /* 0x00017c0001027983 */ /* 0x000ea80000300800 */
[----:B------:R-:W3:Y:S01]  /*12170*/  LDL.LU R9, [R1+0x160] ;  /* 0x0001600001097983 */ /* 0x000ee20000300800 */
[----:B0-----:R-:W-:-:S05]  /*12180*/  LOP3.LUT R19, R19, 0x7f, RZ, 0xc0, !PT ;  /* 0x0000007f13137812 */ /* 0x001fca00078ec0ff */
[----:B------:R0:W-:Y:S04]  /*12190*/  STS.U8 [R19+UR7+0x6000], R8 ;  /* 0x0060000813007988 */ /* 0x0001e80008000007 */
[----:B------:R1:W-:Y:S04]  /*121a0*/  STS.U8 [R19+UR7+0x6400], R6 ;  /* 0x0064000613007988 */ /* 0x0003e80008000007 */
[----:B0-----:R-:W3:Y:S04]  /*121b0*/  LDL.LU R8, [R1+0x144] ;  /* 0x0001440001087983 */ /* 0x001ee80000300800 */
[----:B-1----:R-:W3:Y:S01]  /*121c0*/  LDL.LU R6, [R1+0x128] ;  /* 0x0001280001067983 */ /* 0x002ee20000300800 */
[----:B------:R-:W-:-:S02]  /*121d0*/  IMAD.MOV.U32 R24, RZ, RZ, R10 ;  /* 0x000000ffff187224 */ /* 0x000fc400078e000a */
[----:B------:R-:W0:Y:S01]  /*121e0*/  S2R R10, SR_TID.X ;  /* 0x00000000000a7919 */ /* 0x000e220000002100 */
[----:B------:R-:W-:Y:S04]  /*121f0*/  STS.U8 [R19+UR7+0x6800], R34 ;  /* 0x0068002213007988 */ /* 0x000fe80008000007 */
[----:B------:R-:W-:Y:S04]  /*12200*/  STS.U8 [R19+UR7+0x6c00], R36 ;  /* 0x006c002413007988 */ /* 0x000fe80008000007 */
[----:B------:R1:W-:Y:S04]  /*12210*/  STS.U8 [R19+UR7+0x7000], R5 ;  /* 0x0070000513007988 */ /* 0x0003e80008000007 */
[----:B------:R-:W3:Y:S04]  /*12220*/  LDL.LU R17, [R1+0x10c] ;  /* 0x00010c0001117983 */ /* 0x000ee80000300800 */
[----:B-1----:R-:W3:Y:S04]  /*12230*/  LDL.LU R5, [R1+0xec] ;  /* 0x0000ec0001057983 */ /* 0x002ee80000300800 */
[----:B------:R-:W3:Y:S04]  /*12240*/  LDL.LU R30, [R1+0xcc] ;  /* 0x0000cc00011e7983 */ /* 0x000ee80000300800 */
[----:B------:R-:W3:Y:S01]  /*12250*/  LDL.LU R15, [R1+0xac] ;  /* 0x0000ac00010f7983 */ /* 0x000ee20000300800 */
[----:B0-----:R-:W-:-:S03]  /*12260*/  LOP3.LUT R10, R10, 0x7f, RZ, 0xc0, !PT ;  /* 0x0000007f0a0a7812 */ /* 0x001fc600078ec0ff */
[----:B------:R-:W3:Y:S04]  /*12270*/  LDL.LU R13, [R1+0x8c] ;  /* 0x00008c00010d7983 */ /* 0x000ee80000300800 */
[----:B------:R-:W3:Y:S01]  /*12280*/  LDL.LU R32, [R1+0x6c] ;  /* 0x00006c0001207983 */ /* 0x000ee20000300800 */
[----:B------:R-:W-:-:S03]  /*12290*/  LOP3.LUT R22, R10, 0x10, RZ, 0x3c, !PT ;  /* 0x000000100a167812 */ /* 0x000fc600078e3cff */
[----:B------:R-:W3:Y:S04]  /*122a0*/  LDL.LU R18, [R1+0x4c] ;  /* 0x00004c0001127983 */ /* 0x000ee80000300800 */
[----:B------:R-:W3:Y:S04]  /*122b0*/  LDL.LU R26, [R1+0x2c] ;  /* 0x00002c00011a7983 */ /* 0x000ee80000300800 */
[----:B------:R-:W3:Y:S04]  /*122c0*/  LDL.LU R28, [R1+0x8] ;  /* 0x00000800011c7983 */ /* 0x000ee80000300800 */
[----:B------:R-:W3:Y:S04]  /*122d0*/  LDL.LU R34, [R1+0x61c] ;  /* 0x00061c0001227983 */ /* 0x000ee80000300800 */
[----:B------:R0:W-:Y:S04]  /*122e0*/  STS.U8 [R19+UR7+0x7400], R12 ;  /* 0x0074000c13007988 */ /* 0x0001e80008000007 */
[----:B------:R-:W3:Y:S04]  /*122f0*/  LDL.LU R36, [R1+0x5fc] ;  /* 0x0005fc0001247983 */ /* 0x000ee80000300800 */
[----:B------:R1:W-:Y:S04]  /*12300*/  STS.U8 [R19+UR7+0x7800], R4 ;  /* 0x0078000413007988 */ /* 0x0003e80008000007 */
[----:B0-----:R-:W3:Y:S04]  /*12310*/  LDL.LU R12, [R1+0x5cc] ;  /* 0x0005cc00010c7983 */ /* 0x001ee80000300800 */
[----:B------:R0:W-:Y:S04]  /*12320*/  STS.U8 [R19+UR7+0x7c00], R7 ;  /* 0x007c000713007988 */ /* 0x0001e80008000007 */
[----:B-1----:R-:W3:Y:S04]  /*12330*/  LDL.LU R4, [R1+0x178] ;  /* 0x0001780001047983 */ /* 0x002ee80000300800 */
[----:B------:R1:W-:Y:S04]  /*12340*/  STS.U8 [R22+UR7+0x4080], R11 ;  /* 0x0040800b16007988 */ /* 0x0003e80008000007 */
[----:B0-----:R-:W3:Y:S04]  /*12350*/  LDL.LU R7, [R1+0x15c] ;  /* 0x00015c0001077983 */ /* 0x001ee80000300800 */
[----:B------:R0:W-:Y:S04]  /*12360*/  STS.U8 [R22+UR7+0x4480], R24 ;  /* 0x0044801816007988 */ /* 0x0001e80008000007 */
[----:B-1----:R-:W3:Y:S04]  /*12370*/  LDL.LU R11, [R1+0x140] ;  /* 0x00014000010b7983 */ /* 0x002ee80000300800 */
[----:B0-----:R-:W3:Y:S04]  /*12380*/  LDL.LU R24, [R1+0x708] ;  /* 0x0007080001187983 */ /* 0x001ee80000300800 */
[----:B----4-:R0:W-:Y:S04]  /*12390*/  STS.U8 [R22+UR7+0x4880], R3 ;  /* 0x0048800316007988 */ /* 0x0101e80008000007 */
[----:B--2---:R1:W-:Y:S04]  /*123a0*/  STS.U8 [R22+UR7+0x4c80], R2 ;  /* 0x004c800216007988 */ /* 0x0043e80008000007 */
[----:B---3--:R2:W-:Y:S04]  /*123b0*/  STS.U8 [R22+UR7+0x5080], R9 ;  /* 0x0050800916007988 */ /* 0x0085e80008000007 */
[----:B0-----:R-:W3:Y:S04]  /*123c0*/  LDL.LU R3, [R1+0x124] ;  /* 0x0001240001037983 */ /* 0x001ee80000300800 */
[----:B-1----:R-:W4:Y:S04]  /*123d0*/  LDL.LU R2, [R1+0x108] ;  /* 0x0001080001027983 */ /* 0x002f280000300800 */
[----:B--2---:R-:W2:Y:S04]  /*123e0*/  LDL.LU R9, [R1+0xe8] ;  /* 0x0000e80001097983 */ /* 0x004ea80000300800 */
[----:B------:R0:W-:Y:S04]  /*123f0*/  STS.U8 [R22+UR7+0x5480], R8 ;  /* 0x0054800816007988 */ /* 0x0001e80008000007 */
[----:B------:R1:W-:Y:S04]  /*12400*/  STS.U8 [R22+UR7+0x5880], R6 ;  /* 0x0058800616007988 */ /* 0x0003e80008000007 */
[----:B0-----:R-:W2:Y:S04]  /*12410*/  LDL.LU R8, [R1+0xc8] ;  /* 0x0000c80001087983 */ /* 0x001ea80000300800 */
[----:B-1----:R-:W2:Y:S01]  /*12420*/  LDL.LU R6, [R1+0xa8] ;  /* 0x0000a80001067983 */ /* 0x002ea20000300800 */
[----:B------:R-:W-:-:S03]  /*12430*/  LOP3.LUT R10, R10, 0x20, RZ, 0x3c, !PT ;  /* 0x000000200a0a7812 */ /* 0x000fc600078e3cff */
[----:B------:R0:W-:Y:S04]  /*12440*/  STS.U8 [R22+UR7+0x5c80], R17 ;  /* 0x005c801116007988 */ /* 0x0001e80008000007 */
[----:B------:R1:W-:Y:S04]  /*12450*/  STS.U8 [R22+UR7+0x6080], R5 ;  /* 0x0060800516007988 */ /* 0x0003e80008000007 */
[----:B------:R0:W-:Y:S04]  /*12460*/  STS.U8 [R22+UR7+0x6480], R30 ;  /* 0x0064801e16007988 */ /* 0x0001e80008000007 */
[----:B------:R0:W-:Y:S04]  /*12470*/  STS.U8 [R22+UR7+0x6880], R15 ;  /* 0x0068800f16007988 */ /* 0x0001e80008000007 */
[----:B------:R1:W-:Y:S04]  /*12480*/  STS.U8 [R22+UR7+0x6c80], R13 ;  /* 0x006c800d16007988 */ /* 0x0003e80008000007 */
[----:B------:R1:W-:Y:S04]  /*12490*/  STS.U8 [R22+UR7+0x7080], R32 ;  /* 0x0070802016007988 */ /* 0x0003e80008000007 */
[----:B0-----:R-:W2:Y:S04]  /*124a0*/  LDL.LU R17, [R1+0x704] ;  /* 0x0007040001117983 */ /* 0x001ea80000300800 */
[----:B------:R-:W-:Y:S04]  /*124b0*/  STS.U8 [R22+UR7+0x7480], R18 ;  /* 0x0074801216007988 */ /* 0x000fe80008000007 */
[----:B-1----:R-:W2:Y:S04]  /*124c0*/  LDL.LU R5, [R1+0x700] ;  /* 0x0007000001057983 */ /* 0x002ea80000300800 */
[----:B------:R0:W-:Y:S04]  /*124d0*/  STS.U8 [R22+UR7+0x7880], R26 ;  /* 0x0078801a16007988 */ /* 0x0001e80008000007 */
[----:B------:R-:W2:Y:S04]  /*124e0*/  LDL.LU R30, [R1+0x88] ;  /* 0x00008800011e7983 */ /* 0x000ea80000300800 */
[----:B------:R-:W-:Y:S04]  /*124f0*/  STS.U8 [R22+UR7+0x7c80], R28 ;  /* 0x007c801c16007988 */ /* 0x000fe80008000007 */
[----:B------:R-:W2:Y:S04]  /*12500*/  LDL.LU R15, [R1+0x68] ;  /* 0x00006800010f7983 */ /* 0x000ea80000300800 */
[----:B------:R-:W-:Y:S04]  /*12510*/  STS.U8 [R10+UR7+0x4100], R34 ;  /* 0x004100220a007988 */ /* 0x000fe80008000007 */
[----:B------:R-:W2:Y:S04]  /*12520*/  LDL.LU R13, [R1+0x48] ;  /* 0x00004800010d7983 */ /* 0x000ea80000300800 */
[----:B------:R-:W-:Y:S04]  /*12530*/  STS.U8 [R10+UR7+0x4500], R36 ;  /* 0x004500240a007988 */ /* 0x000fe80008000007 */
[----:B------:R-:W2:Y:S04]  /*12540*/  LDL.LU R32, [R1+0x28] ;  /* 0x0000280001207983 */ /* 0x000ea80000300800 */
[----:B------:R-:W-:Y:S04]  /*12550*/  STS.U8 [R10+UR7+0x4900], R12 ;  /* 0x0049000c0a007988 */ /* 0x000fe80008000007 */
[----:B------:R-:W-:Y:S04]  /*12560*/  STS.U8 [R10+UR7+0x4d00], R4 ;  /* 0x004d00040a007988 */ /* 0x000fe80008000007 */
[----:B------:R-:W-:Y:S04]  /*12570*/  STS.U8 [R10+UR7+0x5100], R7 ;  /* 0x005100070a007988 */ /* 0x000fe80008000007 */
[----:B------:R1:W-:Y:S04]  /*12580*/  STS.U8 [R10+UR7+0x5500], R11 ;  /* 0x0055000b0a007988 */ /* 0x0003e80008000007 */
[----:B0-----:R-:W2:Y:S04]  /*12590*/  LDL.LU R26, [R1+0x618] ;  /* 0x00061800011a7983 */ /* 0x001ea80000300800 */
[----:B-1----:R-:W2:Y:S04]  /*125a0*/  LDL.LU R11, [R1+0x5f8] ;  /* 0x0005f800010b7983 */ /* 0x002ea80000300800 */
[----:B------:R-:W2:Y:S04]  /*125b0*/  LDL.LU R34, [R1+0x5b8] ;  /* 0x0005b80001227983 */ /* 0x000ea80000300800 */
[----:B------:R-:W2:Y:S04]  /*125c0*/  LDL.LU R4, [R1+0x174] ;  /* 0x0001740001047983 */ /* 0x000ea80000300800 */
[----:B------:R-:W2:Y:S04]  /*125d0*/  LDL.LU R7, [R1+0x158] ;  /* 0x0001580001077983 */ /* 0x000ea80000300800 */
[----:B---3--:R0:W-:Y:S04]  /*125e0*/  STS.U8 [R10+UR7+0x5900], R3 ;  /* 0x005900030a007988 */ /* 0x0081e80008000007 */
[----:B----4-:R1:W-:Y:S04]  /*125f0*/  STS.U8 [R10+UR7+0x5d00], R2 ;  /* 0x005d00020a007988 */ /* 0x0103e80008000007 */
[----:B--2---:R2:W-:Y:S04]  /*12600*/  STS.U8 [R10+UR7+0x6100], R9 ;  /* 0x006100090a007988 */ /* 0x0045e80008000007 */
[----:B0-----:R-:W3:Y:S04]  /*12610*/  LDL.LU R3, [R1+0x13c] ;  /* 0x00013c0001037983 */ /* 0x001ee80000300800 */
[----:B------:R-:W4:Y:S04]  /*12620*/  LDL.LU R36, [R1+0x120] ;  /* 0x0001200001247983 */ /* 0x000f280000300800 */
[----:B------:R-:W4:Y:S04]  /*12630*/  LDL.LU R12, [R1+0x104] ;  /* 0x00010400010c7983 */ /* 0x000f280000300800 */
[----:B-1----:R-:W4:Y:S04]  /*12640*/  LDL.LU R2, [R1+0xe4] ;  /* 0x0000e40001027983 */ /* 0x002f280000300800 */
[----:B------:R-:W-:Y:S04]  /*12650*/  STS.U8 [R10+UR7+0x6500], R8 ;  /* 0x006500080a007988 */ /* 0x000fe80008000007 */
[----:B------:R0:W-:Y:S04]  /*12660*/  STS.U8 [R10+UR7+0x6900], R6 ;  /* 0x006900060a007988 */ /* 0x0001e80008000007 */
[----:B--2---:R-:W2:Y:S04]  /*12670*/  LDL.LU R9, [R1+0xc4] ;  /* 0x0000c40001097983 */ /* 0x004ea80000300800 */
[----:B0-----:R-:W2:Y:S01]  /*12680*/  LDL.LU R6, [R1+0xa4] ;  /* 0x0000a40001067983 */ /* 0x001ea20000300800 */
[----:B------:R-:W-:-:S03]  /*12690*/  LOP3.LUT R18, R0, 0x30, RZ, 0x3c, !PT ;  /* 0x0000003000127812 */ /* 0x000fc600078e3cff */
[----:B------:R-:W2:Y:S04]  /*126a0*/  LDL.LU R22, [R1+0x84] ;  /* 0x0000840001167983 */ /* 0x000ea80000300800 */
[----:B------:R-:W2:Y:S04]  /*126b0*/  LDL.LU R8, [R1+0x64] ;  /* 0x0000640001087983 */ /* 0x000ea80000300800 */
[----:B------:R-:W2:Y:S04]  /*126c0*/  LDL.LU R28, [R1+0x614] ;  /* 0x00061400011c7983 */ /* 0x000ea80000300800 */
[----:B------:R0:W-:Y:S04]  /*126d0*/  STS.U8 [R10+UR7+0x6d00], R30 ;  /* 0x006d001e0a007988 */ /* 0x0001e80008000007 */
[----:B------:R1:W-:Y:S04]  /*126e0*/  STS.U8 [R10+UR7+0x7100], R15 ;  /* 0x0071000f0a007988 */ /* 0x0003e80008000007 */
[----:B0-----:R-:W2:Y:S04]  /*126f0*/  LDL.LU R30, [R1+0x5f4] ;  /* 0x0005f400011e7983 */ /* 0x001ea80000300800 */
[----:B------:R0:W-:Y:S04]  /*12700*/  STS.U8 [R10+UR7+0x7500], R13 ;  /* 0x0075000d0a007988 */ /* 0x0001e80008000007 */
[----:B-1----:R-:W2:Y:S04]  /*12710*/  LDL.LU R15, [R1+0x18c] ;  /* 0x00018c00010f7983 */ /* 0x002ea80000300800 */
[----:B------:R1:W-:Y:S04]  /*12720*/  STS.U8 [R10+UR7+0x7900], R32 ;  /* 0x007900200a007988 */ /* 0x0003e80008000007 */
[----:B0-----:R-:W2:Y:S04]  /*12730*/  LDL.LU R13, [R1+0x170] ;  /* 0x00017000010d7983 */ /* 0x001ea80000300800 */
[----:B------:R0:W-:Y:S04]  /*12740*/  STS.U8 [R10+UR7+0x7d00], R5 ;  /* 0x007d00050a007988 */ /* 0x0001e80008000007 */
[----:B-1----:R-:W2:Y:S04]  /*12750*/  LDL.LU R32, [R1+0x154] ;  /* 0x0001540001207983 */ /* 0x002ea80000300800 */
[----:B0-----:R-:W2:Y:S04]  /*12760*/  LDL.LU R5, [R1+0x138] ;  /* 0x0001380001057983 */ /* 0x001ea80000300800 */
[----:B------:R-:W2:Y:S04]  /*12770*/  LDL.LU R10, [R1+0x11c] ;  /* 0x00011c00010a7983 */ /* 0x000ea80000300800 */
[----:B------:R0:W-:Y:S04]  /*12780*/  STS.U8 [R18+UR7+0x4180], R26 ;  /* 0x0041801a12007988 */ /* 0x0001e80008000007 */
[----:B------:R1:W-:Y:S04]  /*12790*/  STS.U8 [R18+UR7+0x4580], R11 ;  /* 0x0045800b12007988 */ /* 0x0003e80008000007 */
[----:B------:R1:W-:Y:S04]  /*127a0*/  STS.U8 [R18+UR7+0x4980], R34 ;  /* 0x0049802212007988 */ /* 0x0003e80008000007 */
[----:B0-----:R-:W2:Y:S04]  /*127b0*/  LDL.LU R26, [R1+0x6fc] ;  /* 0x0006fc00011a7983 */ /* 0x001ea80000300800 */
[----:B-1----:R-:W2:Y:S04]  /*127c0*/  LDL.LU R11, [R1+0x100] ;  /* 0x00010000010b7983 */ /* 0x002ea80000300800 */
[----:B------:R0:W-:Y:S04]  /*127d0*/  STS.U8 [R18+UR7+0x4d80], R4 ;  /* 0x004d800412007988 */ /* 0x0001e80008000007 */
[----:B------:R-:W2:Y:S04]  /*127e0*/  LDL.LU R34, [R1+0xc0] ;  /* 0x0000c00001227983 */ /* 0x000ea80000300800 */
[----:B------:R1:W-:Y:S04]  /*127f0*/  STS.U8 [R18+UR7+0x5180], R7 ;  /* 0x0051800712007988 */ /* 0x0003e80008000007 */
[----:B0-----:R-:W2:Y:S04]  /*12800*/  LDL.LU R4, [R1+0xa0] ;  /* 0x0000a00001047983 */ /* 0x001ea80000300800 */
[----:B-1----:R-:W2:Y:S04]  /*12810*/  LDL.LU R7, [R1+0x80] ;  /* 0x0000800001077983 */ /* 0x002ea80000300800 */
[----:B---3--:R0:W-:Y:S04]  /*12820*/  STS.U8 [R18+UR7+0x5580], R3 ;  /* 0x0055800312007988 */ /* 0x0081e80008000007 */
[----:B----4-:R1:W-:Y:S04]  /*12830*/  STS.U8 [R18+UR7+0x5980], R36 ;  /* 0x0059802412007988 */ /* 0x0103e80008000007 */
[----:B------:R3:W-:Y:S04]  /*12840*/  STS.U8 [R18+UR7+0x5d80], R12 ;  /* 0x005d800c12007988 */ /* 0x0007e80008000007 */
[----:B0-----:R-:W4:Y:S04]  /*12850*/  LDL.LU R3, [R1+0x60] ;  /* 0x0000600001037983 */ /* 0x001f280000300800 */
[----:B-1----:R-:W4:Y:S04]  /*12860*/  LDL.LU R36, [R1+0x6f8] ;  /* 0x0006f80001247983 */ /* 0x002f280000300800 */
[----:B---3--:R-:W3:Y:S04]  /*12870*/  LDL.LU R12, [R1+0x6f4] ;  /* 0x0006f400010c7983 */ /* 0x008ee80000300800 */
[----:B------:R0:W-:Y:S04]  /*12880*/  STS.U8 [R18+UR7+0x6180], R2 ;  /* 0x0061800212007988 */ /* 0x0001e80008000007 */
[----:B--2---:R1:W-:Y:S04]  /*12890*/  STS.U8 [R18+UR7+0x6580], R9 ;  /* 0x0065800912007988 */ /* 0x0043e80008000007 */
[----:B------:R2:W-:Y:S04]  /*128a0*/  STS.U8 [R18+UR7+0x6980], R6 ;  /* 0x0069800612007988 */ /* 0x0005e80008000007 */
[----:B0-----:R-:W3:Y:S04]  /*128b0*/  LDL.LU R2, [R1+0x6f0] ;  /* 0x0006f00001027983 */ /* 0x001ee80000300800 */
[----:B-1----:R-:W3:Y:S04]  /*128c0*/  LDL.LU R9, [R1+0x6ec] ;  /* 0x0006ec0001097983 */ /* 0x002ee80000300800 */
[----:B--2---:R-:W2:Y:S04]  /*128d0*/  LDL.LU R6, [R1+0x6e8] ;  /* 0x0006e80001067983 */ /* 0x004ea80000300800 */
[----:B------:R-:W-:Y:S04]  /*128e0*/  STS.U8 [R18+UR7+0x6d80], R22 ;  /* 0x006d801612007988 */ /* 0x000fe80008000007 */
[----:B------:R0:W-:Y:S04]  /*128f0*/  STS.U8 [R18+UR7+0x7180], R8 ;  /* 0x0071800812007988 */ /* 0x0001e80008000007 */
[----:B0-----:R-:W4:Y:S04]  /*12900*/  LDL.LU R8, [R1+0x610] ;  /* 0x0006100001087983 */ /* 0x001f280000300800 */
[----:B--2---:R0:W-:Y:S04]  /*12910*/  STS.U8 [R18+UR7+0x7580], R6 ;  /* 0x0075800612007988 */ /* 0x0041e80008000007 */
[----:B---3--:R1:W-:Y:S04]  /*12920*/  STS.U8 [R18+UR7+0x7980], R9 ;  /* 0x0079800912007988 */ /* 0x0083e80008000007 */
[----:B------:R2:W-:Y:S04]  /*12930*/  STS.U8 [R18+UR7+0x7d80], R12 ;  /* 0x007d800c12007988 */ /* 0x0005e80008000007 */
[----:B0-----:R-:W3:Y:S04]  /*12940*/  LDL.LU R6, [R1+0x5f0] ;  /* 0x0005f00001067983 */ /* 0x001ee80000300800 */
[----:B-1----:R-:W3:Y:S04]  /*12950*/  LDL.LU R9, [R1+0x6e4] ;  /* 0x0006e40001097983 */ /* 0x002ee80000300800 */
[----:B--2---:R-:W2:Y:S01]  /*12960*/  LDL.LU R12, [R1+0x6e0] ;  /* 0x0006e000010c7983 */ /* 0x004ea20000300800 */
[----:B------:R-:W-:-:S03]  /*12970*/  LOP3.LUT R0, R0, 0x40, RZ, 0x3c, !PT ;  /* 0x0000004000007812 */ /* 0x000fc600078e3cff */
[----:B------:R-:W3:Y:S04]  /*12980*/  LDL.LU R18, [R1+0x188] ;  /* 0x0001880001127983 */ /* 0x000ee80000300800 */
[----:B------:R-:W-:Y:S04]  /*12990*/  STS.U8 [R0+UR7+0x4200], R28 ;  /* 0x0042001c00007988 */ /* 0x000fe80008000007 */
[----:B------:R-:W-:Y:S04]  /*129a0*/  STS.U8 [R0+UR7+0x4600], R30 ;  /* 0x0046001e00007988 */ /* 0x000fe80008000007 */
[----:B------:R-:W-:Y:S04]  /*129b0*/  STS.U8 [R0+UR7+0x4a00], R15 ;  /* 0x004a000f00007988 */ /* 0x000fe80008000007 */
[----:B------:R-:W-:Y:S04]  /*129c0*/  STS.U8 [R0+UR7+0x4e00], R13 ;  /* 0x004e000d00007988 */ /* 0x000fe80008000007 */
[----:B------:R-:W-:Y:S04]  /*129d0*/  STS.U8 [R0+UR7+0x5200], R32 ;  /* 0x0052002000007988 */ /* 0x000fe80008000007 */
[----:B------:R0:W-:Y:S04]  /*129e0*/  STS.U8 [R0+UR7+0x5600], R5 ;  /* 0x0056000500007988 */ /* 0x0001e80008000007 */
[----:B------:R-:W-:Y:S04]  /*129f0*/  STS.U8 [R0+UR7+0x5a00], R10 ;  /* 0x005a000a00007988 */ /* 0x000fe80008000007 */
[----:B------:R1:W-:Y:S04]  /*12a00*/  STS.U8 [R0+UR7+0x5e00], R11 ;  /* 0x005e000b00007988 */ /* 0x0003e80008000007 */
[----:B0-----:R-:W3:Y:S04]  /*12a10*/  LDL.LU R5, [R1+0x16c] ;  /* 0x00016c0001057983 */ /* 0x001ee80000300800 */
[----:B-1----:R-:W3:Y:S04]  /*12a20*/  LDL.LU R11, [R1+0x150] ;  /* 0x00015000010b7983 */ /* 0x002ee80000300800 */
[----:B--2---:R0:W-:Y:S04]  /*12a30*/  STS.U8 [R0+UR7+0x6200], R12 ;  /* 0x0062000c00007988 */ /* 0x0041e80008000007 */
[----:B0-----:R-:W2:Y:S04]  /*12a40*/  LDL.LU R12, [R1+0x134] ;  /* 0x00013400010c7983 */ /* 0x001ea80000300800 */
[----:B------:R-:W-:Y:S04]  /*12a50*/  STS.U8 [R0+UR7+0x6600], R34 ;  /* 0x0066002200007988 */ /* 0x000fe80008000007 */
[----:B------:R-:W-:Y:S04]  /*12a60*/  STS.U8 [R0+UR7+0x6a00], R4 ;  /* 0x006a000400007988 */ /* 0x000fe80008000007 */
[----:B------:R-:W-:Y:S04]  /*12a70*/  STS.U8 [R0+UR7+0x6e00], R7 ;  /* 0x006e000700007988 */ /* 0x000fe80008000007 */
[----:B----4-:R-:W-:Y:S04]  /*12a80*/  STS.U8 [R0+UR7+0x7200], R3 ;  /* 0x0072000300007988 */ /* 0x010fe80008000007 */
[----:B------:R-:W4:Y:S04]  /*12a90*/  LDL.LU R10, [R1+0x118] ;  /* 0x00011800010a7983 */ /* 0x000f280000300800 */
[----:B---3--:R0:W-:Y:S04]  /*12aa0*/  STS.U8 [R0+UR7+0x7600], R9 ;  /* 0x0076000900007988 */ /* 0x0081e80008000007 */
[----:B------:R-:W-:Y:S04]  /*12ab0*/  STS.U8 [R0+UR7+0x7a00], R2 ;  /* 0x007a000200007988 */ /* 0x000fe80008000007 */
[----:B0-----:R-:W3:Y:S04]  /*12ac0*/  LDL.LU R9, [R1+0x6dc] ;  /* 0x0006dc0001097983 */ /* 0x001ee80000300800 */
[----:B------:R-:W3:Y:S04]  /*12ad0*/  LDL.LU R22, [R1+0x9c] ;  /* 0x00009c0001167983 */ /* 0x000ee80000300800 */
[----:B------:R-:W3:Y:S04]  /*12ae0*/  LDL.LU R28, [R1+0x7c] ;  /* 0x00007c00011c7983 */ /* 0x000ee80000300800 */
[----:B------:R-:W3:Y:S04]  /*12af0*/  LDL.LU R30, [R1+0x5c] ;  /* 0x00005c00011e7983 */ /* 0x000ee80000300800 */
[----:B------:R-:W3:Y:S04]  /*12b00*/  LDL.LU R15, [R1+0x3c] ;  /* 0x00003c00010f7983 */ /* 0x000ee80000300800 */
[----:B------:R0:W-:Y:S04]  /*12b10*/  STS.U8 [R0+UR7+0x7e00], R36 ;  /* 0x007e002400007988 */ /* 0x0001e80008000007 */
[----:B------:R-:W3:Y:S04]  /*12b20*/  LDL.LU R34, [R1+0x18] ;  /* 0x0000180001227983 */ /* 0x000ee80000300800 */
[----:B------:R-:W3:Y:S01]  /*12b30*/  LDL.LU R13, [R1+0x60c] ;  /* 0x00060c00010d7983 */ /* 0x000ee20000300800 */
[----:B0-----:R-:W-:-:S03]  /*12b40*/  LOP3.LUT R36, R19, 0x50, RZ, 0x3c, !PT ;  /* 0x0000005013247812 */ /* 0x001fc600078e3cff */
[----:B------:R-:W3:Y:S04]  /*12b50*/  LDL.LU R32, [R1+0x5ec] ;  /* 0x0005ec0001207983 */ /* 0x000ee80000300800 */
[----:B------:R-:W3:Y:S04]  /*12b60*/  LDL.LU R4, [R1+0x184] ;  /* 0x0001840001047983 */ /* 0x000ee80000300800 */
[----:B------:R-:W3:Y:S04]  /*12b70*/  LDL.LU R7, [R1+0x168] ;  /* 0x0001680001077983 */ /* 0x000ee80000300800 */
[----:B------:R-:W3:Y:S04]  /*12b80*/  LDL.LU R0, [R1+0x14c] ;  /* 0x00014c0001007983 */ /* 0x000ee80000300800 */
[----:B------:R0:W-:Y:S04]  /*12b90*/  STS.U8 [R36+UR7+0x4280], R8 ;  /* 0x0042800824007988 */ /* 0x0001e80008000007 */
[----:B------:R-:W3:Y:S04]  /*12ba0*/  LDL.LU R2, [R1+0x130] ;  /* 0x0001300001027983 */ /* 0x000ee80000300800 */
[----:B------:R1:W-:Y:S04]  /*12bb0*/  STS.U8 [R36+UR7+0x4680], R6 ;  /* 0x0046800624007988 */ /* 0x0003e80008000007 */
[----:B------:R-:W3:Y:S04]  /*12bc0*/  LDL.LU R3, [R1+0x114] ;  /* 0x0001140001037983 */ /* 0x000ee80000300800 */
[----:B0-----:R-:W3:Y:S04]  /*12bd0*/  LDL.LU R8, [R1+0xf8] ;  /* 0x0000f80001087983 */ /* 0x001ee80000300800 */
[----:B------:R-:W-:Y:S04]  /*12be0*/  STS.U8 [R36+UR7+0x4a80], R18 ;  /* 0x004a801224007988 */ /* 0x000fe80008000007 */
[----:B-1----:R-:W3:Y:S04]  /*12bf0*/  LDL.LU R6, [R1+0xd8] ;  /* 0x0000d80001067983 */ /* 0x002ee80000300800 */
[----:B------:R0:W-:Y:S04]  /*12c00*/  STS.U8 [R36+UR7+0x4e80], R5 ;  /* 0x004e800524007988 */ /* 0x0001e80008000007 */
[----:B------:R1:W-:Y:S04]  /*12c10*/  STS.U8 [R36+UR7+0x5280], R11 ;  /* 0x0052800b24007988 */ /* 0x0003e80008000007 */
[----:B0-----:R-:W3:Y:S04]  /*12c20*/  LDL.LU R5, [R1+0x98] ;  /* 0x0000980001057983 */ /* 0x001ee80000300800 */
[----:B------:R-:W3:Y:S04]  /*12c30*/  LDL.LU R18, [R1+0x78] ;  /* 0x0000780001127983 */ /* 0x000ee80000300800 */
[----:B-1----:R-:W3:Y:S04]  /*12c40*/  LDL.LU R11, [R1+0x6d8] ;  /* 0x0006d800010b7983 */ /* 0x002ee80000300800 */
[----:B--2---:R0:W-:Y:S04]  /*12c50*/  STS.U8 [R36+UR7+0x5680], R12 ;  /* 0x0056800c24007988 */ /* 0x0041e80008000007 */
[----:B0-----:R-:W2:Y:S04]  /*12c60*/  LDL.LU R12, [R1+0x6d4] ;  /* 0x0006d400010c7983 */ /* 0x001ea80000300800 */
[----:B----4-:R0:W-:Y:S04]  /*12c70*/  STS.U8 [R36+UR7+0x5a80], R10 ;  /* 0x005a800a24007988 */ /* 0x0101e80008000007 */
[----:B0-----:R-:W4:Y:S04]  /*12c80*/  LDL.LU R10, [R1+0x608] ;  /* 0x00060800010a7983 */ /* 0x001f280000300800 */
[----:B--2---:R-:W-:Y:S04]  /*12c90*/  STS.U8 [R36+UR7+0x5e80], R12 ;  /* 0x005e800c24007988 */ /* 0x004fe80008000007 */
[----:B---3--:R-:W-:Y:S04]  /*12ca0*/  STS.U8 [R36+UR7+0x6280], R11 ;  /* 0x0062800b24007988 */ /* 0x008fe80008000007 */
[----:B------:R0:W-:Y:S04]  /*12cb0*/  STS.U8 [R36+UR7+0x6680], R9 ;  /* 0x0066800924007988 */ /* 0x0001e80008000007 */
[----:B------:R1:W-:Y:S04]  /*12cc0*/  STS.U8 [R36+UR7+0x6a80], R22 ;  /* 0x006a801624007988 */ /* 0x0003e80008000007 */
[----:B0-----:R-:W2:Y:S04]  /*12cd0*/  LDL.LU R9, [R1+0x5e8] ;  /* 0x0005e80001097983 */ /* 0x001ea80000300800 */
[----:B------:R-:W3:Y:S04]  /*12ce0*/  LDL.LU R12, [R1+0x180] ;  /* 0x00018000010c7983 */ /* 0x000ee80000300800 */
[----:B------:R-:W2:Y:S04]  /*12cf0*/  LDL.LU R11, [R1+0x164] ;  /* 0x00016400010b7983 */ /* 0x000ea80000300800 */
[----:B-1----:R-:W2:Y:S04]  /*12d00*/  LDL.LU R22, [R1+0x6d0] ;  /* 0x0006d00001167983 */ /* 0x002ea80000300800 */
[----:B------:R0:W-:Y:S04]  /*12d10*/  STS.U8 [R36+UR7+0x6e80], R28 ;  /* 0x006e801c24007988 */ /* 0x0001e80008000007 */
[----:B------:R1:W-:Y:S04]  /*12d20*/  STS.U8 [R36+UR7+0x7280], R30 ;  /* 0x0072801e24007988 */ /* 0x0003e80008000007 */
[----:B------:R4:W-:Y:S04]  /*12d30*/  STS.U8 [R36+UR7+0x7680], R15 ;  /* 0x0076800f24007988 */ /* 0x0009e80008000007 */
[----:B0-----:R-:W2:Y:S04]  /*12d40*/  LDL.LU R28, [R1+0x6cc] ;  /* 0x0006cc00011c7983 */ /* 0x001ea80000300800 */
[----:B-1----:R-:W2:Y:S04]  /*12d50*/  LDL.LU R30, [R1+0x6c8] ;  /* 0x0006c800011e7983 */ /* 0x002ea80000300800 */
[----:B----4-:R0:W5:Y:S04]  /*12d60*/  LDL.LU R15, [R1+0x6c4] ;  /* 0x0006c400010f7983 */ /* 0x0101680000300800 */
[----:B------:R1:W-:Y:S04]  /*12d70*/  STS.U8 [R36+UR7+0x7a80], R34 ;  /* 0x007a802224007988 */ /* 0x0003e80008000007 */
[----:B-1----:R-:W4:Y:S01]  /*12d80*/  LDL.LU R34, [R1+0x6c0] ;  /* 0x0006c00001227983 */ /* 0x002f220000300800 */
[----:B------:R-:W-:-:S03]  /*12d90*/  LOP3.LUT R19, R19, 0x60, RZ, 0x3c, !PT ;  /* 0x0000006013137812 */ /* 0x000fc600078e3cff */
[----:B----4-:R1:W-:Y:S04]  /*12da0*/  STS.U8 [R36+UR7+0x7e80], R34 ;  /* 0x007e802224007988 */ /* 0x0103e80008000007 */
[----:B-1----:R-:W4:Y:S04]  /*12db0*/  LDL.LU R34, [R1+0xb8] ;  /* 0x0000b80001227983 */ /* 0x002f280000300800 */
[----:B------:R1:W-:Y:S04]  /*12dc0*/  STS.U8 [R19+UR7+0x4300], R13 ;  /* 0x0043000d13007988 */ /* 0x0003e80008000007 */
[----:B------:R0:W-:Y:S04]  /*12dd0*/  STS.U8 [R19+UR7+0x4700], R32 ;  /* 0x0047002013007988 */ /* 0x0001e80008000007 */
[----:B------:R2:W-:Y:S04]  /*12de0*/  STS.U8 [R19+UR7+0x4b00], R4 ;  /* 0x004b000413007988 */ /* 0x0005e80008000007 */
[----:B-1----:R1:W5:Y:S04]  /*12df0*/  LDL.LU R13, [R1+0x6bc] ;  /* 0x0006bc00010d7983 */ /* 0x0023680000300800 */
[----:B0-----:R-:W3:Y:S04]  /*12e00*/  LDL.LU R32, [R1+0x6b8] ;  /* 0x0006b80001207983 */ /* 0x001ee80000300800 */
[----:B------:R0:W-:Y:S04]  /*12e10*/  STS.U8 [R19+UR7+0x4f00], R7 ;  /* 0x004f000713007988 */ /* 0x0001e80008000007 */
[----:B--2---:R-:W2:Y:S04]  /*12e20*/  LDL.LU R4, [R1+0x6b4] ;  /* 0x0006b40001047983 */ /* 0x004ea80000300800 */
[----:B------:R1:W-:Y:S04]  /*12e30*/  STS.U8 [R19+UR7+0x5300], R0 ;  /* 0x0053000013007988 */ /* 0x0003e80008000007 */
[----:B0-----:R-:W2:Y:S04]  /*12e40*/  LDL.LU R7, [R1+0x6b0] ;  /* 0x0006b00001077983 */ /* 0x001ea80000300800 */
[----:B------:R0:W-:Y:S04]  /*12e50*/  STS.U8 [R19+UR7+0x5700], R2 ;  /* 0x0057000213007988 */ /* 0x0001e80008000007 */
[----:B-1----:R1:W5:Y:S04]  /*12e60*/  LDL.LU R0, [R1+0x6ac] ;  /* 0x0006ac0001007983 */ /* 0x0023680000300800 */
[----:B------:R1:W-:Y:S04]  /*12e70*/  STS.U8 [R19+UR7+0x5b00], R3 ;  /* 0x005b000313007988 */ /* 0x0003e80008000007 */
[----:B0-----:R0:W5:Y:S04]  /*12e80*/  LDL.LU R2, [R1+0x6a8] ;  /* 0x0006a80001027983 */ /* 0x0011680000300800 */
[----:B------:R0:W-:Y:S04]  /*12e90*/  STS.U8 [R19+UR7+0x5f00], R8 ;  /* 0x005f000813007988 */ /* 0x0001e80008000007 */
[----:B-1----:R-:W2:Y:S04]  /*12ea0*/  LDL.LU R3, [R1+0x6a4] ;  /* 0x0006a40001037983 */ /* 0x002ea80000300800 */
[----:B------:R1:W-:Y:S04]  /*12eb0*/  STS.U8 [R19+UR7+0x6300], R6 ;  /* 0x0063000613007988 */ /* 0x0003e80008000007 */
[----:B0-----:R-:W2:Y:S04]  /*12ec0*/  LDL.LU R8, [R1+0x6a0] ;  /* 0x0006a00001087983 */ /* 0x001ea80000300800 */
[----:B-1----:R-:W2:Y:S04]  /*12ed0*/  LDL.LU R6, [R1+0x69c] ;  /* 0x00069c0001067983 */ /* 0x002ea80000300800 */
[----:B----4-:R-:W-:Y:S04]  /*12ee0*/  STS.U8 [R19+UR7+0x6700], R34 ;  /* 0x0067002213007988 */ /* 0x010fe80008000007 */
[----:B------:R0:W-:Y:S04]  /*12ef0*/  STS.U8 [R19+UR7+0x6b00], R5 ;  /* 0x006b000513007988 */ /* 0x0001e80008000007 */
[----:B0-----:R-:W4:Y:S01]  /*12f00*/  LDL.LU R5, [R1+0x698] ;  /* 0x0006980001057983 */ /* 0x001f220000300800 */
[----:B------:R-:W0:Y:S03]  /*12f10*/  S2R R34, SR_TID.X ;  /* 0x0000000000227919 */ /* 0x000e260000002100 */
[----:B------:R1:W-:Y:S01]  /*12f20*/  STS.U8 [R19+UR7+0x6f00], R18 ;  /* 0x006f001213007988 */ /* 0x0003e20008000007 */
[----:B0-----:R-:W-:-:S04]  /*12f30*/  LOP3.LUT R34, R34, 0x7f, RZ, 0xc0, !PT ;  /* 0x0000007f22227812 */ /* 0x001fc800078ec0ff */
[C---:B-1----:R-:W-:Y:S01]  /*12f40*/  LOP3.LUT R18, R34.reuse, 0x70, RZ, 0x3c, !PT ;  /* 0x0000007022127812 */ /* 0x042fe200078e3cff */
[----:B----4-:R0:W-:Y:S04]  /*12f50*/  STS.U8 [R19+UR7+0x7300], R5 ;  /* 0x0073000513007988 */ /* 0x0101e80008000007 */
[----:B--2---:R1:W-:Y:S04]  /*12f60*/  STS.U8 [R19+UR7+0x7700], R8 ;  /* 0x0077000813007988 */ /* 0x0043e80008000007 */
[----:B------:R2:W-:Y:S04]  /*12f70*/  STS.U8 [R19+UR7+0x7b00], R7 ;  /* 0x007b000713007988 */ /* 0x0005e80008000007 */
[----:B0-----:R-:W4:Y:S04]  /*12f80*/  LDL.LU R5, [R1+0x694] ;  /* 0x0006940001057983 */ /* 0x001f280000300800 */
[----:B-1----:R-:W4:Y:S04]  /*12f90*/  LDL.LU R8, [R1+0x690] ;  /* 0x0006900001087983 */ /* 0x002f280000300800 */
[----:B--2---:R-:W2:Y:S04]  /*12fa0*/  LDL.LU R7, [R1+0x68c] ;  /* 0x00068c0001077983 */ /* 0x004ea80000300800 */
[----:B---3--:R0:W-:Y:S04]  /*12fb0*/  STS.U8 [R19+UR7+0x7f00], R32 ;  /* 0x007f002013007988 */ /* 0x0081e80008000007 */
[----:B------:R1:W-:Y:S04]  /*12fc0*/  STS.U8 [R18+UR7+0x4380], R10 ;  /* 0x0043800a12007988 */ /* 0x0003e80008000007 */
[----:B------:R3:W-:Y:S04]  /*12fd0*/  STS.U8 [R18+UR7+0x4780], R9 ;  /* 0x0047800912007988 */ /* 0x0007e80008000007 */
[----:B0-----:R-:W2:Y:S04]  /*12fe0*/  LDL.LU R32, [R1+0x148] ;  /* 0x0001480001207983 */ /* 0x001ea80000300800 */
[----:B-1----:R-:W4:Y:S04]  /*12ff0*/  LDL.LU R10, [R1+0x688] ;  /* 0x00068800010a7983 */ /* 0x002f280000300800 */
[----:B---3--:R-:W3:Y:S04]  /*13000*/  LDL.LU R9, [R1+0x684] ;  /* 0x0006840001097983 */ /* 0x008ee80000300800 */
[----:B------:R0:W-:Y:S04]  /*13010*/  STS.U8 [R18+UR7+0x4b80], R12 ;  /* 0x004b800c12007988 */ /* 0x0001e80008000007 */
[----:B------:R1:W-:Y:S04]  /*13020*/  STS.U8 [R18+UR7+0x4f80], R11 ;  /* 0x004f800b12007988 */ /* 0x0003e80008000007 */
[----:B0-----:R-:W3:Y:S04]  /*13030*/  LDL.LU R12, [R1+0x680] ;  /* 0x00068000010c7983 */ /* 0x001ee80000300800 */
[----:B-1----:R-:W3:Y:S04]  /*13040*/  LDL.LU R11, [R1+0x67c] ;  /* 0x00067c00010b7983 */ /* 0x002ee80000300800 */
[----:B--2---:R-:W-:Y:S04]  /*13050*/  STS.U8 [R18+UR7+0x5380], R32 ;  /* 0x0053802012007988 */ /* 0x004fe80008000007 */
[----:B---3--:R0:W-:Y:S04]  /*13060*/  STS.U8 [R18+UR7+0x5780], R11 ;  /* 0x0057800b12007988 */ /* 0x0081e80008000007 */
[----:B------:R1:W-:Y:S04]  /*13070*/  STS.U8 [R18+UR7+0x5b80], R12 ;  /* 0x005b800c12007988 */ /* 0x0003e80008000007 */
[----:B------:R2:W-:Y:S04]  /*13080*/  STS.U8 [R18+UR7+0x5f80], R9 ;  /* 0x005f800912007988 */ /* 0x0005e80008000007 */
[----:B0-----:R0:W5:Y:S04]  /*13090*/  LDL.LU R11, [R1+0x678] ;  /* 0x00067800010b7983 */ /* 0x0011680000300800 */
[----:B-1----:R0:W5:Y:S04]  /*130a0*/  LDL.LU R12, [R1+0x674] ;  /* 0x00067400010c7983 */ /* 0x0021680000300800 */
[----:B--2---:R0:W5:Y:S04]  /*130b0*/  LDL.LU R9, [R1+0x670] ;  /* 0x0006700001097983 */ /* 0x0041680000300800 */
[----:B----4-:R1:W-:Y:S04]  /*130c0*/  STS.U8 [R18+UR7+0x6380], R10 ;  /* 0x0063800a12007988 */ /* 0x0103e80008000007 */
[----:B------:R2:W-:Y:S04]  /*130d0*/  STS.U8 [R18+UR7+0x6780], R7 ;  /* 0x0067800712007988 */ /* 0x0005e80008000007 */
[----:B------:R3:W-:Y:S04]  /*130e0*/  STS.U8 [R18+UR7+0x6b80], R8 ;  /* 0x006b800812007988 */ /* 0x0007e80008000007 */
[----:B-1----:R0:W5:Y:S04]  /*130f0*/  LDL.LU R10, [R1+0x66c] ;  /* 0x00066c00010a7983 */ /* 0x0021680000300800 */
[----:B--2---:R0:W5:Y:S04]  /*13100*/  LDL.LU R7, [R1+0x668] ;  /* 0x0006680001077983 */ /* 0x0041680000300800 */
[----:B---3--:R0:W5:Y:S04]  /*13110*/  LDL.LU R8, [R1+0x664] ;  /* 0x0006640001087983 */ /* 0x0081680000300800 */
[----:B------:R1:W-:Y:S04]  /*13120*/  STS.U8 [R18+UR7+0x6f80], R5 ;  /* 0x006f800512007988 */ /* 0x0003e80008000007 */
[----:B------:R2:W-:Y:S04]  /*13130*/  STS.U8 [R18+UR7+0x7380], R6 ;  /* 0x0073800612007988 */ /* 0x0005e80008000007 */
[----:B------:R3:W-:Y:S04]  /*13140*/  STS.U8 [R18+UR7+0x7780], R3 ;  /* 0x0077800312007988 */ /* 0x0007e80008000007 */
[----:B-1----:R0:W5:Y:S04]  /*13150*/  LDL.LU R5, [R1+0x660] ;  /* 0x0006600001057983 */ /* 0x0021680000300800 */
[----:B--2---:R0:W5:Y:S04]  /*13160*/  LDL.LU R6, [R1+0x65c] ;  /* 0x00065c0001067983 */ /* 0x0041680000300800 */
[----:B---3--:R0:W5:Y:S04]  /*13170*/  LDL.LU R3, [R1+0x658] ;  /* 0x0006580001037983 */ /* 0x0081680000300800 */
[----:B------:R1:W-:Y:S04]  /*13180*/  STS.U8 [R18+UR7+0x7b80], R4 ;  /* 0x007b800412007988 */ /* 0x0003e80008000007 */
[----:B-1----:R0:W5:Y:S01]  /*13190*/  LDL.LU R4, [R1+0x654] ;  /* 0x0006540001047983 */ /* 0x0021620000300800 */
[----:B------:R-:W1:Y:S03]  /*131a0*/  S2R R32, SR_TID.X ;  /* 0x0000000000207919 */ /* 0x000e660000002100 */
[----:B------:R2:W-:Y:S04]  /*131b0*/  STS.U8 [R18+UR7+0x7f80], R30 ;  /* 0x007f801e12007988 */ /* 0x0005e80008000007 */
[----:B------:R-:W-:Y:S04]  /*131c0*/  STS.U8 [R34+UR7+0x8800], R28 ;  /* 0x0088001c22007988 */ /* 0x000fe80008000007 */
[----:B------:R-:W-:Y:S01]  /*131d0*/  STS.U8 [R34+UR7+0x8c00], R22 ;  /* 0x008c001622007988 */ /* 0x000fe20008000007 */
[----:B--2---:R-:W-:-:S02]  /*131e0*/  LOP3.LUT R30, R34, 0x20, RZ, 0x3c, !PT ;  /* 0x00000020221e7812 */ /* 0x004fc400078e3cff */
[----:B-1----:R-:W-:-:S04]  /*131f0*/  LOP3.LUT R32, R32, 0x7f, RZ, 0xc0, !PT ;  /* 0x0000007f20207812 */ /* 0x002fc800078ec0ff */
[----:B------:R-:W-:-:S05]  /*13200*/  LOP3.LUT R32, R32, 0x10, RZ, 0x3c, !PT ;  /* 0x0000001020207812 */ /* 0x000fca00078e3cff */
[----:B------:R-:W-:Y:S04]  /*13210*/  STS.U8 [R32+UR7+0x8880], R26 ;  /* 0x0088801a20007988 */ /* 0x000fe80008000007 */
[----:B------:R1:W-:Y:S04]  /*13220*/  STS.U8 [R32+UR7+0x8c80], R17 ;  /* 0x008c801120007988 */ /* 0x0003e80008000007 */
[----:B------:R0:W-:Y:S01]  /*13230*/  STS.U8 [R30+UR7+0x8900], R24 ;  /* 0x008900181e007988 */ /* 0x0001e20008000007 */
[C---:B-1----:R-:W-:Y:S02]  /*13240*/  LOP3.LUT R32, R34.reuse, 0x30, RZ, 0x3c, !PT ;  /* 0x0000003022207812 */ /* 0x042fe400078e3cff */
[----:B------:R-:W-:Y:S01]  /*13250*/  LOP3.LUT R34, R34, 0x40, RZ, 0x3c, !PT ;  /* 0x0000004022227812 */ /* 0x000fe200078e3cff */
[----:B------:R0:W-:Y:S04]  /*13260*/  STS.U8 [R30+UR7+0x8d00], R16 ;  /* 0x008d00101e007988 */ /* 0x0001e80008000007 */
        /* <DEDUP_REMOVED lines=9> */
[----:B------:R0:W-:Y:S01]  /*13300*/  STS.U8 [R18+UR7+0x8f80], R37 ;  /* 0x008f802512007988 */ /* 0x0001e20008000007 */
[----:B------:R1:W-:Y:S06]  /*13310*/  MEMBAR.ALL.CTA ;  /* 0x0000000000007992 */ /* 0x0003ec0000008000 */
[----:B-1----:R-:W1:Y:S01]  /*13320*/  FENCE.VIEW.ASYNC.S ;  /* 0x00000000000073c6 */ /* 0x002e620000000000 */
[----:B------:R-:W-:Y:S01]  /*13330*/  ULEA UR11, UR39, UR7, 0x3 ;  /* 0x00000007270b7291 */ /* 0x000fe2000f8e18ff */
[----:B------:R-:W-:-:S03]  /*13340*/  UMOV UR6, UR4 ;  /* 0x0000000400067c82 */ /* 0x000fc60008000000 */
[----:B------:R-:W-:Y:S01]  /*13350*/  UIADD3 UR11, UPT, UPT, UR11, 0x9000, URZ ;  /* 0x000090000b0b7890 */ /* 0x000fe2000fffe0ff */
[----:B-1----:R-:W-:Y:S06]  /*13360*/  BAR.SYNC.DEFER_BLOCKING 0x0 ;  /* 0x0000000000007b1d */ /* 0x002fec0000010000 */
[----:B0-----:R-:W-:Y:S05]  /*13370*/  @P0 BRA `(.L_x_9) ;  /* 0x00000000004c0947 */ /* 0x001fea0003800000 */
[----:B------:R-:W-:Y:S01]  /*13380*/  UMOV UR13, 0x40004040 ;  /* 0x40004040000d7882 */ /* 0x000fe20000000000 */
        /* <DEDUP_REMOVED lines=9> */
[----:B------:R0:W-:Y:S01]  /*13420*/  UTCQMMA gdesc[UR12], gdesc[UR14], tmem[UR8], tmem[UR16], idesc[UR17], UPT ;  /* 0x00ff100e0c0075ea */ /* 0x0001e2000b800308 */
        /* <DEDUP_REMOVED lines=8> */
.L_x_9:
[----:B------:R-:W2:Y:S04]  /*134b0*/  LDL R17, [R1+0x648] ;  /* 0x0006480001117983 */ /* 0x000ea80000100800 */
[----:B------:R-:W2:Y:S01]  /*134c0*/  LDL.LU R16, [R1+0x604] ;  /* 0x0006040001107983 */ /* 0x000ea20000300800 */
[----:B------:R-:W-:-:S04]  /*134d0*/  UIADD3 UR39, UPT, UPT, UR39, 0x1, URZ ;  /* 0x0000000127277890 */ /* 0x000fc8000fffe0ff */
[----:B------:R-:W-:-:S04]  /*134e0*/  UISETP.GT.AND UP1, UPT, UR39, 0x1, UPT ;  /* 0x000000012700788c */ /* 0x000fc8000bf24270 */
[----:B0-----:R-:W-:Y:S02]  /*134f0*/  USEL UR4, URZ, 0x1, !UP1 ;  /* 0x00000001ff047887 */ /* 0x001fe4000c800000 */
[----:B------:R-:W-:Y:S02]  /*13500*/  USEL UR39, UR39, URZ, !UP1 ;  /* 0x000000ff27277287 */ /* 0x000fe4000c800000 */
[----:B------:R-:W-:Y:S01]  /*13510*/  ULOP3.LUT UR4, UR6, UR4, URZ, 0x3c, !UPT ;  /* 0x0000000406047292 */ /* 0x000fe2000f8e3cff */
[----:B--2---:R-:W-:Y:S02]  /*13520*/  ISETP.NE.U32.AND P2, PT, R16, R17, PT ;  /* 0x000000111000720c */ /* 0x004fe40003f45070 */
[----:B------:R-:W2:Y:S01]  /*13530*/  LDL.LU R17, [R1+0x624] ;  /* 0x0006240001117983 */ /* 0x000ea20000300800 */
[----:B------:R-:W-:-:S03]  /*13540*/  IMAD.U32 R16, RZ, RZ, UR6 ;  /* 0x00000006ff107e24 */ /* 0x000fc6000f8e00ff */
[----:B--2---:R2:W-:Y:S07]  /*13550*/  STL [R1+0x604], R17 ;  /* 0x0006041101007387 */ /* 0x0045ee0000100800 */
[----:B------:R-:W-:Y:S05]  /*13560*/  @P2 BRA `(.L_x_10) ;  /* 0xffffff6c00d82947 */ /* 0x000fea000383ffff */
.L_x_7:
[----:B-1----:R-:W1:Y:S01]  /*13570*/  LDCU UR4, c[0x0][0x3a0] ;  /* 0x00007400ff0477ac */ /* 0x002e620008000800 */
[----:B------:R-:W3:Y:S01]  /*13580*/  LDCU UR5, c[0x0][0x3b4] ;  /* 0x00007680ff0577ac */ /* 0x000ee20008000800 */
[----:B------:R-:W4:Y:S01]  /*13590*/  LDCU UR16, c[0x0][0x3b8] ;  /* 0x00007700ff1077ac */ /* 0x000f220008000800 */
[----:B------:R-:W0:Y:S01]  /*135a0*/  LDCU.128 UR12, c[0x0][0x390] ;  /* 0x00007200ff0c77ac */ /* 0x000e220008000c00 */
[----:B-1----:R-:W-:-:S04]  /*135b0*/  UIADD3 UR4, UPT, UPT, UR4, 0x7f, URZ ;  /* 0x0000007f04047890 */ /* 0x002fc8000fffe0ff */
[----:B------:R-:W-:-:S09]  /*135c0*/  UISETP.GE.AND UP1, UPT, UR4, 0x80, UPT ;  /* 0x000000800400788c */ /* 0x000fd2000bf26270 */
[----:B0--34-:R-:W-:Y:S05]  /*135d0*/  BRA.U !UP1, `(.L_x_11) ;  /* 0x0000000109107547 */ /* 0x019fea000b800000 */
[----:B------:R-:W-:-:S06]  /*135e0*/  USHF.L.U32 UR6, UR6, 0x1f, URZ ;  /* 0x0000001f06067899 */ /* 0x000fcc00080006ff */
[----:B-----5:R-:W-:-:S04]  /*135f0*/  IMAD.U32 R0, RZ, RZ, UR6 ;  /* 0x00000006ff007e24 */ /* 0x020fc8000f8e00ff */
[----:B------:R-:W0:Y:S02]  /*13600*/  SYNCS.PHASECHK.TRANS64.TRYWAIT P0, [UR11], R0 ;  /* 0x00000000ff0075a7 */ /* 0x000e24000800110b */
[----:B0-----:R-:W-:Y:S05]  /*13610*/  @!P0 BRA `(.L_x_12) ;  /* 0x0000000800c88947 */ /* 0x001fea0003800000 */
.L_x_11:
[----:B-----5:R-:W3:Y:S01]  /*13620*/  LDL.LU R2, [R1+0x650] ;  /* 0x0006500001027983 */ /* 0x020ee20000300800 */
[----:B------:R-:W-:Y:S01]  /*13630*/  IMAD.U32 R3, RZ, RZ, UR15 ;  /* 0x0000000fff037e24 */ /* 0x000fe2000f8e00ff */
[----:B------:R-:W-:Y:S01]  /*13640*/  UIMAD UR4, UR10, UR16, URZ ;  /* 0x000000100a0472a4 */ /* 0x000fe2000f8e02ff */
[----:B------:R-:W-:Y:S06]  /*13650*/  BAR.SYNC.DEFER_BLOCKING 0x0 ;  /* 0x0000000000007b1d */ /* 0x000fec0000010000 */
[----:B------:R-:W0:Y:S02]  /*13660*/  @!P1 SYNCS.CCTL.IV [UR7+0x9000] ;  /* 0x00900000ff0099b1 */ /* 0x000e240008000007 */
[----:B0-----:R-:W-:Y:S06]  /*13670*/  BAR.SYNC.DEFER_BLOCKING 0x0 ;  /* 0x0000000000007b1d */ /* 0x001fec0000010000 */
[----:B--2---:R-:W0:Y:S01]  /*13680*/  LDTM.x16 R4, tmem[UR9] ;  /* 0x00000009000479ee */ /* 0x004e220008240000 */
[----:B------:R-:W1:Y:S01]  /*13690*/  @!P1 SYNCS.CCTL.IV [UR7+0x9008] ;  /* 0x00900800ff0099b1 */ /* 0x000e620008000007 */
[----:B------:R-:W-:Y:S01]  /*136a0*/  NOP ;  /* 0x0000000000007918 */ /* 0x000fe20000000000 */
[----:B0-----:R-:W-:Y:S01]  /*136b0*/  F2FP.SATFINITE.E4M3.F32.PACK_AB_MERGE_C R25, R5, R4, RZ ;  /* 0x000000040519723e */ /* 0x001fe200048070ff */
[----:B------:R-:W-:Y:S01]  /*136c0*/  IMAD.U32 R5, RZ, RZ, UR4 ;  /* 0x00000004ff057e24 */ /* 0x000fe2000f8e00ff */
[----:B------:R-:W-:-:S02]  /*136d0*/  F2FP.SATFINITE.E4M3.F32.PACK_AB_MERGE_C R21, R7, R6, RZ ;  /* 0x000000060715723e */ /* 0x000fc400048070ff */
[----:B------:R-:W-:Y:S02]  /*136e0*/  F2FP.SATFINITE.E4M3.F32.PACK_AB_MERGE_C R12, R13, R12, RZ ;  /* 0x0000000c0d0c723e */ /* 0x000fe400048070ff */
[----:B------:R-:W-:Y:S02]  /*136f0*/  F2FP.SATFINITE.E4M3.F32.PACK_AB_MERGE_C R8, R9, R8, RZ ;  /* 0x000000080908723e */ /* 0x000fe400048070ff */
[----:B------:R-:W-:Y:S02]  /*13700*/  PRMT R9, R25, 0x9910, RZ ;  /* 0x0000991019097816 */ /* 0x000fe400000000ff */
[----:B------:R-:W-:Y:S02]  /*13710*/  F2FP.SATFINITE.E4M3.F32.PACK_AB_MERGE_C R10, R11, R10, RZ ;  /* 0x0000000a0b0a723e */ /* 0x000fe400048070ff */
[----:B------:R-:W-:Y:S02]  /*13720*/  PRMT R11, R21, 0x9910, RZ ;  /* 0x00009910150b7816 */ /* 0x000fe400000000ff */
[----:B------:R-:W-:-:S02]  /*13730*/  SHF.R.S32.HI R9, RZ, 0x8, R9 ;  /* 0x00000008ff097819 */ /* 0x000fc40000011409 */
[----:B------:R-:W-:Y:S02]  /*13740*/  SHF.R.S32.HI R11, RZ, 0x8, R11 ;  /* 0x00000008ff0b7819 */ /* 0x000fe4000001140b */
[----:B------:R-:W-:Y:S02]  /*13750*/  F2FP.SATFINITE.E4M3.F32.PACK_AB_MERGE_C R14, R15, R14, RZ ;  /* 0x0000000e0f0e723e */ /* 0x000fe400048070ff */
[----:B------:R-:W-:Y:S02]  /*13760*/  F2FP.SATFINITE.E4M3.F32.PACK_AB_MERGE_C R17, R17, R16, RZ ;  /* 0x000000101111723e */ /* 0x000fe400048070ff */
[----:B------:R-:W-:Y:S01]  /*13770*/  F2FP.SATFINITE.E4M3.F32.PACK_AB_MERGE_C R19, R19, R18, RZ ;  /* 0x000000121313723e */ /* 0x000fe200048070ff */
[C---:B---3--:R-:W-:Y:S01]  /*13780*/  IMAD R0, R2.reuse, UR5, RZ ;  /* 0x0000000502007c24 */ /* 0x048fe2000f8e02ff */
[----:B------:R-:W-:-:S04]  /*13790*/  ISETP.GE.AND P0, PT, R2, UR14, PT ;  /* 0x0000000e02007c0c */ /* 0x000fc8000bf06270 */
[C---:B------:R-:W-:Y:S02]  /*137a0*/  IADD3 R2, P2, PT, R0.reuse, UR12, RZ ;  /* 0x0000000c00027c10 */ /* 0x040fe4000ff5e0ff */
[C---:B------:R-:W-:Y:S02]  /*137b0*/  ISETP.GT.AND P3, PT, R3.reuse, UR10, !P0 ;  /* 0x0000000a03007c0c */ /* 0x040fe4000c764270 */
[----:B------:R-:W-:Y:S02]  /*137c0*/  LEA.HI.X.SX32 R0, R0, UR13, 0x1, P2 ;  /* 0x0000000d00007c11 */ /* 0x000fe400090f0eff */
[C---:B------:R-:W-:Y:S01]  /*137d0*/  IADD3 R22, P2, PT, R2.reuse, UR4, RZ ;  /* 0x0000000402167c10 */ /* 0x040fe2000ff5e0ff */
[----:B------:R-:W-:Y:S01]  /*137e0*/  UIADD3 UR4, UPT, UPT, UR4, UR16, URZ ;  /* 0x0000001004047290 */ /* 0x000fe2000fffe0ff */
[----:B------:R-:W-:Y:S02]  /*137f0*/  ISETP.GT.AND P4, PT, R3, UR25, !P0 ;  /* 0x0000001903007c0c */ /* 0x000fe4000c784270 */
[----:B------:R-:W-:Y:S01]  /*13800*/  LEA.HI.X.SX32 R23, R5, R0, 0x1, P2 ;  /* 0x0000000005177211 */ /* 0x000fe200010f0eff */
[----:B------:R-:W-:Y:S01]  /*13810*/  UIADD3 UR5, UPT, UPT, UR4, UR16, URZ ;  /* 0x0000001004057290 */ /* 0x000fe2000fffe0ff */
[C---:B------:R-:W-:Y:S01]  /*13820*/  ISETP.GT.AND P2, PT, R3.reuse, UR24, !P0 ;  /* 0x0000001803007c0c */ /* 0x040fe2000c744270 */
[----:B------:R-:W-:Y:S01]  /*13830*/  IMAD.U32 R5, RZ, RZ, UR4 ;  /* 0x00000004ff057e24 */ /* 0x000fe2000f8e00ff */
[----:B------:R-:W-:Y:S01]  /*13840*/  ISETP.GT.AND P1, PT, R3, UR26, !P0 ;  /* 0x0000001a03007c0c */ /* 0x000fe2000c724270 */
[----:B------:R0:W-:Y:S01]  /*13850*/  @P3 STG.E.U8 desc[UR18][R22.64], R25 ;  /* 0x0000001916003986 */ /* 0x0001e2000c101112 */
[----:B------:R-:W-:Y:S01]  /*13860*/  IADD3 R4, P3, PT, R2, UR4, RZ ;  /* 0x0000000402047c10 */ /* 0x000fe2000ff7e0ff */
[----:B------:R-:W-:-:S02]  /*13870*/  UIADD3 UR4, UPT, UPT, UR5, UR16, URZ ;  /* 0x0000001005047290 */ /* 0x000fc4000fffe0ff */
[----:B------:R-:W-:Y:S01]  /*13880*/  IMAD.U32 R7, RZ, RZ, UR5 ;  /* 0x00000005ff077e24 */ /* 0x000fe2000f8e00ff */
[----:B------:R-:W-:Y:S02]  /*13890*/  ISETP.GT.AND P5, PT, R3, UR28, !P0 ;  /* 0x0000001c03007c0c */ /* 0x000fe4000c7a4270 */
[-C--:B------:R-:W-:Y:S02]  /*138a0*/  LEA.HI.X.SX32 R5, R5, R0.reuse, 0x1, P3 ;  /* 0x0000000005057211 */ /* 0x080fe400018f0eff */
[C---:B------:R-:W-:Y:S01]  /*138b0*/  IADD3 R6, P3, PT, R2.reuse, UR5, RZ ;  /* 0x0000000502067c10 */ /* 0x040fe2000ff7e0ff */
[----:B------:R-:W-:Y:S02]  /*138c0*/  IMAD.U32 R13, RZ, RZ, UR4 ;  /* 0x00000004ff0d7e24 */ /* 0x000fe4000f8e00ff */
[----:B------:R2:W-:Y:S01]  /*138d0*/  @P2 STG.E.U8 desc[UR18][R4.64], R9 ;  /* 0x0000000904002986 */ /* 0x0005e2000c101112 */
[-C--:B------:R-:W-:Y:S02]  /*138e0*/  LEA.HI.X.SX32 R7, R7, R0.reuse, 0x1, P3 ;  /* 0x0000000007077211 */ /* 0x080fe400018f0eff */
[----:B0-----:R-:W-:Y:S01]  /*138f0*/  IADD3 R22, P3, PT, R2, UR4, RZ ;  /* 0x0000000402167c10 */ /* 0x001fe2000ff7e0ff */
[----:B------:R-:W-:Y:S01]  /*13900*/  UIADD3 UR4, UPT, UPT, UR4, UR16, URZ ;  /* 0x0000001004047290 */ /* 0x000fe2000fffe0ff */
[----:B------:R-:W-:Y:S01]  /*13910*/  ISETP.GT.AND P2, PT, R3, UR27, !P0 ;  /* 0x0000001b03007c0c */ /* 0x000fe2000c744270 */
[----:B------:R0:W-:Y:S01]  /*13920*/  @P4 STG.E.U8 desc[UR18][R6.64], R21 ;  /* 0x0000001506004986 */ /* 0x0001e2000c101112 */
[----:B------:R-:W-:-:S03]  /*13930*/  LEA.HI.X.SX32 R23, R13, R0, 0x1, P3 ;  /* 0x000000000d177211 */ /* 0x000fc600018f0eff */
[----:B------:R-:W-:Y:S01]  /*13940*/  IADD3 R24, P3, PT, R2, UR4, RZ ;  /* 0x0000000402187c10 */ /* 0x000fe2000ff7e0ff */
[----:B------:R-:W-:Y:S01]  /*13950*/  IMAD.U32 R13, RZ, RZ, UR4 ;  /* 0x00000004ff0d7e24 */ /* 0x000fe2000f8e00ff */
[----:B------:R-:W-:Y:S01]  /*13960*/  UIADD3 UR4, UPT, UPT, UR4, UR16, URZ ;  /* 0x0000001004047290 */ /* 0x000fe2000fffe0ff */
[----:B------:R3:W-:Y:S01]  /*13970*/  @P1 STG.E.U8 desc[UR18][R22.64], R11 ;  /* 0x0000000b16001986 */ /* 0x0007e2000c101112 */
[----:B------:R-:W-:Y:S02]  /*13980*/  ISETP.GT.AND P1, PT, R3, UR29, !P0 ;  /* 0x0000001d03007c0c */ /* 0x000fe4000c724270 */
[----:B------:R-:W-:Y:S01]  /*13990*/  UIADD3 UR5, UPT, UPT, UR4, UR16, URZ ;  /* 0x0000001004057290 */ /* 0x000fe2000fffe0ff */
[-C--:B------:R-:W-:Y:S01]  /*139a0*/  LEA.HI.X.SX32 R25, R13, R0.reuse, 0x1, P3 ;  /* 0x000000000d197211 */ /* 0x080fe200018f0eff */
[----:B--2---:R-:W-:Y:S01]  /*139b0*/  IMAD.U32 R5, RZ, RZ, UR4 ;  /* 0x00000004ff057e24 */ /* 0x004fe2000f8e00ff */
[----:B------:R-:W-:Y:S02]  /*139c0*/  PRMT R9, R8, 0x9910, RZ ;  /* 0x0000991008097816 */ /* 0x000fe400000000ff */
[C---:B0-----:R-:W-:Y:S01]  /*139d0*/  IADD3 R6, P3, PT, R2.reuse, UR4, RZ ;  /* 0x0000000402067c10 */ /* 0x041fe2000ff7e0ff */
[----:B------:R-:W-:Y:S01]  /*139e0*/  @P2 STG.E.U8 desc[UR18][R24.64], R8 ;  /* 0x0000000818002986 */ /* 0x000fe2000c101112 */
[----:B------:R-:W-:Y:S01]  /*139f0*/  IADD3 R20, P4, PT, R2, UR5, RZ ;  /* 0x0000000502147c10 */ /* 0x000fe2000ff9e0ff */
[----:B---3--:R-:W-:Y:S01]  /*13a00*/  IMAD.U32 R11, RZ, RZ, UR5 ;  /* 0x00000005ff0b7e24 */ /* 0x008fe2000f8e00ff */
[----:B------:R-:W-:Y:S01]  /*13a10*/  LEA.HI.X.SX32 R7, R5, R0, 0x1, P3 ;  /* 0x0000000005077211 */ /* 0x000fe200018f0eff */
[----:B------:R-:W-:Y:S01]  /*13a20*/  UIADD3 UR5, UPT, UPT, UR5, UR16, URZ ;  /* 0x0000001005057290 */ /* 0x000fe2000fffe0ff */
[----:B------:R-:W-:-:S02]  /*13a30*/  SHF.R.S32.HI R9, RZ, 0x8, R9 ;  /* 0x00000008ff097819 */ /* 0x000fc40000011409 */
[----:B------:R-:W-:Y:S01]  /*13a40*/  LEA.HI.X.SX32 R21, R11, R0, 0x1, P4 ;  /* 0x000000000b157211 */ /* 0x000fe200020f0eff */
[----:B------:R-:W-:Y:S01]  /*13a50*/  UIADD3 UR6, UPT, UPT, UR5, UR16, URZ ;  /* 0x0000001005067290 */ /* 0x000fe2000fffe0ff */
[C---:B------:R-:W-:Y:S01]  /*13a60*/  ISETP.GT.AND P2, PT, R3.reuse, UR30, !P0 ;  /* 0x0000001e03007c0c */ /* 0x040fe2000c744270 */
[----:B------:R0:W-:Y:S01]  /*13a70*/  @P5 STG.E.U8 desc[UR18][R6.64], R9 ;  /* 0x0000000906005986 */ /* 0x0001e2000c101112 */
[----:B------:R-:W-:Y:S01]  /*13a80*/  IMAD.U32 R5, RZ, RZ, UR5 ;  /* 0x00000005ff057e24 */ /* 0x000fe2000f8e00ff */
[----:B------:R-:W-:Y:S01]  /*13a90*/  UIADD3 UR4, UPT, UPT, UR6, UR16, URZ ;  /* 0x0000001006047290 */ /* 0x000fe2000fffe0ff */
[----:B------:R-:W-:Y:S01]  /*13aa0*/  PRMT R11, R10, 0x9910, RZ ;  /* 0x000099100a0b7816 */ /* 0x000fe200000000ff */
[----:B------:R2:W-:Y:S01]  /*13ab0*/  @P1 STG.E.U8 desc[UR18][R20.64], R10 ;  /* 0x0000000a14001986 */ /* 0x0005e2000c101112 */
[----:B------:R-:W-:Y:S02]  /*13ac0*/  IADD3 R4, P1, PT, R2, UR5, RZ ;  /* 0x0000000502047c10 */ /* 0x000fe4000ff3e0ff */
[----:B------:R-:W-:-:S02]  /*13ad0*/  ISETP.GT.AND P3, PT, R3, UR31, !P0 ;  /* 0x0000001f03007c0c */ /* 0x000fc4000c764270 */
[-C--:B------:R-:W-:Y:S02]  /*13ae0*/  LEA.HI.X.SX32 R5, R5, R0.reuse, 0x1, P1 ;  /* 0x0000000005057211 */ /* 0x080fe400008f0eff */
[----:B------:R-:W-:Y:S01]  /*13af0*/  ISETP.GT.AND P4, PT, R3, UR32, !P0 ;  /* 0x0000002003007c0c */ /* 0x000fe2000c784270 */
[----:B0-----:R-:W-:Y:S01]  /*13b00*/  IMAD.U32 R7, RZ, RZ, UR6 ;  /* 0x00000006ff077e24 */ /* 0x001fe2000f8e00ff */
[C---:B------:R-:W-:Y:S01]  /*13b10*/  IADD3 R6, P1, PT, R2.reuse, UR6, RZ ;  /* 0x0000000602067c10 */ /* 0x040fe2000ff3e0ff */
[----:B------:R-:W-:Y:S01]  /*13b20*/  IMAD.U32 R9, RZ, RZ, UR4 ;  /* 0x00000004ff097e24 */ /* 0x000fe2000f8e00ff */
[----:B------:R-:W-:Y:S02]  /*13b30*/  SHF.R.S32.HI R11, RZ, 0x8, R11 ;  /* 0x00000008ff0b7819 */ /* 0x000fe4000001140b */
[-C--:B------:R-:W-:Y:S02]  /*13b40*/  LEA.HI.X.SX32 R7, R7, R0.reuse, 0x1, P1 ;  /* 0x0000000007077211 */ /* 0x080fe400008f0eff */
[----:B------:R-:W-:Y:S01]  /*13b50*/  IADD3 R8, P1, PT, R2, UR4, RZ ;  /* 0x0000000402087c10 */ /* 0x000fe2000ff3e0ff */
[----:B------:R-:W-:Y:S01]  /*13b60*/  UIADD3 UR4, UPT, UPT, UR4, UR16, URZ ;  /* 0x0000001004047290 */ /* 0x000fe2000fffe0ff */
[----:B------:R-:W-:Y:S01]  /*13b70*/  PRMT R13, R12, 0x9910, RZ ;  /* 0x000099100c0d7816 */ /* 0x000fe200000000ff */
[----:B------:R0:W-:Y:S01]  /*13b80*/  @P2 STG.E.U8 desc[UR18][R4.64], R11 ;  /* 0x0000000b04002986 */ /* 0x0001e2000c101112 */
[----:B------:R-:W-:Y:S01]  /*13b90*/  LEA.HI.X.SX32 R9, R9, R0, 0x1, P1 ;  /* 0x0000000009097211 */ /* 0x000fe200008f0eff */
[----:B------:R-:W-:Y:S01]  /*13ba0*/  UIADD3 UR5, UPT, UPT, UR4, UR16, URZ ;  /* 0x0000001004057290 */ /* 0x000fe2000fffe0ff */
[----:B------:R-:W-:Y:S01]  /*13bb0*/  SHF.R.S32.HI R13, RZ, 0x8, R13 ;  /* 0x00000008ff0d7819 */ /* 0x000fe2000001140d */
[----:B------:R-:W-:Y:S01]  /*13bc0*/  IMAD.U32 R15, RZ, RZ, UR4 ;  /* 0x00000004ff0f7e24 */ /* 0x000fe2000f8e00ff */
[C---:B--2---:R-:W-:Y:S01]  /*13bd0*/  IADD3 R20, P1, PT, R2.reuse, UR4, RZ ;  /* 0x0000000402147c10 */ /* 0x044fe2000ff3e0ff */
[----:B------:R-:W-:Y:S01]  /*13be0*/  UIADD3 UR4, UPT, UPT, UR5, UR16, URZ ;  /* 0x0000001005047290 */ /* 0x000fe2000fffe0ff */
[----:B------:R2:W-:Y:S01]  /*13bf0*/  @P3 STG.E.U8 desc[UR18][R6.64], R12 ;  /* 0x0000000c06003986 */ /* 0x0005e2000c101112 */
[----:B------:R-:W-:-:S02]  /*13c00*/  IADD3 R10, P2, PT, R2, UR5, RZ ;  /* 0x00000005020a7c10 */ /* 0x000fc4000ff5e0ff */
[-C--:B------:R-:W-:Y:S01]  /*13c10*/  LEA.HI.X.SX32 R21, R15, R0.reuse, 0x1, P1 ;  /* 0x000000000f157211 */ /* 0x080fe200008f0eff */
[----:B------:R3:W-:Y:S01]  /*13c20*/  @P4 STG.E.U8 desc[UR18][R8.64], R13 ;  /* 0x0000000d08004986 */ /* 0x0007e2000c101112 */
[----:B0-----:R-:W-:Y:S01]  /*13c30*/  IMAD.U32 R5, RZ, RZ, UR5 ;  /* 0x00000005ff057e24 */ /* 0x001fe2000f8e00ff */
[----:B------:R-:W-:Y:S01]  /*13c40*/  UIADD3 UR5, UPT, UPT, UR4, UR16, URZ ;  /* 0x0000001004057290 */ /* 0x000fe2000fffe0ff */
[C---:B------:R-:W-:Y:S02]  /*13c50*/  ISETP.GT.AND P5, PT, R3.reuse, UR33, !P0 ;  /* 0x0000002103007c0c */ /* 0x040fe4000c7a4270 */
[----:B------:R-:W-:Y:S01]  /*13c60*/  ISETP.GT.AND P4, PT, R3, UR34, !P0 ;  /* 0x0000002203007c0c */ /* 0x000fe2000c784270 */
[----:B------:R-:W-:Y:S01]  /*13c70*/  UIADD3 UR6, UPT, UPT, UR5, UR16, URZ ;  /* 0x0000001005067290 */ /* 0x000fe2000fffe0ff */
[----:B------:R-:W-:Y:S01]  /*13c80*/  LEA.HI.X.SX32 R11, R5, R0, 0x1, P2 ;  /* 0x00000000050b7211 */ /* 0x000fe200010f0eff */
[----:B------:R-:W-:Y:S01]  /*13c90*/  IMAD.U32 R5, RZ, RZ, UR4 ;  /* 0x00000004ff057e24 */ /* 0x000fe2000f8e00ff */
[----:B------:R-:W-:Y:S01]  /*13ca0*/  IADD3 R4, P6, PT, R2, UR5, RZ ;  /* 0x0000000502047c10 */ /* 0x000fe2000ffde0ff */
[----:B--2---:R-:W-:Y:S01]  /*13cb0*/  IMAD.U32 R7, RZ, RZ, UR5 ;  /* 0x00000005ff077e24 */ /* 0x004fe2000f8e00ff */
[----:B------:R-:W-:-:S02]  /*13cc0*/  ISETP.GT.AND P3, PT, R3, UR35, !P0 ;  /* 0x0000002303007c0c */ /* 0x000fc4000c764270 */
[C---:B---3--:R-:W-:Y:S01]  /*13cd0*/  IADD3 R8, P1, PT, R2.reuse, UR4, RZ ;  /* 0x0000000402087c10 */ /* 0x048fe2000ff3e0ff */
[----:B------:R-:W-:Y:S01]  /*13ce0*/  UIADD3 UR4, UPT, UPT, UR6, UR16, URZ ;  /* 0x0000001006047290 */ /* 0x000fe2000fffe0ff */
[----:B------:R-:W-:Y:S01]  /*13cf0*/  ISETP.GT.AND P2, PT, R3, UR37, !P0 ;  /* 0x0000002503007c0c */ /* 0x000fe2000c744270 */
[----:B------:R0:W-:Y:S01]  /*13d00*/  @P5 STG.E.U8 desc[UR18][R20.64], R14 ;  /* 0x0000000e14005986 */ /* 0x0001e2000c101112 */
[-C--:B------:R-:W-:Y:S02]  /*13d10*/  LEA.HI.X.SX32 R9, R5, R0.reuse, 0x1, P1 ;  /* 0x0000000005097211 */ /* 0x080fe400008f0eff */
[----:B------:R-:W-:Y:S01]  /*13d20*/  LEA.HI.X.SX32 R5, R7, R0, 0x1, P6 ;  /* 0x0000000007057211 */ /* 0x000fe200030f0eff */
[----:B------:R-:W-:Y:S01]  /*13d30*/  IMAD.U32 R7, RZ, RZ, UR6 ;  /* 0x00000006ff077e24 */ /* 0x000fe2000f8e00ff */
[----:B------:R-:W-:Y:S02]  /*13d40*/  IADD3 R6, P6, PT, R2, UR6, RZ ;  /* 0x0000000602067c10 */ /* 0x000fe4000ffde0ff */
[----:B------:R-:W-:-:S02]  /*13d50*/  ISETP.GT.AND P1, PT, R3, UR38, !P0 ;  /* 0x0000002603007c0c */ /* 0x000fc4000c724270 */
[----:B------:R-:W-:Y:S01]  /*13d60*/  ISETP.GT.AND P0, PT, R3, UR36, !P0 ;  /* 0x0000002403007c0c */ /* 0x000fe2000c704270 */
[----:B------:R-:W-:Y:S01]  /*13d70*/  IMAD.U32 R3, RZ, RZ, UR4 ;  /* 0x00000004ff037e24 */ /* 0x000fe2000f8e00ff */
[----:B------:R-:W-:Y:S02]  /*13d80*/  PRMT R13, R14, 0x9910, RZ ;  /* 0x000099100e0d7816 */ /* 0x000fe400000000ff */
[----:B------:R-:W-:Y:S02]  /*13d90*/  PRMT R15, R17, 0x9910, RZ ;  /* 0x00009910110f7816 */ /* 0x000fe400000000ff */
[----:B------:R-:W-:Y:S02]  /*13da0*/  LEA.HI.X.SX32 R7, R7, R0, 0x1, P6 ;  /* 0x0000000007077211 */ /* 0x000fe400030f0eff */
[----:B------:R-:W-:Y:S02]  /*13db0*/  IADD3 R2, P6, PT, R2, UR4, RZ ;  /* 0x0000000402027c10 */ /* 0x000fe4000ffde0ff */
[----:B------:R-:W-:-:S02]  /*13dc0*/  SHF.R.S32.HI R13, RZ, 0x8, R13 ;  /* 0x00000008ff0d7819 */ /* 0x000fc4000001140d */
[----:B------:R-:W-:Y:S02]  /*13dd0*/  PRMT R23, R19, 0x9910, RZ ;  /* 0x0000991013177816 */ /* 0x000fe400000000ff */
[----:B------:R-:W-:Y:S01]  /*13de0*/  SHF.R.S32.HI R15, RZ, 0x8, R15 ;  /* 0x00000008ff0f7819 */ /* 0x000fe2000001140f */
[----:B------:R0:W-:Y:S01]  /*13df0*/  @P4 STG.E.U8 desc[UR18][R10.64], R13 ;  /* 0x0000000d0a004986 */ /* 0x0001e2000c101112 */
[----:B------:R-:W-:Y:S02]  /*13e00*/  LEA.HI.X.SX32 R3, R3, R0, 0x1, P6 ;  /* 0x0000000003037211 */ /* 0x000fe400030f0eff */
[----:B------:R-:W-:Y:S01]  /*13e10*/  SHF.R.S32.HI R23, RZ, 0x8, R23 ;  /* 0x00000008ff177819 */ /* 0x000fe20000011417 */
[----:B------:R0:W-:Y:S04]  /*13e20*/  @P3 STG.E.U8 desc[UR18][R8.64], R17 ;  /* 0x0000001108003986 */ /* 0x0001e8000c101112 */
[----:B------:R0:W-:Y:S04]  /*13e30*/  @P2 STG.E.U8 desc[UR18][R4.64], R15 ;  /* 0x0000000f04002986 */ /* 0x0001e8000c101112 */
[----:B------:R0:W-:Y:S04]  /*13e40*/  @P1 STG.E.U8 desc[UR18][R6.64], R19 ;  /* 0x0000001306001986 */ /* 0x0001e8000c101112 */
[----:B------:R0:W-:Y:S01]  /*13e50*/  @P0 STG.E.U8 desc[UR18][R2.64], R23 ;  /* 0x0000001702000986 */ /* 0x0001e2000c101112 */
[----:B-1----:R-:W-:Y:S06]  /*13e60*/  BAR.SYNC.DEFER_BLOCKING 0x0 ;  /* 0x0000000000007b1d */ /* 0x002fec0000010000 */
[----:B------:R-:W-:Y:S05]  /*13e70*/  BRA.U UP0, `(.L_x_13) ;  /* 0x00000001009c7547 */ /* 0x000fea000b800000 */
[----:B------:R-:W1:Y:S01]  /*13e80*/  S2UR UR5, SR_CgaCtaId ;  /* 0x00000000000579c3 */ /* 0x000e620000008800 */
[----:B------:R-:W-:Y:S01]  /*13e90*/  NOP ;  /* 0x0000000000007918 */ /* 0x000fe20000000000 */
[----:B------:R-:W-:Y:S01]  /*13ea0*/  UMOV UR4, 0x50 ;  /* 0x0000005000047882 */ /* 0x000fe20000000000 */
[----:B------:R-:W-:Y:S02]  /*13eb0*/  IMAD.U32 R0, RZ, RZ, UR8 ;  /* 0x00000008ff007e24 */ /* 0x000fe4000f8e00ff */
[----:B0-----:R-:W-:-:S03]  /*13ec0*/  IMAD.MOV.U32 R3, RZ, RZ, 0x1 ;  /* 0x00000001ff037424 */ /* 0x001fc600078e00ff */
[----:B------:R-:W-:-:S04]  /*13ed0*/  LOP3.LUT R0, R0, 0xffff, RZ, 0xc0, !PT ;  /* 0x0000ffff00007812 */ /* 0x000fc800078ec0ff */
[----:B------:R-:W-:-:S05]  /*13ee0*/  SHF.R.U32.HI R0, RZ, 0x5, R0 ;  /* 0x00000005ff007819 */ /* 0x000fca0000011600 */
[----:B------:R-:W-:Y:S01]  /*13ef0*/  VIADD R2, R0, 0x10 ;  /* 0x0000001000027836 */ /* 0x000fe20000000000 */
[----:B------:R-:W-:Y:S01]  /*13f00*/  SHF.L.U32 R0, R3, R0, RZ ;  /* 0x0000000003007219 */ /* 0x000fe200000006ff */
[----:B-1----:R-:W-:-:S03]  /*13f10*/  ULEA UR6, UR5, UR4, 0x18 ;  /* 0x0000000405067291 */ /* 0x002fc6000f8ec0ff */
[----:B------:R-:W-:-:S04]  /*13f20*/  SHF.L.U32 R3, R3, R2, RZ ;  /* 0x0000000203037219 */ /* 0x000fc800000006ff */
[----:B------:R-:W-:Y:S02]  /*13f30*/  LOP3.LUT R0, R3, R0, RZ, 0xfc, !PT ;  /* 0x0000000003007212 */ /* 0x000fe400078efcff */
[----:B------:R-:W0:Y:S02]  /*13f40*/  LDS R5, [UR6] ;  /* 0x00000006ff057984 */ /* 0x000e240008000800 */
[C---:B------:R-:W-:Y:S02]  /*13f50*/  LOP3.LUT R2, R0.reuse, 0xffff, RZ, 0xc0, !PT ;  /* 0x0000ffff00027812 */ /* 0x040fe400078ec0ff */
[----:B0-----:R-:W-:-:S04]  /*13f60*/  LOP3.LUT R3, R0, 0xffff, R5, 0x80, !PT ;  /* 0x0000ffff00037812 */ /* 0x001fc800078e8005 */
[----:B------:R-:W-:-:S13]  /*13f70*/  ISETP.NE.AND P0, PT, R3, R2, PT ;  /* 0x000000020300720c */ /* 0x000fda0003f05270 */
[----:B------:R-:W-:Y:S05]  /*13f80*/  @P0 BRA `(.L_x_14) ;  /* 0x0000000000500947 */ /* 0x000fea0003800000 */
[----:B------:R-:W-:Y:S02]  /*13f90*/  SHF.R.U32.HI R5, RZ, 0x10, R5 ;  /* 0x00000010ff057819 */ /* 0x000fe40000011605 */
[----:B------:R-:W-:-:S04]  /*13fa0*/  SHF.R.U32.HI R2, RZ, 0x10, R0 ;  /* 0x00000010ff027819 */ /* 0x000fc80000011600 */
[----:B------:R-:W-:-:S04]  /*13fb0*/  LOP3.LUT R5, R5, R2, RZ, 0xc0, !PT ;  /* 0x0000000205057212 */ /* 0x000fc800078ec0ff */
[----:B------:R-:W-:-:S13]  /*13fc0*/  ISETP.NE.AND P0, PT, R5, R2, PT ;  /* 0x000000020500720c */ /* 0x000fda0003f05270 */
[----:B------:R-:W-:Y:S05]  /*13fd0*/  @P0 BRA `(.L_x_15) ;  /* 0x0000000000300947 */ /* 0x000fea0003800000 */
[----:B------:R-:W-:Y:S01]  /*13fe0*/  R2UR UR4, R0 ;  /* 0x00000000000472ca */ /* 0x000fe200000e0000 */
[----:B------:R-:W-:Y:S01]  /*13ff0*/  VOTEU.ANY UR5, UPT, PT ;  /* 0x0000000000057886 */ /* 0x000fe200038e0100 */
[----:B------:R-:W0:Y:S01]  /*14000*/  S2R R0, SR_LANEID ;  /* 0x0000000000007919 */ /* 0x000e220000000000 */
[----:B------:R-:W-:-:S10]  /*14010*/  UFLO.U32 UR5, UR5 ;  /* 0x00000005000572bd */ /* 0x000fd400080e0000 */
[----:B------:R-:W-:-:S06]  /*14020*/  ULOP3.LUT UR4, URZ, UR4, URZ, 0x33, !UPT ;  /* 0x00000004ff047292 */ /* 0x000fcc000f8e33ff */
[----:B------:R-:W-:-:S04]  /*14030*/  IMAD.U32 R2, RZ, RZ, UR4 ;  /* 0x00000004ff027e24 */ /* 0x000fc8000f8e00ff */
[----:B------:R-:W1:Y:S02]  /*14040*/  REDUX UR7, R2 ;  /* 0x00000000020773c4 */ /* 0x000e640000000000 */
[----:B------:R2:W-:Y:S01]  /*14050*/  UTCATOMSWS.AND URZ, UR4 ;  /* 0x0000000400ff79e3 */ /* 0x0005e20008000000 */
[----:B0-----:R-:W-:Y:S01]  /*14060*/  ISETP.EQ.U32.AND P0, PT, R0, UR5, PT ;  /* 0x0000000500007c0c */ /* 0x001fe2000bf02070 */
[----:B-1----:R-:W-:-:S12]  /*14070*/  IMAD.U32 R0, RZ, RZ, UR7 ;  /* 0x00000007ff007e24 */ /* 0x002fd8000f8e00ff */
[----:B------:R2:W-:Y:S01]  /*14080*/  @P0 ATOMS.AND RZ, [UR6], R0 ;  /* 0x00000000ffff098c */ /* 0x0005e2000a800006 */
[----:B------:R-:W-:Y:S05]  /*14090*/  BRA `(.L_x_13) ;  /* 0x0000000000147947 */ /* 0x000fea0003800000 */
.L_x_15:
[----:B------:R-:W-:-:S07]  /*140a0*/  MOV R2, 0x140c0 ;  /* 0x000140c000027802 */ /* 0x000fce0000000f00 */
[----:B------:R-:W-:Y:S05]  /*140b0*/  CALL.REL.NOINC `($__internal_0_$__cuda_sm10x_tcgen05_guardrail_trap_col_being_dealloced_not_returned_by_alloc) ;  /* 0x00000000002c7944 */ /* 0x000fea0003c00000 */
[----:B------:R-:W-:Y:S05]  /*140c0*/  BRA `(.L_x_13) ;  /* 0x0000000000087947 */ /* 0x000fea0003800000 */
.L_x_14:
[----:B------:R-:W-:-:S07]  /*140d0*/  MOV R2, 0x140f0 ;  /* 0x000140f000027802 */ /* 0x000fce0000000f00 */
[----:B------:R-:W-:Y:S05]  /*140e0*/  CALL.REL.NOINC `($__internal_2_$__cuda_sm10x_tcgen05_guardrail_trap_unallocated_columns_being_dealloced) ;  /* 0x0000000000387944 */ /* 0x000fea0003c00000 */
.L_x_13:
[----:B------:R-:W-:Y:S01]  /*140f0*/  NOP ;  /* 0x0000000000007918 */ /* 0x000fe20000000000 */
[----:B--2---:R-:W-:Y:S05]  /*14100*/  EXIT ;  /* 0x000000000000794d */ /* 0x004fea0003800000 */
.L_x_8:
[----:B------:R-:W1:Y:S02]  /*14110*/  SYNCS.PHASECHK.TRANS64.TRYWAIT P2, [UR11], R16 ;  /* 0x00000010ff0075a7 */ /* 0x000e64000804110b */
[----:B-1----:R-:W-:Y:S05]  /*14120*/  @!P2 BRA `(.L_x_8) ;  /* 0xfffffffc00f8a947 */ /* 0x002fea000383ffff */
[----:B------:R-:W-:Y:S05]  /*14130*/  BRA `(.L_x_16) ;  /* 0xffffff64000c7947 */ /* 0x000fea000383ffff */
.L_x_12:
[----:B------:R-:W0:Y:S02]  /*14140*/  SYNCS.PHASECHK.TRANS64.TRYWAIT P0, [UR11], R0 ;  /* 0x00000000ff0075a7 */ /* 0x000e24000800110b */
[----:B0-----:R-:W-:Y:S05]  /*14150*/  @!P0 BRA `(.L_x_12) ;  /* 0xfffffffc00f88947 */ /* 0x001fea000383ffff */
[----:B------:R-:W-:Y:S05]  /*14160*/  BRA `(.L_x_11) ;  /* 0xfffffff4002c7947 */ /* 0x000fea000383ffff */
        .weak           $__internal_0_$__cuda_sm10x_tcgen05_guardrail_trap_col_being_dealloced_not_returned_by_alloc
        .type           $__internal_0_$__cuda_sm10x_tcgen05_guardrail_trap_col_being_dealloced_not_returned_by_alloc,@function
        .size           $__internal_0_$__cuda_sm10x_tcgen05_guardrail_trap_col_being_dealloced_not_returned_by_alloc,($__internal_1_$__cuda_sm10x_tcgen05_guardrail_trap_phase_invalid_during_alloc - $__internal_0_$__cuda_sm10x_tcgen05_guardrail_trap_col_being_dealloced_not_returned_by_alloc)
$__internal_0_$__cuda_sm10x_tcgen05_guardrail_trap_col_being_dealloced_not_returned_by_alloc:
[----:B------:R-:W-:Y:S05]  /*14170*/  BPT.TRAP 0x1 ;  /* 0x000000040000795c */ /* 0x000fea0000300000 */
[----:B------:R-:W-:-:S04]  /*14180*/  IMAD.MOV.U32 R3, RZ, RZ, 0x0 ;  /* 0x00000000ff037424 */ /* 0x000fc800078e00ff */
[----:B------:R-:W-:Y:S05]  /*14190*/  RET.REL.NODEC R2 `(matmul_kernel) ;  /* 0xfffffebc02987950 */ /* 0x000fea0003c3ffff */
        .weak           $__internal_1_$__cuda_sm10x_tcgen05_guardrail_trap_phase_invalid_during_alloc
        .type           $__internal_1_$__cuda_sm10x_tcgen05_guardrail_trap_phase_invalid_during_alloc,@function
        .size           $__internal_1_$__cuda_sm10x_tcgen05_guardrail_trap_phase_invalid_during_alloc,($__internal_2_$__cuda_sm10x_tcgen05_guardrail_trap_unallocated_columns_being_dealloced - $__internal_1_$__cuda_sm10x_tcgen05_guardrail_trap_phase_invalid_during_alloc)
$__internal_1_$__cuda_sm10x_tcgen05_guardrail_trap_phase_invalid_during_alloc:
[----:B------:R-:W-:Y:S05]  /*141a0*/  BPT.TRAP 0x1 ;  /* 0x000000040000795c */ /* 0x000fea0000300000 */
[----:B------:R-:W-:-:S04]  /*141b0*/  IMAD.MOV.U32 R3, RZ, RZ, 0x0 ;  /* 0x00000000ff037424 */ /* 0x000fc800078e00ff */
[----:B------:R-:W-:Y:S05]  /*141c0*/  RET.REL.NODEC R2 `(matmul_kernel) ;  /* 0xfffffebc028c7950 */ /* 0x000fea0003c3ffff */
        .weak           $__internal_2_$__cuda_sm10x_tcgen05_guardrail_trap_unallocated_columns_being_dealloced
        .type           $__internal_2_$__cuda_sm10x_tcgen05_guardrail_trap_unallocated_columns_being_dealloced,@function
        .size           $__internal_2_$__cuda_sm10x_tcgen05_guardrail_trap_unallocated_columns_being_dealloced,(.L_x_20 - $__internal_2_$__cuda_sm10x_tcgen05_guardrail_trap_unallocated_columns_being_dealloced)
$__internal_2_$__cuda_sm10x_tcgen05_guardrail_trap_unallocated_columns_being_dealloced:
[----:B------:R-:W-:Y:S05]  /*141d0*/  BPT.TRAP 0x1 ;  /* 0x000000040000795c */ /* 0x000fea0000300000 */
[----:B------:R-:W-:-:S04]  /*141e0*/  IMAD.MOV.U32 R3, RZ, RZ, 0x0 ;  /* 0x00000000ff037424 */ /* 0x000fc800078e00ff */
[----:B------:R-:W-:Y:S05]  /*141f0*/  RET.REL.NODEC R2 `(matmul_kernel) ;  /* 0xfffffebc02807950 */ /* 0x000fea0003c3ffff */
.L_x_17:
[----:B------:R-:W-:-:S00]  /*14200*/  BRA `(.L_x_17) ;  /* 0xfffffffc00fc7947 */ /* 0x000fc0000383ffff */
[----:B------:R-:W-:-:S00]  /*14210*/  NOP ;  /* 0x0000000000007918 */ /* 0x000fc00000000000 */
        /* <DEDUP_REMOVED lines=14> */
.L_x_20:


//--------------------- .nv.shared.matmul_kernel  --------------------------
	.section	.nv.shared.matmul_kernel,"aw",@nobits
	.sectionflags	@""
	.align	16
	.zero		1024


//--------------------- .nv.shared.reserved.0     --------------------------
	.section	.nv.shared.reserved.0,"aw",@nobits
	.align	8
	.weak		__nv_reservedSMEM_offset_0_alias
	.size		__nv_reservedSMEM_offset_0_alias, 0, 64
	.other		__nv_reservedSMEM_offset_0_alias,@"STO_CUDA_RESERVED_SHARED STV_DEFAULT"
__nv_reservedSMEM_offset_0_alias:
	.zero		0
.nv.shared.reserved.0:
	.zero		64
	.weak		__nv_reservedSMEM_allocation_phase
	.type		__nv_reservedSMEM_allocation_phase,@object
	.size		__nv_reservedSMEM_allocation_phase,(.L_0 - __nv_reservedSMEM_allocation_phase)
__nv_reservedSMEM_allocation_phase:
	.zero		1
.L_0:
	.zero		7
	.weak		__nv_reservedSMEM_devtool_atexit_pc
	.type		__nv_reservedSMEM_devtool_atexit_pc,@object
	.size		__nv_reservedSMEM_devtool_atexit_pc,(__nv_reservedSMEM_allocation_mask - __nv_reservedSMEM_devtool_atexit_pc)
__nv_reservedSMEM_devtool_atexit_pc:
	.zero		8
	.weak		__nv_reservedSMEM_allocation_mask
	.type		__nv_reservedSMEM_allocation_mask,@object
	.size		__nv_reservedSMEM_allocation_mask,(.L_2 - __nv_reservedSMEM_allocation_mask)
__nv_reservedSMEM_allocation_mask:
	.zero		4
.L_2:


//--------------------- .nv.constant0.matmul_kernel --------------------------
	.section	.nv.constant0.matmul_kernel,"a",@progbits
	.sectionflags	@""
	.align	4
.nv.constant0.matmul_kernel:
	.zero		976


//--------------------- SYMBOLS --------------------------

	.type		.nv.reservedSmem.offset0,@object
	.size		.nv.reservedSmem.offset0,0x4
	.type		.nv.reservedSmem.cap,@object
	.size		.nv.reservedSmem.cap,0x4
